//
// Generated by NVIDIA NVVM Compiler
//
// Compiler Build ID: CL-36424714
// Cuda compilation tools, release 13.0, V13.0.88
// Based on NVVM 20.0.0
//

.version 9.0
.target sm_100
.address_size 64

	// .globl	_Z22computeNextMultipleOf4PiS_i
.extern .func  (.param .b32 func_retval0) vprintf
(
	.param .b64 vprintf_param_0,
	.param .b64 vprintf_param_1
)
;
.global .align 4 .b8 id_to_index[512] = {0, 0, 0, 0, 0, 0, 0, 0, 0, 0, 0, 0, 0, 0, 0, 0, 0, 0, 0, 0, 0, 0, 0, 0, 0, 0, 0, 0, 0, 0, 0, 0, 0, 0, 0, 0, 0, 0, 0, 0, 0, 0, 0, 0, 0, 0, 0, 0, 0, 0, 0, 0, 0, 0, 0, 0, 0, 0, 0, 0, 0, 0, 0, 0, 0, 0, 0, 0, 0, 0, 0, 0, 0, 0, 0, 0, 0, 0, 0, 0, 0, 0, 0, 0, 0, 0, 0, 0, 0, 0, 0, 0, 0, 0, 0, 0, 21, 0, 0, 0, 23, 0, 0, 0, 22, 0, 0, 0, 24, 0, 0, 0, 23, 0, 0, 0, 25, 0, 0, 0, 24, 0, 0, 0, 26, 0, 0, 0, 0, 0, 0, 0, 0, 0, 0, 0, 0, 0, 0, 0, 0, 0, 0, 0, 0, 0, 0, 0, 0, 0, 0, 0, 0, 0, 0, 0, 0, 0, 0, 0, 21, 0, 0, 0, 22, 0, 0, 0, 23, 0, 0, 0, 24, 0, 0, 0, 23, 0, 0, 0, 24, 0, 0, 0, 25, 0, 0, 0, 26, 0, 0, 0, 21, 0, 0, 0, 23, 0, 0, 0, 23, 0, 0, 0, 25, 0, 0, 0, 22, 0, 0, 0, 24, 0, 0, 0, 24, 0, 0, 0, 26, 0, 0, 0, 27, 0, 0, 0, 28, 0, 0, 0, 28, 0, 0, 0, 29, 0, 0, 0, 28, 0, 0, 0, 29, 0, 0, 0, 29, 0, 0, 0, 30, 0, 0, 0, 1, 0, 0, 0, 2, 0, 0, 0, 2, 0, 0, 0, 3, 0, 0, 0, 2, 0, 0, 0, 3, 0, 0, 0, 3, 0, 0, 0, 4, 0, 0, 0, 5, 0, 0, 0, 6, 0, 0, 0, 6, 0, 0, 0, 8, 0, 0, 0, 7, 0, 0, 0, 9, 0, 0, 0, 9, 0, 0, 0, 10, 0, 0, 0, 5, 0, 0, 0, 7, 0, 0, 0, 6, 0, 0, 0, 9, 0, 0, 0, 6, 0, 0, 0, 9, 0, 0, 0, 8, 0, 0, 0, 10, 0, 0, 0, 11, 0, 0, 0, 13, 0, 0, 0, 12, 0, 0, 0, 14, 0, 0, 0, 13, 0, 0, 0, 15, 0, 0, 0, 14, 0, 0, 0, 16, 0, 0, 0, 5, 0, 0, 0, 6, 0, 0, 0, 7, 0, 0, 0, 9, 0, 0, 0, 6, 0, 0, 0, 8, 0, 0, 0, 9, 0, 0, 0, 10, 0, 0, 0, 11, 0, 0, 0, 12, 0, 0, 0, 13, 0, 0, 0, 14, 0, 0, 0, 13, 0, 0, 0, 14, 0, 0, 0, 15, 0, 0, 0, 16, 0, 0, 0, 11, 0, 0, 0, 13, 0, 0, 0, 13, 0, 0, 0, 15, 0, 0, 0, 12, 0, 0, 0, 14, 0, 0, 0, 14, 0, 0, 0, 16, 0, 0, 0, 17, 0, 0, 0, 18, 0, 0, 0, 18, 0, 0, 0, 19, 0, 0, 0, 18, 0, 0, 0, 19, 0, 0, 0, 19, 0, 0, 0, 20};
// _ZZN3cub18CUB_300001_SM_10006detail4scan16DeviceScanKernelINS2_10policy_hubIiiijN4cuda3std3__44plusIvEEE10Policy1000EN6thrust24THRUST_300001_SM_1000_NS10device_ptrIiEESF_NS0_13ScanTileStateIiLb1EEES9_NS0_8NullTypeEjiLb0ESI_EEvT0_T1_T2_iT3_T4_T5_E12temp_storage has been demoted
// _ZZN3cub18CUB_300001_SM_10006detail4scan16DeviceScanKernelINS2_10policy_hubIiiimN4cuda3std3__44plusIvEEE10Policy1000EN6thrust24THRUST_300001_SM_1000_NS10device_ptrIiEESF_NS0_13ScanTileStateIiLb1EEES9_NS0_8NullTypeEmiLb0ESI_EEvT0_T1_T2_iT3_T4_T5_E12temp_storage has been demoted
.global .align 1 .b8 _ZN34_INTERNAL_037e0ecc_4_k_cu_db94baa44cuda3std3__45__cpo5beginE[1];
.global .align 1 .b8 _ZN34_INTERNAL_037e0ecc_4_k_cu_db94baa44cuda3std3__45__cpo3endE[1];
.global .align 1 .b8 _ZN34_INTERNAL_037e0ecc_4_k_cu_db94baa44cuda3std3__45__cpo6cbeginE[1];
.global .align 1 .b8 _ZN34_INTERNAL_037e0ecc_4_k_cu_db94baa44cuda3std3__45__cpo4cendE[1];
.global .align 1 .b8 _ZN34_INTERNAL_037e0ecc_4_k_cu_db94baa44cuda3std3__45__cpo6rbeginE[1];
.global .align 1 .b8 _ZN34_INTERNAL_037e0ecc_4_k_cu_db94baa44cuda3std3__45__cpo4rendE[1];
.global .align 1 .b8 _ZN34_INTERNAL_037e0ecc_4_k_cu_db94baa44cuda3std3__45__cpo7crbeginE[1];
.global .align 1 .b8 _ZN34_INTERNAL_037e0ecc_4_k_cu_db94baa44cuda3std3__45__cpo5crendE[1];
.global .align 1 .b8 _ZN34_INTERNAL_037e0ecc_4_k_cu_db94baa44cuda3std3__436_GLOBAL__N__037e0ecc_4_k_cu_db94baa46ignoreE[1];
.global .align 1 .b8 _ZN34_INTERNAL_037e0ecc_4_k_cu_db94baa44cuda3std3__419piecewise_constructE[1];
.global .align 1 .b8 _ZN34_INTERNAL_037e0ecc_4_k_cu_db94baa44cuda3std3__48in_placeE[1];
.global .align 1 .b8 _ZN34_INTERNAL_037e0ecc_4_k_cu_db94baa44cuda3std3__420unreachable_sentinelE[1];
.global .align 1 .b8 _ZN34_INTERNAL_037e0ecc_4_k_cu_db94baa44cuda3std3__47nulloptE[1];
.global .align 1 .b8 _ZN34_INTERNAL_037e0ecc_4_k_cu_db94baa44cuda3std3__48unexpectE[1];
.global .align 1 .b8 _ZN34_INTERNAL_037e0ecc_4_k_cu_db94baa44cuda3std6ranges3__45__cpo4swapE[1];
.global .align 1 .b8 _ZN34_INTERNAL_037e0ecc_4_k_cu_db94baa44cuda3std6ranges3__45__cpo9iter_moveE[1];
.global .align 1 .b8 _ZN34_INTERNAL_037e0ecc_4_k_cu_db94baa44cuda3std6ranges3__45__cpo5beginE[1];
.global .align 1 .b8 _ZN34_INTERNAL_037e0ecc_4_k_cu_db94baa44cuda3std6ranges3__45__cpo3endE[1];
.global .align 1 .b8 _ZN34_INTERNAL_037e0ecc_4_k_cu_db94baa44cuda3std6ranges3__45__cpo6cbeginE[1];
.global .align 1 .b8 _ZN34_INTERNAL_037e0ecc_4_k_cu_db94baa44cuda3std6ranges3__45__cpo4cendE[1];
.global .align 1 .b8 _ZN34_INTERNAL_037e0ecc_4_k_cu_db94baa44cuda3std6ranges3__45__cpo7advanceE[1];
.global .align 1 .b8 _ZN34_INTERNAL_037e0ecc_4_k_cu_db94baa44cuda3std6ranges3__45__cpo9iter_swapE[1];
.global .align 1 .b8 _ZN34_INTERNAL_037e0ecc_4_k_cu_db94baa44cuda3std6ranges3__45__cpo4nextE[1];
.global .align 1 .b8 _ZN34_INTERNAL_037e0ecc_4_k_cu_db94baa44cuda3std6ranges3__45__cpo4prevE[1];
.global .align 1 .b8 _ZN34_INTERNAL_037e0ecc_4_k_cu_db94baa44cuda3std6ranges3__45__cpo4dataE[1];
.global .align 1 .b8 _ZN34_INTERNAL_037e0ecc_4_k_cu_db94baa44cuda3std6ranges3__45__cpo5cdataE[1];
.global .align 1 .b8 _ZN34_INTERNAL_037e0ecc_4_k_cu_db94baa44cuda3std6ranges3__45__cpo4sizeE[1];
.global .align 1 .b8 _ZN34_INTERNAL_037e0ecc_4_k_cu_db94baa44cuda3std6ranges3__45__cpo5ssizeE[1];
.global .align 1 .b8 _ZN34_INTERNAL_037e0ecc_4_k_cu_db94baa44cuda3std6ranges3__45__cpo8distanceE[1];
.global .align 1 .b8 _ZN34_INTERNAL_037e0ecc_4_k_cu_db94baa46thrust24THRUST_300001_SM_1000_NS8cuda_cub3parE[1];
.global .align 1 .b8 _ZN34_INTERNAL_037e0ecc_4_k_cu_db94baa46thrust24THRUST_300001_SM_1000_NS8cuda_cub10par_nosyncE[1];
.global .align 1 .b8 _ZN34_INTERNAL_037e0ecc_4_k_cu_db94baa46thrust24THRUST_300001_SM_1000_NS6system6detail10sequential3seqE[1];
.global .align 1 .b8 _ZN34_INTERNAL_037e0ecc_4_k_cu_db94baa46thrust24THRUST_300001_SM_1000_NS12placeholders2_1E[1];
.global .align 1 .b8 _ZN34_INTERNAL_037e0ecc_4_k_cu_db94baa46thrust24THRUST_300001_SM_1000_NS12placeholders2_2E[1];
.global .align 1 .b8 _ZN34_INTERNAL_037e0ecc_4_k_cu_db94baa46thrust24THRUST_300001_SM_1000_NS12placeholders2_3E[1];
.global .align 1 .b8 _ZN34_INTERNAL_037e0ecc_4_k_cu_db94baa46thrust24THRUST_300001_SM_1000_NS12placeholders2_4E[1];
.global .align 1 .b8 _ZN34_INTERNAL_037e0ecc_4_k_cu_db94baa46thrust24THRUST_300001_SM_1000_NS12placeholders2_5E[1];
.global .align 1 .b8 _ZN34_INTERNAL_037e0ecc_4_k_cu_db94baa46thrust24THRUST_300001_SM_1000_NS12placeholders2_6E[1];
.global .align 1 .b8 _ZN34_INTERNAL_037e0ecc_4_k_cu_db94baa46thrust24THRUST_300001_SM_1000_NS12placeholders2_7E[1];
.global .align 1 .b8 _ZN34_INTERNAL_037e0ecc_4_k_cu_db94baa46thrust24THRUST_300001_SM_1000_NS12placeholders2_8E[1];
.global .align 1 .b8 _ZN34_INTERNAL_037e0ecc_4_k_cu_db94baa46thrust24THRUST_300001_SM_1000_NS12placeholders2_9E[1];
.global .align 1 .b8 _ZN34_INTERNAL_037e0ecc_4_k_cu_db94baa46thrust24THRUST_300001_SM_1000_NS12placeholders3_10E[1];
.global .align 1 .b8 _ZN34_INTERNAL_037e0ecc_4_k_cu_db94baa46thrust24THRUST_300001_SM_1000_NS3seqE[1];
.global .align 1 .b8 $str[6] = {66, 108, 97, 99, 107};
.global .align 1 .b8 $str$1[4] = {82, 101, 100};
.global .align 1 .b8 $str$2[69] = {78, 111, 100, 101, 32, 37, 100, 58, 32, 73, 110, 100, 101, 120, 32, 61, 32, 37, 100, 44, 32, 86, 97, 108, 117, 101, 32, 61, 32, 37, 100, 44, 32, 76, 101, 110, 103, 116, 104, 32, 61, 32, 37, 100, 44, 32, 83, 105, 122, 101, 32, 61, 32, 37, 100, 44, 32, 67, 111, 108, 111, 114, 32, 61, 32, 37, 115, 10};
.global .align 1 .b8 $str$3[58] = {78, 111, 100, 101, 32, 37, 100, 58, 32, 73, 110, 100, 101, 120, 32, 61, 32, 37, 100, 44, 32, 86, 97, 108, 117, 101, 32, 61, 32, 37, 100, 44, 32, 76, 101, 110, 103, 116, 104, 32, 61, 32, 37, 100, 44, 32, 67, 111, 108, 111, 114, 32, 61, 32, 37, 115, 10};
.global .align 1 .b8 $str$4[20] = {78, 111, 100, 101, 32, 37, 100, 58, 32, 78, 111, 116, 32, 70, 111, 117, 110, 100, 10};
.global .align 1 .b8 $str$5[2] = {10};
.global .align 1 .b8 $str$6[4] = {37, 100, 32};
.global .align 1 .b8 $str$7[57] = {79, 118, 101, 114, 102, 108, 111, 119, 32, 111, 102, 32, 116, 104, 114, 101, 97, 100, 32, 37, 100, 58, 32, 112, 111, 115, 105, 116, 105, 111, 110, 32, 37, 100, 32, 115, 116, 97, 114, 116, 32, 37, 100, 32, 111, 102, 32, 115, 105, 122, 101, 32, 37, 100, 32, 10};

.visible .entry _Z22computeNextMultipleOf4PiS_i(
	.param .u64 .ptr .align 1 _Z22computeNextMultipleOf4PiS_i_param_0,
	.param .u64 .ptr .align 1 _Z22computeNextMultipleOf4PiS_i_param_1,
	.param .u32 _Z22computeNextMultipleOf4PiS_i_param_2
)
{
	.reg .pred 	%p<3>;
	.reg .b32 	%r<16>;
	.reg .b64 	%rd<9>;

	ld.param.u64 	%rd1, [_Z22computeNextMultipleOf4PiS_i_param_0];
	ld.param.u64 	%rd2, [_Z22computeNextMultipleOf4PiS_i_param_1];
	ld.param.u32 	%r5, [_Z22computeNextMultipleOf4PiS_i_param_2];
	mov.u32 	%r6, %ctaid.x;
	mov.u32 	%r7, %ntid.x;
	mov.u32 	%r8, %tid.x;
	mad.lo.s32 	%r1, %r6, %r7, %r8;
	setp.ge.s32 	%p1, %r1, %r5;
	@%p1 bra 	$L__BB0_4;
	cvta.to.global.u64 	%rd3, %rd1;
	mul.lo.s32 	%r10, %r1, 3;
	mul.wide.s32 	%rd4, %r10, 4;
	add.s64 	%rd5, %rd3, %rd4;
	ld.global.u32 	%r2, [%rd5+8];
	setp.eq.s32 	%p2, %r2, 0;
	mov.b32 	%r15, 0;
	@%p2 bra 	$L__BB0_3;
	add.s32 	%r11, %r2, 4;
	shr.s32 	%r12, %r11, 31;
	shr.u32 	%r13, %r12, 30;
	add.s32 	%r14, %r11, %r13;
	and.b32  	%r15, %r14, -4;
$L__BB0_3:
	cvta.to.global.u64 	%rd6, %rd2;
	mul.wide.s32 	%rd7, %r1, 4;
	add.s64 	%rd8, %rd6, %rd7;
	st.global.u32 	[%rd8], %r15;
$L__BB0_4:
	ret;

}
	// .globl	_Z21updatePartialSolutionPiS_i
.visible .entry _Z21updatePartialSolutionPiS_i(
	.param .u64 .ptr .align 1 _Z21updatePartialSolutionPiS_i_param_0,
	.param .u64 .ptr .align 1 _Z21updatePartialSolutionPiS_i_param_1,
	.param .u32 _Z21updatePartialSolutionPiS_i_param_2
)
{
	.reg .pred 	%p<2>;
	.reg .b32 	%r<8>;
	.reg .b64 	%rd<9>;

	ld.param.u64 	%rd1, [_Z21updatePartialSolutionPiS_i_param_0];
	ld.param.u64 	%rd2, [_Z21updatePartialSolutionPiS_i_param_1];
	ld.param.u32 	%r2, [_Z21updatePartialSolutionPiS_i_param_2];
	mov.u32 	%r3, %ctaid.x;
	mov.u32 	%r4, %ntid.x;
	mov.u32 	%r5, %tid.x;
	mad.lo.s32 	%r1, %r3, %r4, %r5;
	setp.ge.s32 	%p1, %r1, %r2;
	@%p1 bra 	$L__BB1_2;
	cvta.to.global.u64 	%rd3, %rd2;
	cvta.to.global.u64 	%rd4, %rd1;
	mul.wide.s32 	%rd5, %r1, 4;
	add.s64 	%rd6, %rd3, %rd5;
	ld.global.u32 	%r6, [%rd6];
	mul.lo.s32 	%r7, %r1, 3;
	mul.wide.s32 	%rd7, %r7, 4;
	add.s64 	%rd8, %rd4, %rd7;
	st.global.u32 	[%rd8+8], %r6;
$L__BB1_2:
	ret;

}
	// .globl	_Z20buildEmptyBinaryTreeP10RBTreeNodei
.visible .entry _Z20buildEmptyBinaryTreeP10RBTreeNodei(
	.param .u64 .ptr .align 1 _Z20buildEmptyBinaryTreeP10RBTreeNodei_param_0,
	.param .u32 _Z20buildEmptyBinaryTreeP10RBTreeNodei_param_1
)
{
	.reg .pred 	%p<5>;
	.reg .b32 	%r<13>;
	.reg .b64 	%rd<20>;

	ld.param.u64 	%rd9, [_Z20buildEmptyBinaryTreeP10RBTreeNodei_param_0];
	ld.param.u32 	%r3, [_Z20buildEmptyBinaryTreeP10RBTreeNodei_param_1];
	mov.u32 	%r4, %tid.x;
	mov.u32 	%r5, %ctaid.x;
	mov.u32 	%r6, %ntid.x;
	mad.lo.s32 	%r1, %r5, %r6, %r4;
	setp.ge.s32 	%p1, %r1, %r3;
	@%p1 bra 	$L__BB2_8;
	cvta.to.global.u64 	%rd11, %rd9;
	mul.wide.s32 	%rd12, %r1, 48;
	add.s64 	%rd1, %rd11, %rd12;
	st.global.u32 	[%rd1], %r1;
	shl.b32 	%r2, %r1, 1;
	or.b32  	%r7, %r2, 1;
	setp.ge.s32 	%p2, %r7, %r3;
	mul.wide.s32 	%rd13, %r2, 48;
	add.s64 	%rd2, %rd9, %rd13;
	mov.b64 	%rd17, 0;
	@%p2 bra 	$L__BB2_3;
	add.s64 	%rd17, %rd2, 48;
$L__BB2_3:
	st.global.u64 	[%rd1+24], %rd17;
	add.s32 	%r8, %r2, 2;
	setp.ge.s32 	%p3, %r8, %r3;
	mov.b64 	%rd18, 0;
	@%p3 bra 	$L__BB2_5;
	add.s64 	%rd18, %rd2, 96;
$L__BB2_5:
	st.global.u64 	[%rd1+32], %rd18;
	setp.eq.s32 	%p4, %r1, 0;
	mov.b64 	%rd19, 0;
	@%p4 bra 	$L__BB2_7;
	add.s32 	%r9, %r1, -1;
	shr.u32 	%r10, %r9, 31;
	add.s32 	%r11, %r9, %r10;
	shr.s32 	%r12, %r11, 1;
	mul.wide.s32 	%rd16, %r12, 48;
	add.s64 	%rd19, %rd9, %rd16;
$L__BB2_7:
	st.global.u64 	[%rd1+40], %rd19;
$L__BB2_8:
	ret;

}
	// .globl	_Z19storeItemsIntoNodesP10RBTreeNodePiS1_ii
.visible .entry _Z19storeItemsIntoNodesP10RBTreeNodePiS1_ii(
	.param .u64 .ptr .align 1 _Z19storeItemsIntoNodesP10RBTreeNodePiS1_ii_param_0,
	.param .u64 .ptr .align 1 _Z19storeItemsIntoNodesP10RBTreeNodePiS1_ii_param_1,
	.param .u64 .ptr .align 1 _Z19storeItemsIntoNodesP10RBTreeNodePiS1_ii_param_2,
	.param .u32 _Z19storeItemsIntoNodesP10RBTreeNodePiS1_ii_param_3,
	.param .u32 _Z19storeItemsIntoNodesP10RBTreeNodePiS1_ii_param_4
)
{
	.reg .pred 	%p<8>;
	.reg .b32 	%r<51>;
	.reg .b64 	%rd<13>;

	ld.param.u64 	%rd3, [_Z19storeItemsIntoNodesP10RBTreeNodePiS1_ii_param_0];
	ld.param.u64 	%rd4, [_Z19storeItemsIntoNodesP10RBTreeNodePiS1_ii_param_1];
	ld.param.u64 	%rd5, [_Z19storeItemsIntoNodesP10RBTreeNodePiS1_ii_param_2];
	ld.param.u32 	%r15, [_Z19storeItemsIntoNodesP10RBTreeNodePiS1_ii_param_3];
	ld.param.u32 	%r16, [_Z19storeItemsIntoNodesP10RBTreeNodePiS1_ii_param_4];
	mov.u32 	%r17, %tid.x;
	mov.u32 	%r18, %ctaid.x;
	mov.u32 	%r19, %ntid.x;
	mad.lo.s32 	%r1, %r18, %r19, %r17;
	setp.ge.s32 	%p1, %r1, %r15;
	@%p1 bra 	$L__BB3_11;
	add.s32 	%r2, %r1, 1;
	setp.lt.u32 	%p2, %r2, 2;
	mov.b32 	%r46, 0;
	@%p2 bra 	$L__BB3_4;
	mov.b32 	%r46, 0;
	mov.u32 	%r47, %r2;
$L__BB3_3:
	shr.s32 	%r47, %r47, 1;
	add.s32 	%r46, %r46, 1;
	setp.lt.u32 	%p3, %r47, 2;
	@%p3 bra 	$L__BB3_4;
	bra.uni 	$L__BB3_3;
$L__BB3_4:
	setp.lt.u32 	%p4, %r15, 2;
	mov.b32 	%r50, 0;
	@%p4 bra 	$L__BB3_7;
	mov.b32 	%r50, 0;
	mov.u32 	%r49, %r15;
$L__BB3_6:
	shr.s32 	%r49, %r49, 1;
	add.s32 	%r50, %r50, 1;
	setp.gt.u32 	%p5, %r49, 1;
	@%p5 bra 	$L__BB3_6;
$L__BB3_7:
	mov.b32 	%r24, -1;
	shl.b32 	%r25, %r24, %r46;
	add.s32 	%r26, %r25, %r2;
	shl.b32 	%r27, %r26, 1;
	or.b32  	%r28, %r27, 1;
	shl.b32 	%r29, %r28, %r50;
	mov.b32 	%r30, 1;
	shl.b32 	%r31, %r30, %r46;
	div.s32 	%r32, %r29, %r31;
	shr.u32 	%r33, %r32, 31;
	add.s32 	%r34, %r32, %r33;
	shr.s32 	%r35, %r34, 1;
	shl.b32 	%r36, %r24, %r50;
	add.s32 	%r37, %r15, %r36;
	add.s32 	%r38, %r37, %r32;
	sub.s32 	%r39, %r38, %r35;
	add.s32 	%r40, %r39, 1;
	min.s32 	%r13, %r32, %r40;
	cvta.to.global.u64 	%rd6, %rd3;
	mul.wide.s32 	%rd7, %r1, 48;
	add.s64 	%rd8, %rd6, %rd7;
	add.s64 	%rd1, %rd8, 12;
	st.global.u32 	[%rd8+12], %r16;
	setp.gt.s32 	%p6, %r13, %r15;
	@%p6 bra 	$L__BB3_11;
	cvta.to.global.u64 	%rd9, %rd4;
	mul.wide.s32 	%rd10, %r13, 4;
	add.s64 	%rd11, %rd9, %rd10;
	ld.global.u32 	%r41, [%rd11+-4];
	st.global.u32 	[%rd1+-12], %r41;
	cvta.to.global.u64 	%rd12, %rd5;
	add.s64 	%rd2, %rd12, %rd10;
	ld.global.u32 	%r14, [%rd2+-4];
	st.global.u32 	[%rd1+-8], %r14;
	setp.ge.s32 	%p7, %r13, %r15;
	@%p7 bra 	$L__BB3_10;
	ld.global.u32 	%r43, [%rd2];
	sub.s32 	%r44, %r43, %r14;
	st.global.u32 	[%rd1+-4], %r44;
	bra.uni 	$L__BB3_11;
$L__BB3_10:
	sub.s32 	%r42, %r16, %r14;
	st.global.u32 	[%rd1+-4], %r42;
$L__BB3_11:
	ret;

}
	// .globl	_Z10colorNodesP10RBTreeNodei
.visible .entry _Z10colorNodesP10RBTreeNodei(
	.param .u64 .ptr .align 1 _Z10colorNodesP10RBTreeNodei_param_0,
	.param .u32 _Z10colorNodesP10RBTreeNodei_param_1
)
{
	.reg .pred 	%p<2>;
	.reg .b16 	%rs<4>;
	.reg .b32 	%r<6>;
	.reg .b64 	%rd<5>;

	ld.param.u64 	%rd1, [_Z10colorNodesP10RBTreeNodei_param_0];
	ld.param.u32 	%r2, [_Z10colorNodesP10RBTreeNodei_param_1];
	mov.u32 	%r3, %tid.x;
	mov.u32 	%r4, %ctaid.x;
	mov.u32 	%r5, %ntid.x;
	mad.lo.s32 	%r1, %r4, %r5, %r3;
	setp.ge.s32 	%p1, %r1, %r2;
	@%p1 bra 	$L__BB4_2;
	cvta.to.global.u64 	%rd2, %rd1;
	cvt.u16.u32 	%rs1, %r1;
	not.b16 	%rs2, %rs1;
	and.b16  	%rs3, %rs2, 1;
	mul.wide.s32 	%rd3, %r1, 48;
	add.s64 	%rd4, %rd2, %rd3;
	st.global.u8 	[%rd4+16], %rs3;
$L__BB4_2:
	ret;

}
	// .globl	_Z13printEachNodeP10RBTreeNodei
.visible .entry _Z13printEachNodeP10RBTreeNodei(
	.param .u64 .ptr .align 1 _Z13printEachNodeP10RBTreeNodei_param_0,
	.param .u32 _Z13printEachNodeP10RBTreeNodei_param_1
)
{
	.local .align 16 .b8 	__local_depot5[32];
	.reg .b64 	%SP;
	.reg .b64 	%SPL;
	.reg .pred 	%p<8>;
	.reg .b16 	%rs<2>;
	.reg .b32 	%r<12>;
	.reg .b64 	%rd<17>;

	mov.u64 	%SPL, __local_depot5;
	cvta.local.u64 	%SP, %SPL;
	ld.param.u64 	%rd1, [_Z13printEachNodeP10RBTreeNodei_param_0];
	ld.param.u32 	%r3, [_Z13printEachNodeP10RBTreeNodei_param_1];
	mov.u32 	%r4, %tid.x;
	mov.u32 	%r5, %ctaid.x;
	mov.u32 	%r6, %ntid.x;
	mad.lo.s32 	%r1, %r5, %r6, %r4;
	setp.gt.s32 	%p1, %r1, %r3;
	setp.eq.s64 	%p2, %rd1, 0;
	or.pred  	%p3, %p1, %p2;
	@%p3 bra 	$L__BB5_7;
$L__BB5_1:
	ld.u32 	%r2, [%rd1];
	setp.eq.s32 	%p4, %r2, %r1;
	@%p4 bra 	$L__BB5_6;
	setp.le.s32 	%p5, %r2, %r1;
	@%p5 bra 	$L__BB5_4;
	ld.u64 	%rd1, [%rd1+24];
	bra.uni 	$L__BB5_5;
$L__BB5_4:
	ld.u64 	%rd1, [%rd1+32];
$L__BB5_5:
	setp.eq.s64 	%p6, %rd1, 0;
	@%p6 bra 	$L__BB5_7;
	bra.uni 	$L__BB5_1;
$L__BB5_6:
	add.u64 	%rd6, %SP, 0;
	add.u64 	%rd7, %SPL, 0;
	ld.u32 	%r7, [%rd1+4];
	ld.v2.u32 	{%r8, %r9}, [%rd1+8];
	ld.u8 	%rs1, [%rd1+16];
	setp.eq.s16 	%p7, %rs1, 0;
	mov.u64 	%rd8, $str;
	cvta.global.u64 	%rd9, %rd8;
	mov.u64 	%rd10, $str$1;
	cvta.global.u64 	%rd11, %rd10;
	selp.b64 	%rd12, %rd11, %rd9, %p7;
	st.local.v4.u32 	[%rd7], {%r1, %r1, %r7, %r8};
	st.local.u32 	[%rd7+16], %r9;
	st.local.u64 	[%rd7+24], %rd12;
	mov.u64 	%rd13, $str$2;
	cvta.global.u64 	%rd14, %rd13;
	{ // callseq 0, 0
	.param .b64 param0;
	st.param.b64 	[param0], %rd14;
	.param .b64 param1;
	st.param.b64 	[param1], %rd6;
	.param .b32 retval0;
	call.uni (retval0), 
	vprintf, 
	(
	param0, 
	param1
	);
	ld.param.b32 	%r10, [retval0];
	} // callseq 0
$L__BB5_7:
	ret;

}
	// .globl	_Z8findNodeP10RBTreeNodePii
.visible .entry _Z8findNodeP10RBTreeNodePii(
	.param .u64 .ptr .align 1 _Z8findNodeP10RBTreeNodePii_param_0,
	.param .u64 .ptr .align 1 _Z8findNodeP10RBTreeNodePii_param_1,
	.param .u32 _Z8findNodeP10RBTreeNodePii_param_2
)
{
	.local .align 8 .b8 	__local_depot6[24];
	.reg .b64 	%SP;
	.reg .b64 	%SPL;
	.reg .pred 	%p<7>;
	.reg .b16 	%rs<2>;
	.reg .b32 	%r<14>;
	.reg .b64 	%rd<25>;

	mov.u64 	%SPL, __local_depot6;
	cvta.local.u64 	%SP, %SPL;
	ld.param.u64 	%rd2, [_Z8findNodeP10RBTreeNodePii_param_0];
	ld.param.u64 	%rd7, [_Z8findNodeP10RBTreeNodePii_param_1];
	ld.param.u32 	%r4, [_Z8findNodeP10RBTreeNodePii_param_2];
	add.u64 	%rd8, %SP, 0;
	add.u64 	%rd1, %SPL, 0;
	mov.u32 	%r5, %tid.x;
	mov.u32 	%r6, %ctaid.x;
	mov.u32 	%r7, %ntid.x;
	mad.lo.s32 	%r1, %r6, %r7, %r5;
	setp.ge.s32 	%p1, %r1, %r4;
	@%p1 bra 	$L__BB6_8;
	cvta.to.global.u64 	%rd9, %rd7;
	mul.wide.s32 	%rd10, %r1, 4;
	add.s64 	%rd11, %rd9, %rd10;
	ld.global.u32 	%r2, [%rd11];
	setp.eq.s64 	%p2, %rd2, 0;
	@%p2 bra 	$L__BB6_7;
$L__BB6_2:
	ld.u32 	%r3, [%rd2];
	setp.eq.s32 	%p3, %r3, %r2;
	@%p3 bra 	$L__BB6_9;
	setp.le.s32 	%p4, %r3, %r2;
	@%p4 bra 	$L__BB6_5;
	ld.u64 	%rd2, [%rd2+24];
	bra.uni 	$L__BB6_6;
$L__BB6_5:
	ld.u64 	%rd2, [%rd2+32];
$L__BB6_6:
	setp.eq.s64 	%p5, %rd2, 0;
	@%p5 bra 	$L__BB6_7;
	bra.uni 	$L__BB6_2;
$L__BB6_7:
	st.local.u32 	[%rd1], %r2;
	mov.u64 	%rd20, $str$4;
	cvta.global.u64 	%rd21, %rd20;
	{ // callseq 2, 0
	.param .b64 param0;
	st.param.b64 	[param0], %rd21;
	.param .b64 param1;
	st.param.b64 	[param1], %rd8;
	.param .b32 retval0;
	call.uni (retval0), 
	vprintf, 
	(
	param0, 
	param1
	);
	ld.param.b32 	%r12, [retval0];
	} // callseq 2
$L__BB6_8:
	ret;
$L__BB6_9:
	ld.u32 	%r8, [%rd2+4];
	ld.u32 	%r9, [%rd2+8];
	ld.u8 	%rs1, [%rd2+16];
	setp.eq.s16 	%p6, %rs1, 0;
	mov.u64 	%rd12, $str;
	cvta.global.u64 	%rd13, %rd12;
	mov.u64 	%rd14, $str$1;
	cvta.global.u64 	%rd15, %rd14;
	selp.b64 	%rd16, %rd15, %rd13, %p6;
	st.local.v2.u32 	[%rd1], {%r2, %r2};
	st.local.v2.u32 	[%rd1+8], {%r8, %r9};
	st.local.u64 	[%rd1+16], %rd16;
	mov.u64 	%rd17, $str$3;
	cvta.global.u64 	%rd18, %rd17;
	{ // callseq 1, 0
	.param .b64 param0;
	st.param.b64 	[param0], %rd18;
	.param .b64 param1;
	st.param.b64 	[param1], %rd8;
	.param .b32 retval0;
	call.uni (retval0), 
	vprintf, 
	(
	param0, 
	param1
	);
	ld.param.b32 	%r10, [retval0];
	} // callseq 1
	bra.uni 	$L__BB6_8;

}
	// .globl	_Z12findContentsP10RBTreeNodePiiS1_
.visible .entry _Z12findContentsP10RBTreeNodePiiS1_(
	.param .u64 .ptr .align 1 _Z12findContentsP10RBTreeNodePiiS1__param_0,
	.param .u64 .ptr .align 1 _Z12findContentsP10RBTreeNodePiiS1__param_1,
	.param .u32 _Z12findContentsP10RBTreeNodePiiS1__param_2,
	.param .u64 .ptr .align 1 _Z12findContentsP10RBTreeNodePiiS1__param_3
)
{
	.local .align 8 .b8 	__local_depot7[24];
	.reg .b64 	%SP;
	.reg .b64 	%SPL;
	.reg .pred 	%p<9>;
	.reg .b16 	%rs<2>;
	.reg .b32 	%r<28>;
	.reg .b64 	%rd<38>;

	mov.u64 	%SPL, __local_depot7;
	cvta.local.u64 	%SP, %SPL;
	ld.param.u64 	%rd3, [_Z12findContentsP10RBTreeNodePiiS1__param_0];
	ld.param.u64 	%rd8, [_Z12findContentsP10RBTreeNodePiiS1__param_1];
	ld.param.u32 	%r7, [_Z12findContentsP10RBTreeNodePiiS1__param_2];
	ld.param.u64 	%rd9, [_Z12findContentsP10RBTreeNodePiiS1__param_3];
	cvta.to.global.u64 	%rd1, %rd9;
	add.u64 	%rd10, %SP, 0;
	add.u64 	%rd2, %SPL, 0;
	mov.u32 	%r8, %tid.x;
	mov.u32 	%r9, %ctaid.x;
	mov.u32 	%r10, %ntid.x;
	mad.lo.s32 	%r1, %r9, %r10, %r8;
	setp.ge.s32 	%p1, %r1, %r7;
	@%p1 bra 	$L__BB7_12;
	cvta.to.global.u64 	%rd11, %rd8;
	mul.wide.s32 	%rd12, %r1, 4;
	add.s64 	%rd13, %rd11, %rd12;
	ld.global.u32 	%r2, [%rd13];
	setp.eq.s64 	%p2, %rd3, 0;
	@%p2 bra 	$L__BB7_7;
$L__BB7_2:
	ld.u32 	%r3, [%rd3];
	setp.eq.s32 	%p3, %r3, %r2;
	@%p3 bra 	$L__BB7_8;
	setp.le.s32 	%p4, %r3, %r2;
	@%p4 bra 	$L__BB7_5;
	ld.u64 	%rd3, [%rd3+24];
	bra.uni 	$L__BB7_6;
$L__BB7_5:
	ld.u64 	%rd3, [%rd3+32];
$L__BB7_6:
	setp.eq.s64 	%p5, %rd3, 0;
	@%p5 bra 	$L__BB7_7;
	bra.uni 	$L__BB7_2;
$L__BB7_7:
	st.local.u32 	[%rd2], %r2;
	mov.u64 	%rd33, $str$4;
	cvta.global.u64 	%rd34, %rd33;
	{ // callseq 7, 0
	.param .b64 param0;
	st.param.b64 	[param0], %rd34;
	.param .b64 param1;
	st.param.b64 	[param1], %rd10;
	.param .b32 retval0;
	call.uni (retval0), 
	vprintf, 
	(
	param0, 
	param1
	);
	ld.param.b32 	%r25, [retval0];
	} // callseq 7
	bra.uni 	$L__BB7_12;
$L__BB7_8:
	ld.u32 	%r27, [%rd3+4];
	mov.u64 	%rd14, $str$5;
	cvta.global.u64 	%rd15, %rd14;
	{ // callseq 3, 0
	.param .b64 param0;
	st.param.b64 	[param0], %rd15;
	.param .b64 param1;
	st.param.b64 	[param1], 0;
	.param .b32 retval0;
	call.uni (retval0), 
	vprintf, 
	(
	param0, 
	param1
	);
	ld.param.b32 	%r11, [retval0];
	} // callseq 3
	mul.wide.s32 	%rd16, %r27, 4;
	add.s64 	%rd17, %rd1, %rd16;
	ld.global.u32 	%r13, [%rd17];
	setp.eq.s32 	%p6, %r13, -2147483648;
	@%p6 bra 	$L__BB7_11;
	mov.u64 	%rd20, $str$6;
$L__BB7_10:
	add.s32 	%r6, %r27, 1;
	mul.wide.s32 	%rd18, %r27, 4;
	add.s64 	%rd19, %rd1, %rd18;
	ld.global.u32 	%r14, [%rd19+4];
	st.local.u32 	[%rd2], %r14;
	cvta.global.u64 	%rd21, %rd20;
	{ // callseq 4, 0
	.param .b64 param0;
	st.param.b64 	[param0], %rd21;
	.param .b64 param1;
	st.param.b64 	[param1], %rd10;
	.param .b32 retval0;
	call.uni (retval0), 
	vprintf, 
	(
	param0, 
	param1
	);
	ld.param.b32 	%r15, [retval0];
	} // callseq 4
	ld.global.u32 	%r17, [%rd19+4];
	setp.ne.s32 	%p7, %r17, -2147483648;
	mov.u32 	%r27, %r6;
	@%p7 bra 	$L__BB7_10;
$L__BB7_11:
	cvta.global.u64 	%rd24, %rd14;
	{ // callseq 5, 0
	.param .b64 param0;
	st.param.b64 	[param0], %rd24;
	.param .b64 param1;
	st.param.b64 	[param1], 0;
	.param .b32 retval0;
	call.uni (retval0), 
	vprintf, 
	(
	param0, 
	param1
	);
	ld.param.b32 	%r18, [retval0];
	} // callseq 5
	ld.v2.u32 	{%r20, %r21}, [%rd3];
	ld.u32 	%r22, [%rd3+8];
	ld.u8 	%rs1, [%rd3+16];
	setp.eq.s16 	%p8, %rs1, 0;
	mov.u64 	%rd25, $str;
	cvta.global.u64 	%rd26, %rd25;
	mov.u64 	%rd27, $str$1;
	cvta.global.u64 	%rd28, %rd27;
	selp.b64 	%rd29, %rd28, %rd26, %p8;
	st.local.v2.u32 	[%rd2], {%r2, %r20};
	st.local.v2.u32 	[%rd2+8], {%r21, %r22};
	st.local.u64 	[%rd2+16], %rd29;
	mov.u64 	%rd30, $str$3;
	cvta.global.u64 	%rd31, %rd30;
	{ // callseq 6, 0
	.param .b64 param0;
	st.param.b64 	[param0], %rd31;
	.param .b64 param1;
	st.param.b64 	[param1], %rd10;
	.param .b32 retval0;
	call.uni (retval0), 
	vprintf, 
	(
	param0, 
	param1
	);
	ld.param.b32 	%r23, [retval0];
	} // callseq 6
$L__BB7_12:
	ret;

}
	// .globl	_Z10insertNodeP10RBTreeNodePiS1_S1_S1_iS1_
.visible .entry _Z10insertNodeP10RBTreeNodePiS1_S1_S1_iS1_(
	.param .u64 .ptr .align 1 _Z10insertNodeP10RBTreeNodePiS1_S1_S1_iS1__param_0,
	.param .u64 .ptr .align 1 _Z10insertNodeP10RBTreeNodePiS1_S1_S1_iS1__param_1,
	.param .u64 .ptr .align 1 _Z10insertNodeP10RBTreeNodePiS1_S1_S1_iS1__param_2,
	.param .u64 .ptr .align 1 _Z10insertNodeP10RBTreeNodePiS1_S1_S1_iS1__param_3,
	.param .u64 .ptr .align 1 _Z10insertNodeP10RBTreeNodePiS1_S1_S1_iS1__param_4,
	.param .u32 _Z10insertNodeP10RBTreeNodePiS1_S1_S1_iS1__param_5,
	.param .u64 .ptr .align 1 _Z10insertNodeP10RBTreeNodePiS1_S1_S1_iS1__param_6
)
{
	.local .align 16 .b8 	__local_depot8[16];
	.reg .b64 	%SP;
	.reg .b64 	%SPL;
	.reg .pred 	%p<14>;
	.reg .b32 	%r<41>;
	.reg .b64 	%rd<43>;

	mov.u64 	%SPL, __local_depot8;
	cvta.local.u64 	%SP, %SPL;
	ld.param.u64 	%rd6, [_Z10insertNodeP10RBTreeNodePiS1_S1_S1_iS1__param_0];
	ld.param.u64 	%rd17, [_Z10insertNodeP10RBTreeNodePiS1_S1_S1_iS1__param_1];
	ld.param.u64 	%rd15, [_Z10insertNodeP10RBTreeNodePiS1_S1_S1_iS1__param_2];
	ld.param.u64 	%rd18, [_Z10insertNodeP10RBTreeNodePiS1_S1_S1_iS1__param_3];
	ld.param.u64 	%rd19, [_Z10insertNodeP10RBTreeNodePiS1_S1_S1_iS1__param_4];
	ld.param.u32 	%r19, [_Z10insertNodeP10RBTreeNodePiS1_S1_S1_iS1__param_5];
	ld.param.u64 	%rd16, [_Z10insertNodeP10RBTreeNodePiS1_S1_S1_iS1__param_6];
	cvta.to.global.u64 	%rd38, %rd18;
	cvta.to.global.u64 	%rd2, %rd17;
	cvta.to.global.u64 	%rd3, %rd19;
	mov.u32 	%r20, %tid.x;
	mov.u32 	%r21, %ctaid.x;
	mov.u32 	%r22, %ntid.x;
	mad.lo.s32 	%r1, %r21, %r22, %r20;
	setp.ge.s32 	%p1, %r1, %r19;
	@%p1 bra 	$L__BB8_21;
	cvta.to.global.u64 	%rd20, %rd15;
	mul.wide.s32 	%rd21, %r1, 4;
	add.s64 	%rd22, %rd20, %rd21;
	ld.global.u32 	%r2, [%rd22];
	setp.ne.s32 	%p2, %r1, 0;
	@%p2 bra 	$L__BB8_3;
	ld.global.u32 	%r33, [%rd3];
	bra.uni 	$L__BB8_4;
$L__BB8_3:
	add.s64 	%rd24, %rd3, %rd21;
	ld.global.u32 	%r23, [%rd24+-4];
	mul.wide.s32 	%rd25, %r23, 4;
	add.s64 	%rd38, %rd38, %rd25;
	ld.global.u32 	%r24, [%rd24];
	sub.s32 	%r33, %r24, %r23;
$L__BB8_4:
	setp.eq.s64 	%p3, %rd6, 0;
	@%p3 bra 	$L__BB8_21;
$L__BB8_5:
	ld.u32 	%r6, [%rd6];
	setp.eq.s32 	%p4, %r6, %r2;
	@%p4 bra 	$L__BB8_10;
	setp.le.s32 	%p5, %r6, %r2;
	@%p5 bra 	$L__BB8_8;
	ld.u64 	%rd6, [%rd6+24];
	bra.uni 	$L__BB8_9;
$L__BB8_8:
	ld.u64 	%rd6, [%rd6+32];
$L__BB8_9:
	setp.eq.s64 	%p6, %rd6, 0;
	@%p6 bra 	$L__BB8_21;
	bra.uni 	$L__BB8_5;
$L__BB8_10:
	ld.u32 	%r39, [%rd6+4];
	setp.lt.s32 	%p7, %r33, 1;
	@%p7 bra 	$L__BB8_20;
	mov.b32 	%r34, 0;
$L__BB8_12:
	mul.wide.s32 	%rd26, %r39, 4;
	add.s64 	%rd42, %rd2, %rd26;
	ld.global.u32 	%r36, [%rd42];
	setp.eq.s32 	%p8, %r36, 0;
	mov.b32 	%r26, 0;
	mov.u32 	%r38, %r26;
	@%p8 bra 	$L__BB8_17;
$L__BB8_13:
	setp.lt.s32 	%p9, %r36, 1;
	mov.u32 	%r38, %r36;
	@%p9 bra 	$L__BB8_17;
	add.s32 	%r13, %r39, 1;
	mul.wide.s32 	%rd27, %r39, 4;
	add.s64 	%rd28, %rd2, %rd27;
	add.s64 	%rd42, %rd28, 4;
	ld.global.u32 	%r36, [%rd28+4];
	setp.ne.s32 	%p10, %r36, -2147483648;
	@%p10 bra 	$L__BB8_16;
	sub.s32 	%r28, %r33, %r34;
	add.u64 	%rd29, %SP, 0;
	add.u64 	%rd30, %SPL, 0;
	st.local.v4.u32 	[%rd30], {%r1, %r13, %r34, %r28};
	mov.u64 	%rd31, $str$7;
	cvta.global.u64 	%rd32, %rd31;
	{ // callseq 8, 0
	.param .b64 param0;
	st.param.b64 	[param0], %rd32;
	.param .b64 param1;
	st.param.b64 	[param1], %rd29;
	.param .b32 retval0;
	call.uni (retval0), 
	vprintf, 
	(
	param0, 
	param1
	);
	ld.param.b32 	%r29, [retval0];
	} // callseq 8
	mul.lo.s32 	%r31, %r1, 3;
	cvta.to.global.u64 	%rd33, %rd16;
	mul.wide.s32 	%rd34, %r31, 4;
	add.s64 	%rd35, %rd33, %rd34;
	st.global.u32 	[%rd35], %r13;
	st.global.u32 	[%rd35+4], %r34;
	st.global.u32 	[%rd35+8], %r28;
	bra.uni 	$L__BB8_20;
$L__BB8_16:
	setp.ne.s32 	%p11, %r36, 0;
	mov.u32 	%r39, %r13;
	mov.u32 	%r38, %r26;
	@%p11 bra 	$L__BB8_13;
$L__BB8_17:
	setp.eq.s32 	%p12, %r38, -2147483648;
	@%p12 bra 	$L__BB8_19;
	mul.wide.u32 	%rd36, %r34, 4;
	add.s64 	%rd37, %rd38, %rd36;
	ld.global.u32 	%r32, [%rd37];
	st.global.u32 	[%rd42], %r32;
$L__BB8_19:
	add.s32 	%r34, %r34, 1;
	setp.ne.s32 	%p13, %r34, %r33;
	@%p13 bra 	$L__BB8_12;
$L__BB8_20:
	st.u32 	[%rd6+4], %r39;
$L__BB8_21:
	ret;

}
	// .globl	_Z13allocateSpacePiS_iS_S_S_i
.visible .entry _Z13allocateSpacePiS_iS_S_S_i(
	.param .u64 .ptr .align 1 _Z13allocateSpacePiS_iS_S_S_i_param_0,
	.param .u64 .ptr .align 1 _Z13allocateSpacePiS_iS_S_S_i_param_1,
	.param .u32 _Z13allocateSpacePiS_iS_S_S_i_param_2,
	.param .u64 .ptr .align 1 _Z13allocateSpacePiS_iS_S_S_i_param_3,
	.param .u64 .ptr .align 1 _Z13allocateSpacePiS_iS_S_S_i_param_4,
	.param .u64 .ptr .align 1 _Z13allocateSpacePiS_iS_S_S_i_param_5,
	.param .u32 _Z13allocateSpacePiS_iS_S_S_i_param_6
)
{
	.reg .pred 	%p<11>;
	.reg .b32 	%r<59>;
	.reg .b64 	%rd<33>;

	ld.param.u64 	%rd10, [_Z13allocateSpacePiS_iS_S_S_i_param_0];
	ld.param.u64 	%rd11, [_Z13allocateSpacePiS_iS_S_S_i_param_1];
	ld.param.u32 	%r50, [_Z13allocateSpacePiS_iS_S_S_i_param_2];
	ld.param.u64 	%rd12, [_Z13allocateSpacePiS_iS_S_S_i_param_4];
	ld.param.u64 	%rd13, [_Z13allocateSpacePiS_iS_S_S_i_param_5];
	ld.param.u32 	%r28, [_Z13allocateSpacePiS_iS_S_S_i_param_6];
	cvta.to.global.u64 	%rd32, %rd12;
	cvta.to.global.u64 	%rd2, %rd11;
	cvta.to.global.u64 	%rd3, %rd10;
	cvta.to.global.u64 	%rd4, %rd13;
	mov.u32 	%r29, %tid.x;
	mov.u32 	%r30, %ctaid.x;
	mov.u32 	%r31, %ntid.x;
	mad.lo.s32 	%r1, %r30, %r31, %r29;
	setp.ge.s32 	%p1, %r1, %r28;
	@%p1 bra 	$L__BB9_16;
	setp.ne.s32 	%p2, %r1, 0;
	@%p2 bra 	$L__BB9_3;
	ld.global.u32 	%r49, [%rd4];
	bra.uni 	$L__BB9_4;
$L__BB9_3:
	mul.wide.s32 	%rd14, %r1, 4;
	add.s64 	%rd15, %rd4, %rd14;
	ld.global.u32 	%r32, [%rd15+-4];
	mul.wide.s32 	%rd16, %r32, 4;
	add.s64 	%rd32, %rd32, %rd16;
	ld.global.u32 	%r33, [%rd15];
	sub.s32 	%r49, %r33, %r32;
$L__BB9_4:
	setp.ne.s32 	%p3, %r1, 0;
	mul.lo.s32 	%r5, %r1, 3;
	mul.wide.s32 	%rd17, %r5, 4;
	add.s64 	%rd7, %rd3, %rd17;
	@%p3 bra 	$L__BB9_7;
	add.s32 	%r35, %r5, 2;
	mul.wide.u32 	%rd18, %r35, 4;
	add.s64 	%rd19, %rd3, %rd18;
	ld.global.u32 	%r6, [%rd19];
	setp.eq.s32 	%p4, %r6, 0;
	@%p4 bra 	$L__BB9_16;
	ld.global.u32 	%r36, [%rd3+-4];
	setp.eq.s32 	%p5, %r6, %r36;
	@%p5 bra 	$L__BB9_16;
	bra.uni 	$L__BB9_8;
$L__BB9_7:
	ld.global.u32 	%r34, [%rd7+-4];
	add.s32 	%r50, %r34, %r50;
$L__BB9_8:
	ld.global.u32 	%r9, [%rd7+4];
	setp.ge.s32 	%p6, %r9, %r49;
	@%p6 bra 	$L__BB9_15;
	sub.s32 	%r37, %r49, %r9;
	and.b32  	%r10, %r37, 3;
	setp.eq.s32 	%p7, %r10, 0;
	mov.u32 	%r54, %r9;
	mov.u32 	%r55, %r50;
	@%p7 bra 	$L__BB9_12;
	neg.s32 	%r51, %r10;
	mov.u32 	%r54, %r9;
	mov.u32 	%r55, %r50;
$L__BB9_11:
	.pragma "nounroll";
	mul.wide.s32 	%rd20, %r54, 4;
	add.s64 	%rd21, %rd32, %rd20;
	mul.wide.s32 	%rd22, %r55, 4;
	add.s64 	%rd23, %rd2, %rd22;
	ld.global.u32 	%r38, [%rd21];
	st.global.u32 	[%rd23], %r38;
	add.s32 	%r54, %r54, 1;
	add.s32 	%r55, %r55, 1;
	add.s32 	%r51, %r51, 1;
	setp.ne.s32 	%p8, %r51, 0;
	@%p8 bra 	$L__BB9_11;
$L__BB9_12:
	sub.s32 	%r39, %r9, %r49;
	setp.gt.u32 	%p9, %r39, -4;
	@%p9 bra 	$L__BB9_15;
	sub.s32 	%r56, %r54, %r49;
	add.s64 	%rd8, %rd2, 8;
	add.s64 	%rd9, %rd32, 8;
$L__BB9_14:
	mul.wide.s32 	%rd24, %r55, 4;
	add.s64 	%rd25, %rd8, %rd24;
	mul.wide.s32 	%rd26, %r54, 4;
	add.s64 	%rd27, %rd9, %rd26;
	ld.global.u32 	%r40, [%rd27+-8];
	st.global.u32 	[%rd25+-8], %r40;
	ld.global.u32 	%r41, [%rd27+-4];
	st.global.u32 	[%rd25+-4], %r41;
	ld.global.u32 	%r42, [%rd27];
	st.global.u32 	[%rd25], %r42;
	ld.global.u32 	%r43, [%rd27+4];
	st.global.u32 	[%rd25+4], %r43;
	add.s32 	%r54, %r54, 4;
	add.s32 	%r55, %r55, 4;
	add.s32 	%r56, %r56, 4;
	setp.ne.s32 	%p10, %r56, 0;
	@%p10 bra 	$L__BB9_14;
$L__BB9_15:
	ld.global.u32 	%r44, [%rd7+8];
	add.s32 	%r45, %r44, %r50;
	mul.wide.s32 	%rd28, %r45, 4;
	add.s64 	%rd29, %rd2, %rd28;
	mov.b32 	%r46, -2147483648;
	st.global.u32 	[%rd29], %r46;
	neg.s32 	%r47, %r50;
	ld.global.u32 	%r48, [%rd7];
	mul.wide.s32 	%rd30, %r48, 4;
	add.s64 	%rd31, %rd2, %rd30;
	st.global.u32 	[%rd31], %r47;
$L__BB9_16:
	ret;

}
	// .globl	_Z11updateCountP10RBTreeNodePiS0_S1_S0_S1_iS1_i
.visible .entry _Z11updateCountP10RBTreeNodePiS0_S1_S0_S1_iS1_i(
	.param .u64 .ptr .align 1 _Z11updateCountP10RBTreeNodePiS0_S1_S0_S1_iS1_i_param_0,
	.param .u64 .ptr .align 1 _Z11updateCountP10RBTreeNodePiS0_S1_S0_S1_iS1_i_param_1,
	.param .u64 .ptr .align 1 _Z11updateCountP10RBTreeNodePiS0_S1_S0_S1_iS1_i_param_2,
	.param .u64 .ptr .align 1 _Z11updateCountP10RBTreeNodePiS0_S1_S0_S1_iS1_i_param_3,
	.param .u64 .ptr .align 1 _Z11updateCountP10RBTreeNodePiS0_S1_S0_S1_iS1_i_param_4,
	.param .u64 .ptr .align 1 _Z11updateCountP10RBTreeNodePiS0_S1_S0_S1_iS1_i_param_5,
	.param .u32 _Z11updateCountP10RBTreeNodePiS0_S1_S0_S1_iS1_i_param_6,
	.param .u64 .ptr .align 1 _Z11updateCountP10RBTreeNodePiS0_S1_S0_S1_iS1_i_param_7,
	.param .u32 _Z11updateCountP10RBTreeNodePiS0_S1_S0_S1_iS1_i_param_8
)
{
	.reg .pred 	%p<75>;
	.reg .b32 	%r<213>;
	.reg .b64 	%rd<83>;

	ld.param.u64 	%rd23, [_Z11updateCountP10RBTreeNodePiS0_S1_S0_S1_iS1_i_param_0];
	ld.param.u64 	%rd24, [_Z11updateCountP10RBTreeNodePiS0_S1_S0_S1_iS1_i_param_1];
	ld.param.u64 	%rd25, [_Z11updateCountP10RBTreeNodePiS0_S1_S0_S1_iS1_i_param_5];
	ld.param.u32 	%r112, [_Z11updateCountP10RBTreeNodePiS0_S1_S0_S1_iS1_i_param_6];
	cvta.to.global.u64 	%rd1, %rd24;
	cvta.to.global.u64 	%rd2, %rd25;
	cvta.to.global.u64 	%rd3, %rd23;
	mov.u32 	%r113, %ctaid.x;
	mov.u32 	%r114, %ntid.x;
	mov.u32 	%r115, %tid.x;
	mad.lo.s32 	%r1, %r113, %r114, %r115;
	setp.ge.s32 	%p1, %r1, %r112;
	setp.eq.s64 	%p2, %rd23, 0;
	or.pred  	%p3, %p1, %p2;
	@%p3 bra 	$L__BB10_72;
	mov.u64 	%rd4, %rd3;
$L__BB10_2:
	ld.global.u32 	%r2, [%rd4];
	setp.eq.s32 	%p4, %r2, %r1;
	@%p4 bra 	$L__BB10_7;
	setp.le.s32 	%p5, %r2, %r1;
	@%p5 bra 	$L__BB10_5;
	ld.global.u64 	%rd78, [%rd4+24];
	bra.uni 	$L__BB10_6;
$L__BB10_5:
	ld.global.u64 	%rd78, [%rd4+32];
$L__BB10_6:
	cvta.to.global.u64 	%rd4, %rd78;
	setp.eq.s64 	%p6, %rd78, 0;
	@%p6 bra 	$L__BB10_72;
	bra.uni 	$L__BB10_2;
$L__BB10_7:
	ld.global.u32 	%r3, [%rd4+4];
	mov.u64 	%rd9, %rd3;
$L__BB10_8:
	ld.global.u32 	%r4, [%rd9];
	setp.eq.s32 	%p7, %r4, %r1;
	@%p7 bra 	$L__BB10_13;
	setp.le.s32 	%p8, %r4, %r1;
	@%p8 bra 	$L__BB10_11;
	ld.global.u64 	%rd80, [%rd9+24];
	bra.uni 	$L__BB10_12;
$L__BB10_11:
	ld.global.u64 	%rd80, [%rd9+32];
$L__BB10_12:
	cvta.to.global.u64 	%rd9, %rd80;
	setp.eq.s64 	%p9, %rd80, 0;
	@%p9 bra 	$L__BB10_72;
	bra.uni 	$L__BB10_8;
$L__BB10_13:
	ld.global.u32 	%r5, [%rd9+4];
	mul.wide.s32 	%rd26, %r3, 4;
	add.s64 	%rd14, %rd1, %rd26;
	add.s32 	%r6, %r1, -1;
	mul.wide.s32 	%rd33, %r5, 4;
	add.s64 	%rd20, %rd1, %rd33;
	mov.u32 	%r160, %r3;
	mov.u32 	%r161, %r5;
$L__BB10_14:
	mul.wide.s32 	%rd27, %r160, 4;
	add.s64 	%rd28, %rd2, %rd27;
	ld.global.u32 	%r116, [%rd28];
	setp.eq.s32 	%p10, %r116, -2147483648;
	@%p10 bra 	$L__BB10_72;
	mul.wide.s32 	%rd29, %r161, 4;
	add.s64 	%rd30, %rd2, %rd29;
	ld.global.u32 	%r10, [%rd30];
	setp.eq.s32 	%p11, %r116, 0;
	@%p11 bra 	$L__BB10_72;
	or.b32  	%r117, %r10, -2147483648;
	setp.eq.s32 	%p12, %r117, -2147483648;
	@%p12 bra 	$L__BB10_72;
	setp.ne.s32 	%p13, %r116, %r10;
	@%p13 bra 	$L__BB10_70;
	mov.u64 	%rd15, %rd3;
$L__BB10_19:
	ld.global.u32 	%r11, [%rd15];
	setp.eq.s32 	%p16, %r11, %r116;
	@%p16 bra 	$L__BB10_24;
	setp.le.s32 	%p17, %r11, %r116;
	@%p17 bra 	$L__BB10_22;
	ld.global.u64 	%rd82, [%rd15+24];
	bra.uni 	$L__BB10_23;
$L__BB10_22:
	ld.global.u64 	%rd82, [%rd15+32];
$L__BB10_23:
	cvta.to.global.u64 	%rd15, %rd82;
	setp.eq.s64 	%p18, %rd82, 0;
	@%p18 bra 	$L__BB10_72;
	bra.uni 	$L__BB10_19;
$L__BB10_24:
	ld.global.u32 	%r208, [%rd15+4];
	ld.global.u32 	%r85, [%rd14];
	setp.eq.s32 	%p19, %r85, 0;
	mov.b32 	%r164, 0;
	@%p19 bra 	$L__BB10_28;
	mov.b32 	%r164, 0;
	mov.u32 	%r162, %r85;
$L__BB10_26:
	setp.eq.s32 	%p20, %r162, -2147483648;
	@%p20 bra 	$L__BB10_28;
	add.s32 	%r16, %r164, 1;
	mul.wide.u32 	%rd31, %r164, 4;
	add.s64 	%rd32, %rd14, %rd31;
	ld.global.u32 	%r162, [%rd32+4];
	setp.ne.s32 	%p21, %r162, 0;
	mov.u32 	%r164, %r16;
	@%p21 bra 	$L__BB10_26;
$L__BB10_28:
	ld.global.u32 	%r181, [%rd20];
	setp.eq.s32 	%p22, %r181, 0;
	mov.b32 	%r167, 0;
	@%p22 bra 	$L__BB10_32;
	mov.b32 	%r167, 0;
	mov.u32 	%r165, %r181;
$L__BB10_30:
	setp.eq.s32 	%p23, %r165, -2147483648;
	@%p23 bra 	$L__BB10_32;
	add.s32 	%r22, %r167, 1;
	mul.wide.u32 	%rd34, %r167, 4;
	add.s64 	%rd35, %rd20, %rd34;
	ld.global.u32 	%r165, [%rd35+4];
	setp.ne.s32 	%p24, %r165, 0;
	mov.u32 	%r167, %r22;
	@%p24 bra 	$L__BB10_30;
$L__BB10_32:
	mul.wide.s32 	%rd36, %r208, 4;
	add.s64 	%rd21, %rd1, %rd36;
	ld.global.u32 	%r191, [%rd21];
	setp.eq.s32 	%p25, %r191, 0;
	mov.b32 	%r170, 0;
	@%p25 bra 	$L__BB10_36;
	mov.b32 	%r170, 0;
	mov.u32 	%r168, %r191;
$L__BB10_34:
	setp.eq.s32 	%p26, %r168, -2147483648;
	@%p26 bra 	$L__BB10_36;
	add.s32 	%r28, %r170, 1;
	mul.wide.u32 	%rd37, %r170, 4;
	add.s64 	%rd38, %rd21, %rd37;
	ld.global.u32 	%r168, [%rd38+4];
	setp.ne.s32 	%p27, %r168, 0;
	mov.u32 	%r170, %r28;
	@%p27 bra 	$L__BB10_34;
$L__BB10_36:
	setp.eq.s32 	%p28, %r85, -2147483648;
	mov.b32 	%r179, 0;
	mov.u32 	%r180, %r179;
	@%p28 bra 	$L__BB10_43;
	mov.b32 	%r180, 0;
	mov.u32 	%r171, %r85;
	mov.u32 	%r173, %r5;
	mov.u32 	%r174, %r3;
	mov.u32 	%r179, %r180;
$L__BB10_38:
	mul.wide.s32 	%rd39, %r173, 4;
	add.s64 	%rd40, %rd1, %rd39;
	ld.global.u32 	%r36, [%rd40];
	setp.eq.s32 	%p29, %r171, 0;
	and.b32  	%r128, %r36, 2147483647;
	setp.eq.s32 	%p30, %r128, 0;
	or.pred  	%p31, %p30, %p29;
	@%p31 bra 	$L__BB10_43;
	setp.ne.s32 	%p32, %r171, %r36;
	@%p32 bra 	$L__BB10_41;
	add.s32 	%r179, %r179, 1;
	add.s32 	%r174, %r174, 1;
	add.s32 	%r173, %r173, 1;
	bra.uni 	$L__BB10_42;
$L__BB10_41:
	setp.ge.s32 	%p33, %r171, %r36;
	setp.lt.s32 	%p34, %r171, %r36;
	selp.u32 	%r129, 1, 0, %p34;
	add.s32 	%r174, %r174, %r129;
	selp.u32 	%r130, 1, 0, %p33;
	add.s32 	%r173, %r173, %r130;
$L__BB10_42:
	neg.s32 	%r180, %r179;
	mul.wide.s32 	%rd41, %r174, 4;
	add.s64 	%rd42, %rd1, %rd41;
	ld.global.u32 	%r171, [%rd42];
	setp.ne.s32 	%p35, %r171, -2147483648;
	@%p35 bra 	$L__BB10_38;
$L__BB10_43:
	setp.eq.s32 	%p36, %r181, -2147483648;
	mov.b32 	%r189, 0;
	mov.u32 	%r190, %r189;
	@%p36 bra 	$L__BB10_50;
	mov.b32 	%r190, 0;
	mov.u32 	%r183, %r208;
	mov.u32 	%r184, %r5;
	mov.u32 	%r189, %r190;
$L__BB10_45:
	mul.wide.s32 	%rd43, %r183, 4;
	add.s64 	%rd44, %rd1, %rd43;
	ld.global.u32 	%r54, [%rd44];
	setp.eq.s32 	%p37, %r181, 0;
	and.b32  	%r133, %r54, 2147483647;
	setp.eq.s32 	%p38, %r133, 0;
	or.pred  	%p39, %p38, %p37;
	@%p39 bra 	$L__BB10_50;
	setp.ne.s32 	%p40, %r181, %r54;
	@%p40 bra 	$L__BB10_48;
	add.s32 	%r189, %r189, 1;
	add.s32 	%r184, %r184, 1;
	add.s32 	%r183, %r183, 1;
	bra.uni 	$L__BB10_49;
$L__BB10_48:
	setp.ge.s32 	%p41, %r181, %r54;
	setp.lt.s32 	%p42, %r181, %r54;
	selp.u32 	%r134, 1, 0, %p42;
	add.s32 	%r184, %r184, %r134;
	selp.u32 	%r135, 1, 0, %p41;
	add.s32 	%r183, %r183, %r135;
$L__BB10_49:
	neg.s32 	%r190, %r189;
	mul.wide.s32 	%rd45, %r184, 4;
	add.s64 	%rd46, %rd1, %rd45;
	ld.global.u32 	%r181, [%rd46];
	setp.ne.s32 	%p43, %r181, -2147483648;
	@%p43 bra 	$L__BB10_45;
$L__BB10_50:
	setp.eq.s32 	%p44, %r191, -2147483648;
	mov.b32 	%r199, 0;
	mov.u32 	%r200, %r199;
	@%p44 bra 	$L__BB10_57;
	mov.b32 	%r200, 0;
	mov.u32 	%r193, %r3;
	mov.u32 	%r194, %r208;
	mov.u32 	%r199, %r200;
$L__BB10_52:
	mul.wide.s32 	%rd47, %r193, 4;
	add.s64 	%rd48, %rd1, %rd47;
	ld.global.u32 	%r72, [%rd48];
	setp.eq.s32 	%p45, %r191, 0;
	and.b32  	%r138, %r72, 2147483647;
	setp.eq.s32 	%p46, %r138, 0;
	or.pred  	%p47, %p46, %p45;
	@%p47 bra 	$L__BB10_57;
	setp.ne.s32 	%p48, %r191, %r72;
	@%p48 bra 	$L__BB10_55;
	add.s32 	%r199, %r199, 1;
	add.s32 	%r194, %r194, 1;
	add.s32 	%r193, %r193, 1;
	bra.uni 	$L__BB10_56;
$L__BB10_55:
	setp.ge.s32 	%p49, %r191, %r72;
	setp.lt.s32 	%p50, %r191, %r72;
	selp.u32 	%r139, 1, 0, %p50;
	add.s32 	%r194, %r194, %r139;
	selp.u32 	%r140, 1, 0, %p49;
	add.s32 	%r193, %r193, %r140;
$L__BB10_56:
	neg.s32 	%r200, %r199;
	mul.wide.s32 	%rd49, %r194, 4;
	add.s64 	%rd50, %rd1, %rd49;
	ld.global.u32 	%r191, [%rd50];
	setp.ne.s32 	%p51, %r191, -2147483648;
	@%p51 bra 	$L__BB10_52;
$L__BB10_57:
	setp.eq.s32 	%p52, %r85, -2147483648;
	mov.b32 	%r209, 0;
	@%p52 bra 	$L__BB10_69;
	mov.b32 	%r209, 0;
	mov.u32 	%r207, %r5;
	mov.u32 	%r206, %r3;
$L__BB10_59:
	mul.wide.s32 	%rd51, %r207, 4;
	add.s64 	%rd52, %rd1, %rd51;
	ld.global.u32 	%r90, [%rd52];
	setp.eq.s32 	%p53, %r90, -2147483648;
	@%p53 bra 	$L__BB10_69;
	mul.wide.s32 	%rd53, %r208, 4;
	add.s64 	%rd54, %rd1, %rd53;
	ld.global.u32 	%r91, [%rd54];
	setp.eq.s32 	%p54, %r91, -2147483648;
	setp.eq.s32 	%p55, %r85, 0;
	or.pred  	%p56, %p54, %p55;
	setp.eq.s32 	%p57, %r90, 0;
	or.pred  	%p58, %p56, %p57;
	setp.eq.s32 	%p59, %r91, 0;
	or.pred  	%p60, %p58, %p59;
	@%p60 bra 	$L__BB10_69;
	setp.ne.s32 	%p61, %r85, %r90;
	setp.ne.s32 	%p62, %r85, %r91;
	or.pred  	%p63, %p61, %p62;
	@%p63 bra 	$L__BB10_63;
	add.s32 	%r209, %r209, 1;
	add.s32 	%r206, %r206, 1;
	add.s32 	%r207, %r207, 1;
	add.s32 	%r208, %r208, 1;
	bra.uni 	$L__BB10_68;
$L__BB10_63:
	max.s32 	%r143, %r90, %r91;
	setp.le.s32 	%p64, %r143, %r85;
	@%p64 bra 	$L__BB10_65;
	add.s32 	%r206, %r206, 1;
	bra.uni 	$L__BB10_68;
$L__BB10_65:
	max.s32 	%r144, %r85, %r91;
	setp.le.s32 	%p65, %r144, %r90;
	@%p65 bra 	$L__BB10_67;
	add.s32 	%r207, %r207, 1;
	bra.uni 	$L__BB10_68;
$L__BB10_67:
	add.s32 	%r208, %r208, 1;
$L__BB10_68:
	mul.wide.s32 	%rd55, %r206, 4;
	add.s64 	%rd56, %rd1, %rd55;
	ld.global.u32 	%r85, [%rd56];
	setp.ne.s32 	%p66, %r85, -2147483648;
	@%p66 bra 	$L__BB10_59;
$L__BB10_69:
	ld.param.u64 	%rd76, [_Z11updateCountP10RBTreeNodePiS0_S1_S0_S1_iS1_i_param_7];
	add.s32 	%r145, %r180, %r164;
	add.s32 	%r146, %r145, %r200;
	add.s32 	%r147, %r146, %r209;
	add.s32 	%r148, %r180, %r167;
	add.s32 	%r149, %r148, %r190;
	add.s32 	%r150, %r149, %r209;
	add.s32 	%r151, %r190, %r170;
	add.s32 	%r152, %r151, %r200;
	add.s32 	%r153, %r152, %r209;
	setp.gt.s32 	%p67, %r147, 0;
	selp.u64 	%rd57, 1, 0, %p67;
	setp.gt.s32 	%p68, %r150, 0;
	selp.b64 	%rd58, 2, 0, %p68;
	setp.gt.s32 	%p69, %r153, 0;
	selp.b64 	%rd59, 4, 0, %p69;
	setp.gt.s32 	%p70, %r179, %r209;
	selp.b64 	%rd60, 8, 0, %p70;
	setp.gt.s32 	%p71, %r189, %r209;
	selp.b64 	%rd61, 16, 0, %p71;
	setp.gt.s32 	%p72, %r199, %r209;
	selp.b64 	%rd62, 32, 0, %p72;
	setp.gt.s32 	%p73, %r209, 0;
	selp.b64 	%rd63, 64, 0, %p73;
	or.b64  	%rd64, %rd61, %rd60;
	or.b64  	%rd65, %rd64, %rd62;
	or.b64  	%rd66, %rd65, %rd63;
	or.b64  	%rd67, %rd66, %rd57;
	or.b64  	%rd68, %rd67, %rd58;
	or.b64  	%rd69, %rd68, %rd59;
	shl.b64 	%rd70, %rd69, 2;
	mov.u64 	%rd71, id_to_index;
	add.s64 	%rd72, %rd71, %rd70;
	ld.global.u32 	%r154, [%rd72];
	add.s32 	%r155, %r6, %r154;
	cvta.to.global.u64 	%rd73, %rd76;
	mul.wide.s32 	%rd74, %r155, 4;
	add.s64 	%rd75, %rd73, %rd74;
	ld.global.u32 	%r156, [%rd75];
	add.s32 	%r157, %r156, 1;
	st.global.u32 	[%rd75], %r157;
	add.s32 	%r160, %r160, 1;
	add.s32 	%r161, %r161, 1;
	bra.uni 	$L__BB10_71;
$L__BB10_70:
	setp.ge.s32 	%p14, %r116, %r10;
	setp.lt.s32 	%p15, %r116, %r10;
	selp.u32 	%r118, 1, 0, %p15;
	add.s32 	%r160, %r160, %r118;
	selp.u32 	%r119, 1, 0, %p14;
	add.s32 	%r161, %r161, %r119;
$L__BB10_71:
	ld.param.u32 	%r159, [_Z11updateCountP10RBTreeNodePiS0_S1_S0_S1_iS1_i_param_8];
	max.s32 	%r158, %r160, %r161;
	setp.lt.s32 	%p74, %r158, %r159;
	@%p74 bra 	$L__BB10_14;
$L__BB10_72:
	ret;

}
	// .globl	_ZN3cub18CUB_300001_SM_10006detail11EmptyKernelIvEEvv
.visible .entry _ZN3cub18CUB_300001_SM_10006detail11EmptyKernelIvEEvv()
{


	ret;

}
	// .globl	_ZN3cub18CUB_300001_SM_10006detail4scan20DeviceScanInitKernelINS0_13ScanTileStateIiLb1EEEEEvT_i
.visible .entry _ZN3cub18CUB_300001_SM_10006detail4scan20DeviceScanInitKernelINS0_13ScanTileStateIiLb1EEEEEvT_i(
	.param .align 8 .b8 _ZN3cub18CUB_300001_SM_10006detail4scan20DeviceScanInitKernelINS0_13ScanTileStateIiLb1EEEEEvT_i_param_0[8],
	.param .u32 _ZN3cub18CUB_300001_SM_10006detail4scan20DeviceScanInitKernelINS0_13ScanTileStateIiLb1EEEEEvT_i_param_1
)
{
	.reg .pred 	%p<5>;
	.reg .b32 	%r<10>;
	.reg .b64 	%rd<7>;

	ld.param.u64 	%rd2, [_ZN3cub18CUB_300001_SM_10006detail4scan20DeviceScanInitKernelINS0_13ScanTileStateIiLb1EEEEEvT_i_param_0];
	ld.param.u32 	%r4, [_ZN3cub18CUB_300001_SM_10006detail4scan20DeviceScanInitKernelINS0_13ScanTileStateIiLb1EEEEEvT_i_param_1];
	cvta.to.global.u64 	%rd1, %rd2;
	mov.u32 	%r1, %ctaid.x;
	mov.u32 	%r5, %ntid.x;
	mov.u32 	%r2, %tid.x;
	mad.lo.s32 	%r3, %r1, %r5, %r2;
	setp.ge.s32 	%p1, %r3, %r4;
	@%p1 bra 	$L__BB12_2;
	mul.wide.s32 	%rd3, %r3, 8;
	add.s64 	%rd4, %rd1, %rd3;
	mov.b32 	%r6, 0;
	mov.b32 	%r7, 99;
	st.global.v2.u32 	[%rd4+256], {%r7, %r6};
$L__BB12_2:
	setp.ne.s32 	%p2, %r1, 0;
	setp.gt.u32 	%p3, %r2, 31;
	or.pred  	%p4, %p2, %p3;
	@%p4 bra 	$L__BB12_4;
	mul.wide.u32 	%rd5, %r2, 8;
	add.s64 	%rd6, %rd1, %rd5;
	mov.b32 	%r9, 0;
	st.global.v2.u32 	[%rd6], {%r9, %r9};
$L__BB12_4:
	ret;

}
	// .globl	_ZN3cub18CUB_300001_SM_10006detail4scan16DeviceScanKernelINS2_10policy_hubIiiijN4cuda3std3__44plusIvEEE10Policy1000EN6thrust24THRUST_300001_SM_1000_NS10device_ptrIiEESF_NS0_13ScanTileStateIiLb1EEES9_NS0_8NullTypeEjiLb0ESI_EEvT0_T1_T2_iT3_T4_T5_
.visible .entry _ZN3cub18CUB_300001_SM_10006detail4scan16DeviceScanKernelINS2_10policy_hubIiiijN4cuda3std3__44plusIvEEE10Policy1000EN6thrust24THRUST_300001_SM_1000_NS10device_ptrIiEESF_NS0_13ScanTileStateIiLb1EEES9_NS0_8NullTypeEjiLb0ESI_EEvT0_T1_T2_iT3_T4_T5_(
	.param .align 8 .b8 _ZN3cub18CUB_300001_SM_10006detail4scan16DeviceScanKernelINS2_10policy_hubIiiijN4cuda3std3__44plusIvEEE10Policy1000EN6thrust24THRUST_300001_SM_1000_NS10device_ptrIiEESF_NS0_13ScanTileStateIiLb1EEES9_NS0_8NullTypeEjiLb0ESI_EEvT0_T1_T2_iT3_T4_T5__param_0[8],
	.param .align 8 .b8 _ZN3cub18CUB_300001_SM_10006detail4scan16DeviceScanKernelINS2_10policy_hubIiiijN4cuda3std3__44plusIvEEE10Policy1000EN6thrust24THRUST_300001_SM_1000_NS10device_ptrIiEESF_NS0_13ScanTileStateIiLb1EEES9_NS0_8NullTypeEjiLb0ESI_EEvT0_T1_T2_iT3_T4_T5__param_1[8],
	.param .align 8 .b8 _ZN3cub18CUB_300001_SM_10006detail4scan16DeviceScanKernelINS2_10policy_hubIiiijN4cuda3std3__44plusIvEEE10Policy1000EN6thrust24THRUST_300001_SM_1000_NS10device_ptrIiEESF_NS0_13ScanTileStateIiLb1EEES9_NS0_8NullTypeEjiLb0ESI_EEvT0_T1_T2_iT3_T4_T5__param_2[8],
	.param .u32 _ZN3cub18CUB_300001_SM_10006detail4scan16DeviceScanKernelINS2_10policy_hubIiiijN4cuda3std3__44plusIvEEE10Policy1000EN6thrust24THRUST_300001_SM_1000_NS10device_ptrIiEESF_NS0_13ScanTileStateIiLb1EEES9_NS0_8NullTypeEjiLb0ESI_EEvT0_T1_T2_iT3_T4_T5__param_3,
	.param .align 1 .b8 _ZN3cub18CUB_300001_SM_10006detail4scan16DeviceScanKernelINS2_10policy_hubIiiijN4cuda3std3__44plusIvEEE10Policy1000EN6thrust24THRUST_300001_SM_1000_NS10device_ptrIiEESF_NS0_13ScanTileStateIiLb1EEES9_NS0_8NullTypeEjiLb0ESI_EEvT0_T1_T2_iT3_T4_T5__param_4[1],
	.param .align 1 .b8 _ZN3cub18CUB_300001_SM_10006detail4scan16DeviceScanKernelINS2_10policy_hubIiiijN4cuda3std3__44plusIvEEE10Policy1000EN6thrust24THRUST_300001_SM_1000_NS10device_ptrIiEESF_NS0_13ScanTileStateIiLb1EEES9_NS0_8NullTypeEjiLb0ESI_EEvT0_T1_T2_iT3_T4_T5__param_5[1],
	.param .u32 _ZN3cub18CUB_300001_SM_10006detail4scan16DeviceScanKernelINS2_10policy_hubIiiijN4cuda3std3__44plusIvEEE10Policy1000EN6thrust24THRUST_300001_SM_1000_NS10device_ptrIiEESF_NS0_13ScanTileStateIiLb1EEES9_NS0_8NullTypeEjiLb0ESI_EEvT0_T1_T2_iT3_T4_T5__param_6
)
.maxntid 384
{
	.reg .pred 	%p<160>;
	.reg .b32 	%r<1050>;
	.reg .b64 	%rd<55>;
	// demoted variable
	.shared .align 16 .b8 _ZZN3cub18CUB_300001_SM_10006detail4scan16DeviceScanKernelINS2_10policy_hubIiiijN4cuda3std3__44plusIvEEE10Policy1000EN6thrust24THRUST_300001_SM_1000_NS10device_ptrIiEESF_NS0_13ScanTileStateIiLb1EEES9_NS0_8NullTypeEjiLb0ESI_EEvT0_T1_T2_iT3_T4_T5_E12temp_storage[33808];
	ld.param.u64 	%rd1, [_ZN3cub18CUB_300001_SM_10006detail4scan16DeviceScanKernelINS2_10policy_hubIiiijN4cuda3std3__44plusIvEEE10Policy1000EN6thrust24THRUST_300001_SM_1000_NS10device_ptrIiEESF_NS0_13ScanTileStateIiLb1EEES9_NS0_8NullTypeEjiLb0ESI_EEvT0_T1_T2_iT3_T4_T5__param_2];
	ld.param.u64 	%rd13, [_ZN3cub18CUB_300001_SM_10006detail4scan16DeviceScanKernelINS2_10policy_hubIiiijN4cuda3std3__44plusIvEEE10Policy1000EN6thrust24THRUST_300001_SM_1000_NS10device_ptrIiEESF_NS0_13ScanTileStateIiLb1EEES9_NS0_8NullTypeEjiLb0ESI_EEvT0_T1_T2_iT3_T4_T5__param_1];
	ld.param.u64 	%rd14, [_ZN3cub18CUB_300001_SM_10006detail4scan16DeviceScanKernelINS2_10policy_hubIiiijN4cuda3std3__44plusIvEEE10Policy1000EN6thrust24THRUST_300001_SM_1000_NS10device_ptrIiEESF_NS0_13ScanTileStateIiLb1EEES9_NS0_8NullTypeEjiLb0ESI_EEvT0_T1_T2_iT3_T4_T5__param_0];
	ld.param.u32 	%r233, [_ZN3cub18CUB_300001_SM_10006detail4scan16DeviceScanKernelINS2_10policy_hubIiiijN4cuda3std3__44plusIvEEE10Policy1000EN6thrust24THRUST_300001_SM_1000_NS10device_ptrIiEESF_NS0_13ScanTileStateIiLb1EEES9_NS0_8NullTypeEjiLb0ESI_EEvT0_T1_T2_iT3_T4_T5__param_3];
	ld.param.u32 	%r234, [_ZN3cub18CUB_300001_SM_10006detail4scan16DeviceScanKernelINS2_10policy_hubIiiijN4cuda3std3__44plusIvEEE10Policy1000EN6thrust24THRUST_300001_SM_1000_NS10device_ptrIiEESF_NS0_13ScanTileStateIiLb1EEES9_NS0_8NullTypeEjiLb0ESI_EEvT0_T1_T2_iT3_T4_T5__param_6];
	cvta.to.global.u64 	%rd2, %rd14;
	cvta.to.global.u64 	%rd3, %rd13;
	mov.u32 	%r235, %ctaid.x;
	add.s32 	%r998, %r233, %r235;
	mul.lo.s32 	%r2, %r998, 8448;
	sub.s32 	%r3, %r234, %r2;
	setp.lt.u32 	%p1, %r3, 8449;
	@%p1 bra 	$L__BB13_26;
	cvt.u64.u32 	%rd37, %r2;
	mov.u32 	%r4, %tid.x;
	and.b32  	%r642, %r4, 31;
	and.b32  	%r643, %r4, 992;
	mul.lo.s32 	%r644, %r643, 22;
	or.b32  	%r645, %r644, %r642;
	cvt.u64.u32 	%rd38, %r645;
	add.s64 	%rd4, %rd38, %rd37;
	shl.b64 	%rd39, %rd4, 2;
	add.s64 	%rd40, %rd2, %rd39;
	ld.global.u32 	%r646, [%rd40];
	ld.global.u32 	%r647, [%rd40+128];
	ld.global.u32 	%r648, [%rd40+256];
	ld.global.u32 	%r649, [%rd40+384];
	ld.global.u32 	%r650, [%rd40+512];
	ld.global.u32 	%r651, [%rd40+640];
	ld.global.u32 	%r652, [%rd40+768];
	ld.global.u32 	%r653, [%rd40+896];
	ld.global.u32 	%r654, [%rd40+1024];
	ld.global.u32 	%r655, [%rd40+1152];
	ld.global.u32 	%r656, [%rd40+1280];
	ld.global.u32 	%r657, [%rd40+1408];
	ld.global.u32 	%r658, [%rd40+1536];
	ld.global.u32 	%r659, [%rd40+1664];
	ld.global.u32 	%r660, [%rd40+1792];
	ld.global.u32 	%r661, [%rd40+1920];
	ld.global.u32 	%r662, [%rd40+2048];
	ld.global.u32 	%r663, [%rd40+2176];
	ld.global.u32 	%r664, [%rd40+2304];
	ld.global.u32 	%r665, [%rd40+2432];
	ld.global.u32 	%r666, [%rd40+2560];
	ld.global.u32 	%r667, [%rd40+2688];
	// begin inline asm
	mov.u32 %r641, %laneid;
	// end inline asm
	shr.u32 	%r6, %r4, 5;
	mad.lo.s32 	%r668, %r6, 704, %r641;
	shl.b32 	%r669, %r668, 2;
	mov.u32 	%r670, _ZZN3cub18CUB_300001_SM_10006detail4scan16DeviceScanKernelINS2_10policy_hubIiiijN4cuda3std3__44plusIvEEE10Policy1000EN6thrust24THRUST_300001_SM_1000_NS10device_ptrIiEESF_NS0_13ScanTileStateIiLb1EEES9_NS0_8NullTypeEjiLb0ESI_EEvT0_T1_T2_iT3_T4_T5_E12temp_storage;
	add.s32 	%r7, %r670, %r669;
	st.shared.u32 	[%r7], %r646;
	st.shared.u32 	[%r7+128], %r647;
	st.shared.u32 	[%r7+256], %r648;
	st.shared.u32 	[%r7+384], %r649;
	st.shared.u32 	[%r7+512], %r650;
	st.shared.u32 	[%r7+640], %r651;
	st.shared.u32 	[%r7+768], %r652;
	st.shared.u32 	[%r7+896], %r653;
	st.shared.u32 	[%r7+1024], %r654;
	st.shared.u32 	[%r7+1152], %r655;
	st.shared.u32 	[%r7+1280], %r656;
	st.shared.u32 	[%r7+1408], %r657;
	st.shared.u32 	[%r7+1536], %r658;
	st.shared.u32 	[%r7+1664], %r659;
	st.shared.u32 	[%r7+1792], %r660;
	st.shared.u32 	[%r7+1920], %r661;
	st.shared.u32 	[%r7+2048], %r662;
	st.shared.u32 	[%r7+2176], %r663;
	st.shared.u32 	[%r7+2304], %r664;
	st.shared.u32 	[%r7+2432], %r665;
	st.shared.u32 	[%r7+2560], %r666;
	st.shared.u32 	[%r7+2688], %r667;
	bar.warp.sync 	-1;
	mad.lo.s32 	%r8, %r641, 84, %r7;
	ld.shared.v2.u32 	{%r9, %r10}, [%r8];
	ld.shared.v2.u32 	{%r11, %r12}, [%r8+8];
	ld.shared.v2.u32 	{%r13, %r14}, [%r8+16];
	ld.shared.v2.u32 	{%r15, %r16}, [%r8+24];
	ld.shared.v2.u32 	{%r17, %r18}, [%r8+32];
	ld.shared.v2.u32 	{%r19, %r20}, [%r8+40];
	ld.shared.v2.u32 	{%r21, %r22}, [%r8+48];
	ld.shared.v2.u32 	{%r23, %r24}, [%r8+56];
	ld.shared.v2.u32 	{%r25, %r26}, [%r8+64];
	ld.shared.v2.u32 	{%r27, %r28}, [%r8+72];
	ld.shared.v2.u32 	{%r29, %r30}, [%r8+80];
	bar.sync 	0;
	setp.ne.s32 	%p104, %r998, 0;
	@%p104 bra 	$L__BB13_6;
	add.s32 	%r892, %r10, %r9;
	add.s32 	%r893, %r11, %r892;
	add.s32 	%r894, %r12, %r893;
	add.s32 	%r895, %r13, %r894;
	add.s32 	%r896, %r14, %r895;
	add.s32 	%r897, %r15, %r896;
	add.s32 	%r898, %r16, %r897;
	add.s32 	%r899, %r17, %r898;
	add.s32 	%r900, %r18, %r899;
	add.s32 	%r901, %r19, %r900;
	add.s32 	%r902, %r20, %r901;
	add.s32 	%r903, %r21, %r902;
	add.s32 	%r904, %r22, %r903;
	add.s32 	%r905, %r23, %r904;
	add.s32 	%r906, %r24, %r905;
	add.s32 	%r907, %r25, %r906;
	add.s32 	%r908, %r26, %r907;
	add.s32 	%r909, %r27, %r908;
	add.s32 	%r910, %r28, %r909;
	add.s32 	%r911, %r29, %r910;
	add.s32 	%r866, %r30, %r911;
	mov.b32 	%r864, 1;
	mov.b32 	%r889, 0;
	mov.b32 	%r891, -1;
	// begin inline asm
	{  .reg .s32 r0;  .reg .pred p;  shfl.sync.up.b32 r0|p, %r866, %r864, %r889, %r891;  @p add.s32 r0, r0, %r866;  mov.s32 %r862, r0;}
	// end inline asm
	mov.b32 	%r870, 2;
	// begin inline asm
	{  .reg .s32 r0;  .reg .pred p;  shfl.sync.up.b32 r0|p, %r862, %r870, %r889, %r891;  @p add.s32 r0, r0, %r862;  mov.s32 %r868, r0;}
	// end inline asm
	mov.b32 	%r876, 4;
	// begin inline asm
	{  .reg .s32 r0;  .reg .pred p;  shfl.sync.up.b32 r0|p, %r868, %r876, %r889, %r891;  @p add.s32 r0, r0, %r868;  mov.s32 %r874, r0;}
	// end inline asm
	mov.b32 	%r882, 8;
	// begin inline asm
	{  .reg .s32 r0;  .reg .pred p;  shfl.sync.up.b32 r0|p, %r874, %r882, %r889, %r891;  @p add.s32 r0, r0, %r874;  mov.s32 %r880, r0;}
	// end inline asm
	mov.b32 	%r888, 16;
	// begin inline asm
	{  .reg .s32 r0;  .reg .pred p;  shfl.sync.up.b32 r0|p, %r880, %r888, %r889, %r891;  @p add.s32 r0, r0, %r880;  mov.s32 %r886, r0;}
	// end inline asm
	setp.ne.s32 	%p146, %r641, 31;
	@%p146 bra 	$L__BB13_4;
	shl.b32 	%r912, %r6, 2;
	add.s32 	%r914, %r670, %r912;
	st.shared.u32 	[%r914+16], %r886;
$L__BB13_4:
	sub.s32 	%r915, %r886, %r866;
	bar.sync 	0;
	ld.shared.v4.u32 	{%r916, %r917, %r918, %r919}, [_ZZN3cub18CUB_300001_SM_10006detail4scan16DeviceScanKernelINS2_10policy_hubIiiijN4cuda3std3__44plusIvEEE10Policy1000EN6thrust24THRUST_300001_SM_1000_NS10device_ptrIiEESF_NS0_13ScanTileStateIiLb1EEES9_NS0_8NullTypeEjiLb0ESI_EEvT0_T1_T2_iT3_T4_T5_E12temp_storage+16];
	add.s32 	%r920, %r917, %r916;
	setp.eq.s32 	%p147, %r6, 2;
	selp.b32 	%r921, %r920, %r916, %p147;
	add.s32 	%r922, %r920, %r918;
	setp.eq.s32 	%p148, %r6, 3;
	selp.b32 	%r923, %r922, %r921, %p148;
	add.s32 	%r924, %r922, %r919;
	setp.eq.s32 	%p149, %r6, 4;
	selp.b32 	%r925, %r924, %r923, %p149;
	ld.shared.v4.u32 	{%r926, %r927, %r928, %r929}, [_ZZN3cub18CUB_300001_SM_10006detail4scan16DeviceScanKernelINS2_10policy_hubIiiijN4cuda3std3__44plusIvEEE10Policy1000EN6thrust24THRUST_300001_SM_1000_NS10device_ptrIiEESF_NS0_13ScanTileStateIiLb1EEES9_NS0_8NullTypeEjiLb0ESI_EEvT0_T1_T2_iT3_T4_T5_E12temp_storage+32];
	add.s32 	%r930, %r924, %r926;
	setp.eq.s32 	%p150, %r6, 5;
	selp.b32 	%r931, %r930, %r925, %p150;
	add.s32 	%r932, %r930, %r927;
	setp.eq.s32 	%p151, %r6, 6;
	selp.b32 	%r933, %r932, %r931, %p151;
	add.s32 	%r934, %r932, %r928;
	setp.eq.s32 	%p152, %r6, 7;
	selp.b32 	%r935, %r934, %r933, %p152;
	add.s32 	%r936, %r934, %r929;
	setp.eq.s32 	%p153, %r6, 8;
	selp.b32 	%r937, %r936, %r935, %p153;
	ld.shared.v4.u32 	{%r938, %r939, %r940, %r941}, [_ZZN3cub18CUB_300001_SM_10006detail4scan16DeviceScanKernelINS2_10policy_hubIiiijN4cuda3std3__44plusIvEEE10Policy1000EN6thrust24THRUST_300001_SM_1000_NS10device_ptrIiEESF_NS0_13ScanTileStateIiLb1EEES9_NS0_8NullTypeEjiLb0ESI_EEvT0_T1_T2_iT3_T4_T5_E12temp_storage+48];
	add.s32 	%r942, %r936, %r938;
	setp.eq.s32 	%p154, %r6, 9;
	selp.b32 	%r943, %r942, %r937, %p154;
	add.s32 	%r944, %r942, %r939;
	setp.eq.s32 	%p155, %r6, 10;
	selp.b32 	%r945, %r944, %r943, %p155;
	add.s32 	%r946, %r944, %r940;
	setp.eq.s32 	%p156, %r6, 11;
	selp.b32 	%r947, %r946, %r945, %p156;
	add.s32 	%r33, %r946, %r941;
	setp.lt.u32 	%p157, %r4, 32;
	setp.eq.s32 	%p158, %r641, 0;
	selp.b32 	%r948, 0, %r915, %p158;
	add.s32 	%r949, %r947, %r948;
	selp.b32 	%r1012, %r915, %r949, %p157;
	setp.ne.s32 	%p159, %r4, 0;
	@%p159 bra 	$L__BB13_25;
	add.s64 	%rd52, %rd1, 256;
	mov.b32 	%r950, 101;
	// begin inline asm
	st.relaxed.gpu.v2.u32 [%rd52], {%r950, %r33};
	// end inline asm
	mov.b32 	%r1012, 0;
	bra.uni 	$L__BB13_25;
$L__BB13_6:
	add.s32 	%r701, %r10, %r9;
	add.s32 	%r702, %r11, %r701;
	add.s32 	%r703, %r12, %r702;
	add.s32 	%r704, %r13, %r703;
	add.s32 	%r705, %r14, %r704;
	add.s32 	%r706, %r15, %r705;
	add.s32 	%r707, %r16, %r706;
	add.s32 	%r708, %r17, %r707;
	add.s32 	%r709, %r18, %r708;
	add.s32 	%r710, %r19, %r709;
	add.s32 	%r711, %r20, %r710;
	add.s32 	%r712, %r21, %r711;
	add.s32 	%r713, %r22, %r712;
	add.s32 	%r714, %r23, %r713;
	add.s32 	%r715, %r24, %r714;
	add.s32 	%r716, %r25, %r715;
	add.s32 	%r717, %r26, %r716;
	add.s32 	%r718, %r27, %r717;
	add.s32 	%r719, %r28, %r718;
	add.s32 	%r720, %r29, %r719;
	add.s32 	%r675, %r30, %r720;
	mov.b32 	%r673, 1;
	mov.b32 	%r698, 0;
	mov.b32 	%r700, -1;
	// begin inline asm
	{  .reg .s32 r0;  .reg .pred p;  shfl.sync.up.b32 r0|p, %r675, %r673, %r698, %r700;  @p add.s32 r0, r0, %r675;  mov.s32 %r671, r0;}
	// end inline asm
	mov.b32 	%r679, 2;
	// begin inline asm
	{  .reg .s32 r0;  .reg .pred p;  shfl.sync.up.b32 r0|p, %r671, %r679, %r698, %r700;  @p add.s32 r0, r0, %r671;  mov.s32 %r677, r0;}
	// end inline asm
	mov.b32 	%r685, 4;
	// begin inline asm
	{  .reg .s32 r0;  .reg .pred p;  shfl.sync.up.b32 r0|p, %r677, %r685, %r698, %r700;  @p add.s32 r0, r0, %r677;  mov.s32 %r683, r0;}
	// end inline asm
	mov.b32 	%r691, 8;
	// begin inline asm
	{  .reg .s32 r0;  .reg .pred p;  shfl.sync.up.b32 r0|p, %r683, %r691, %r698, %r700;  @p add.s32 r0, r0, %r683;  mov.s32 %r689, r0;}
	// end inline asm
	mov.b32 	%r697, 16;
	// begin inline asm
	{  .reg .s32 r0;  .reg .pred p;  shfl.sync.up.b32 r0|p, %r689, %r697, %r698, %r700;  @p add.s32 r0, r0, %r689;  mov.s32 %r695, r0;}
	// end inline asm
	setp.ne.s32 	%p105, %r641, 31;
	@%p105 bra 	$L__BB13_8;
	shl.b32 	%r721, %r6, 2;
	add.s32 	%r723, %r670, %r721;
	st.shared.u32 	[%r723+16], %r695;
$L__BB13_8:
	sub.s32 	%r724, %r695, %r675;
	bar.sync 	0;
	ld.shared.v4.u32 	{%r725, %r726, %r727, %r728}, [_ZZN3cub18CUB_300001_SM_10006detail4scan16DeviceScanKernelINS2_10policy_hubIiiijN4cuda3std3__44plusIvEEE10Policy1000EN6thrust24THRUST_300001_SM_1000_NS10device_ptrIiEESF_NS0_13ScanTileStateIiLb1EEES9_NS0_8NullTypeEjiLb0ESI_EEvT0_T1_T2_iT3_T4_T5_E12temp_storage+16];
	add.s32 	%r729, %r726, %r725;
	setp.eq.s32 	%p106, %r6, 2;
	selp.b32 	%r730, %r729, %r725, %p106;
	add.s32 	%r731, %r729, %r727;
	setp.eq.s32 	%p107, %r6, 3;
	selp.b32 	%r732, %r731, %r730, %p107;
	add.s32 	%r733, %r731, %r728;
	setp.eq.s32 	%p108, %r6, 4;
	selp.b32 	%r734, %r733, %r732, %p108;
	ld.shared.v4.u32 	{%r735, %r736, %r737, %r738}, [_ZZN3cub18CUB_300001_SM_10006detail4scan16DeviceScanKernelINS2_10policy_hubIiiijN4cuda3std3__44plusIvEEE10Policy1000EN6thrust24THRUST_300001_SM_1000_NS10device_ptrIiEESF_NS0_13ScanTileStateIiLb1EEES9_NS0_8NullTypeEjiLb0ESI_EEvT0_T1_T2_iT3_T4_T5_E12temp_storage+32];
	add.s32 	%r739, %r733, %r735;
	setp.eq.s32 	%p109, %r6, 5;
	selp.b32 	%r740, %r739, %r734, %p109;
	add.s32 	%r741, %r739, %r736;
	setp.eq.s32 	%p110, %r6, 6;
	selp.b32 	%r742, %r741, %r740, %p110;
	add.s32 	%r743, %r741, %r737;
	setp.eq.s32 	%p111, %r6, 7;
	selp.b32 	%r744, %r743, %r742, %p111;
	add.s32 	%r745, %r743, %r738;
	setp.eq.s32 	%p112, %r6, 8;
	selp.b32 	%r746, %r745, %r744, %p112;
	ld.shared.v4.u32 	{%r747, %r748, %r749, %r750}, [_ZZN3cub18CUB_300001_SM_10006detail4scan16DeviceScanKernelINS2_10policy_hubIiiijN4cuda3std3__44plusIvEEE10Policy1000EN6thrust24THRUST_300001_SM_1000_NS10device_ptrIiEESF_NS0_13ScanTileStateIiLb1EEES9_NS0_8NullTypeEjiLb0ESI_EEvT0_T1_T2_iT3_T4_T5_E12temp_storage+48];
	add.s32 	%r751, %r745, %r747;
	setp.eq.s32 	%p113, %r6, 9;
	selp.b32 	%r752, %r751, %r746, %p113;
	add.s32 	%r753, %r751, %r748;
	setp.eq.s32 	%p114, %r6, 10;
	selp.b32 	%r754, %r753, %r752, %p114;
	add.s32 	%r755, %r753, %r749;
	setp.eq.s32 	%p115, %r6, 11;
	selp.b32 	%r756, %r755, %r754, %p115;
	add.s32 	%r37, %r755, %r750;
	setp.gt.u32 	%p116, %r4, 31;
	setp.lt.u32 	%p117, %r4, 32;
	setp.eq.s32 	%p118, %r641, 0;
	selp.b32 	%r757, 0, %r724, %p118;
	add.s32 	%r1011, %r756, %r757;
	selp.b32 	%r39, %r724, %r1011, %p117;
	@%p116 bra 	$L__BB13_24;
	setp.ne.s32 	%p119, %r4, 0;
	mul.wide.s32 	%rd41, %r998, 8;
	add.s64 	%rd5, %rd1, %rd41;
	@%p119 bra 	$L__BB13_11;
	st.shared.u32 	[_ZZN3cub18CUB_300001_SM_10006detail4scan16DeviceScanKernelINS2_10policy_hubIiiijN4cuda3std3__44plusIvEEE10Policy1000EN6thrust24THRUST_300001_SM_1000_NS10device_ptrIiEESF_NS0_13ScanTileStateIiLb1EEES9_NS0_8NullTypeEjiLb0ESI_EEvT0_T1_T2_iT3_T4_T5_E12temp_storage+12], %r37;
	add.s64 	%rd42, %rd5, 256;
	mov.b32 	%r758, 100;
	// begin inline asm
	st.relaxed.gpu.v2.u32 [%rd42], {%r758, %r37};
	// end inline asm
$L__BB13_11:
	not.b32 	%r764, %r4;
	add.s32 	%r1006, %r998, %r764;
	mov.b32 	%r760, 830;
	// begin inline asm
	nanosleep.u32 %r760;
	// end inline asm
	mul.wide.s32 	%rd44, %r1006, 8;
	add.s64 	%rd45, %rd1, %rd44;
	add.s64 	%rd43, %rd45, 256;
	// begin inline asm
	ld.relaxed.gpu.v2.u32 {%r1008, %r1000}, [%rd43];
	// end inline asm
	mov.b32 	%r1001, 952;
$L__BB13_12:
	setp.eq.s32 	%p120, %r1008, 99;
	mov.b32 	%r765, -1;
	vote.sync.any.pred 	%p121, %p120, %r765;
	not.pred 	%p122, %p121;
	@%p122 bra 	$L__BB13_14;
	mul.lo.s32 	%r860, %r998, 16807;
	and.b32  	%r998, %r860, 2147483647;
	add.s32 	%r861, %r1001, 1;
	rem.u32 	%r857, %r998, %r861;
	// begin inline asm
	nanosleep.u32 %r857;
	// end inline asm
	shr.u32 	%r1001, %r1001, 1;
	// begin inline asm
	ld.relaxed.gpu.v2.u32 {%r1008, %r1000}, [%rd43];
	// end inline asm
	bra.uni 	$L__BB13_12;
$L__BB13_14:
	setp.eq.s32 	%p123, %r1008, 101;
	mov.b32 	%r792, -1;
	vote.sync.ballot.b32 	%r794, %p123, %r792;
	// begin inline asm
	mov.u32 %r767, %lanemask_ge;
	// end inline asm
	and.b32  	%r795, %r794, %r767;
	or.b32  	%r796, %r795, -2147483648;
	add.s32 	%r797, %r796, -1;
	not.b32 	%r798, %r796;
	and.b32  	%r799, %r798, %r797;
	popc.b32 	%r771, %r799;
	mov.b32 	%r770, 1;
	// begin inline asm
	shfl.sync.down.b32 %r768, %r1000, %r770, %r771, %r792;
	// end inline asm
	setp.lt.s32 	%p125, %r641, %r771;
	selp.b32 	%r800, %r768, 0, %p125;
	add.s32 	%r774, %r800, %r1000;
	mov.b32 	%r775, 2;
	// begin inline asm
	shfl.sync.down.b32 %r773, %r774, %r775, %r771, %r792;
	// end inline asm
	add.s32 	%r54, %r641, 2;
	setp.gt.s32 	%p126, %r54, %r771;
	selp.b32 	%r801, 0, %r773, %p126;
	add.s32 	%r779, %r774, %r801;
	mov.b32 	%r780, 4;
	// begin inline asm
	shfl.sync.down.b32 %r778, %r779, %r780, %r771, %r792;
	// end inline asm
	add.s32 	%r55, %r641, 4;
	setp.gt.s32 	%p127, %r55, %r771;
	selp.b32 	%r802, 0, %r778, %p127;
	add.s32 	%r784, %r779, %r802;
	mov.b32 	%r785, 8;
	// begin inline asm
	shfl.sync.down.b32 %r783, %r784, %r785, %r771, %r792;
	// end inline asm
	add.s32 	%r56, %r641, 8;
	setp.gt.s32 	%p128, %r56, %r771;
	selp.b32 	%r803, 0, %r783, %p128;
	add.s32 	%r789, %r784, %r803;
	mov.b32 	%r790, 16;
	// begin inline asm
	shfl.sync.down.b32 %r788, %r789, %r790, %r771, %r792;
	// end inline asm
	add.s32 	%r57, %r641, 16;
	setp.gt.s32 	%p129, %r57, %r771;
	selp.b32 	%r804, 0, %r788, %p129;
	add.s32 	%r1005, %r789, %r804;
	add.s64 	%rd7, %rd1, 256;
	mov.b32 	%r1002, 952;
$L__BB13_15:
	setp.ne.s32 	%p130, %r1008, 101;
	mov.b32 	%r805, -1;
	vote.sync.all.pred 	%p131, %p130, %r805;
	not.pred 	%p132, %p131;
	@%p132 bra 	$L__BB13_20;
	shr.u32 	%r1002, %r1002, 1;
	mul.wide.s32 	%rd48, %r1006, 8;
	add.s64 	%rd49, %rd7, %rd48;
	add.s64 	%rd47, %rd49, -256;
	// begin inline asm
	ld.relaxed.gpu.v2.u32 {%r1008, %r1009}, [%rd47];
	// end inline asm
	mov.u32 	%r1010, %r1002;
$L__BB13_17:
	setp.eq.s32 	%p136, %r1008, 99;
	mov.b32 	%r813, -1;
	vote.sync.any.pred 	%p137, %p136, %r813;
	not.pred 	%p138, %p137;
	@%p138 bra 	$L__BB13_19;
	mul.lo.s32 	%r855, %r998, 16807;
	and.b32  	%r998, %r855, 2147483647;
	add.s32 	%r856, %r1010, 1;
	rem.u32 	%r852, %r998, %r856;
	// begin inline asm
	nanosleep.u32 %r852;
	// end inline asm
	shr.u32 	%r1010, %r1010, 1;
	// begin inline asm
	ld.relaxed.gpu.v2.u32 {%r1008, %r1009}, [%rd47];
	// end inline asm
	bra.uni 	$L__BB13_17;
$L__BB13_19:
	setp.eq.s32 	%p139, %r1008, 101;
	mov.b32 	%r839, -1;
	vote.sync.ballot.b32 	%r840, %p139, %r839;
	and.b32  	%r841, %r840, %r767;
	or.b32  	%r842, %r841, -2147483648;
	add.s32 	%r843, %r842, -1;
	not.b32 	%r844, %r842;
	and.b32  	%r845, %r844, %r843;
	popc.b32 	%r818, %r845;
	mov.b32 	%r817, 1;
	// begin inline asm
	shfl.sync.down.b32 %r815, %r1009, %r817, %r818, %r839;
	// end inline asm
	setp.lt.s32 	%p141, %r641, %r818;
	selp.b32 	%r846, %r815, 0, %p141;
	add.s32 	%r821, %r846, %r1009;
	mov.b32 	%r822, 2;
	// begin inline asm
	shfl.sync.down.b32 %r820, %r821, %r822, %r818, %r839;
	// end inline asm
	setp.gt.s32 	%p142, %r54, %r818;
	selp.b32 	%r847, 0, %r820, %p142;
	add.s32 	%r826, %r821, %r847;
	mov.b32 	%r827, 4;
	// begin inline asm
	shfl.sync.down.b32 %r825, %r826, %r827, %r818, %r839;
	// end inline asm
	setp.gt.s32 	%p143, %r55, %r818;
	selp.b32 	%r848, 0, %r825, %p143;
	add.s32 	%r831, %r826, %r848;
	mov.b32 	%r832, 8;
	// begin inline asm
	shfl.sync.down.b32 %r830, %r831, %r832, %r818, %r839;
	// end inline asm
	setp.gt.s32 	%p144, %r56, %r818;
	selp.b32 	%r849, 0, %r830, %p144;
	add.s32 	%r836, %r831, %r849;
	mov.b32 	%r837, 16;
	// begin inline asm
	shfl.sync.down.b32 %r835, %r836, %r837, %r818, %r839;
	// end inline asm
	setp.gt.s32 	%p145, %r57, %r818;
	selp.b32 	%r850, 0, %r835, %p145;
	add.s32 	%r851, %r850, %r1005;
	add.s32 	%r1005, %r851, %r836;
	add.s32 	%r1006, %r1006, -32;
	bra.uni 	$L__BB13_15;
$L__BB13_20:
	@%p119 bra 	$L__BB13_22;
	add.s32 	%r808, %r1005, %r37;
	add.s64 	%rd46, %rd5, 256;
	mov.b32 	%r807, 101;
	// begin inline asm
	st.relaxed.gpu.v2.u32 [%rd46], {%r807, %r808};
	// end inline asm
	st.shared.u32 	[_ZZN3cub18CUB_300001_SM_10006detail4scan16DeviceScanKernelINS2_10policy_hubIiiijN4cuda3std3__44plusIvEEE10Policy1000EN6thrust24THRUST_300001_SM_1000_NS10device_ptrIiEESF_NS0_13ScanTileStateIiLb1EEES9_NS0_8NullTypeEjiLb0ESI_EEvT0_T1_T2_iT3_T4_T5_E12temp_storage+4], %r1005;
	st.shared.u32 	[_ZZN3cub18CUB_300001_SM_10006detail4scan16DeviceScanKernelINS2_10policy_hubIiiijN4cuda3std3__44plusIvEEE10Policy1000EN6thrust24THRUST_300001_SM_1000_NS10device_ptrIiEESF_NS0_13ScanTileStateIiLb1EEES9_NS0_8NullTypeEjiLb0ESI_EEvT0_T1_T2_iT3_T4_T5_E12temp_storage+8], %r808;
$L__BB13_22:
	setp.ne.s32 	%p134, %r641, 0;
	mov.u32 	%r1011, %r39;
	@%p134 bra 	$L__BB13_24;
	st.shared.u32 	[_ZZN3cub18CUB_300001_SM_10006detail4scan16DeviceScanKernelINS2_10policy_hubIiiijN4cuda3std3__44plusIvEEE10Policy1000EN6thrust24THRUST_300001_SM_1000_NS10device_ptrIiEESF_NS0_13ScanTileStateIiLb1EEES9_NS0_8NullTypeEjiLb0ESI_EEvT0_T1_T2_iT3_T4_T5_E12temp_storage+76], %r1005;
	mov.u32 	%r1011, %r1005;
$L__BB13_24:
	bar.sync 	0;
	setp.eq.s32 	%p135, %r4, 0;
	ld.shared.u32 	%r809, [_ZZN3cub18CUB_300001_SM_10006detail4scan16DeviceScanKernelINS2_10policy_hubIiiijN4cuda3std3__44plusIvEEE10Policy1000EN6thrust24THRUST_300001_SM_1000_NS10device_ptrIiEESF_NS0_13ScanTileStateIiLb1EEES9_NS0_8NullTypeEjiLb0ESI_EEvT0_T1_T2_iT3_T4_T5_E12temp_storage+76];
	selp.b32 	%r810, 0, %r809, %p135;
	add.s32 	%r1012, %r810, %r1011;
$L__BB13_25:
	add.s32 	%r953, %r1012, %r9;
	add.s32 	%r954, %r10, %r953;
	add.s32 	%r955, %r11, %r954;
	add.s32 	%r956, %r12, %r955;
	add.s32 	%r957, %r13, %r956;
	add.s32 	%r958, %r14, %r957;
	add.s32 	%r959, %r15, %r958;
	add.s32 	%r960, %r16, %r959;
	add.s32 	%r961, %r17, %r960;
	add.s32 	%r962, %r18, %r961;
	add.s32 	%r963, %r19, %r962;
	add.s32 	%r964, %r20, %r963;
	add.s32 	%r965, %r21, %r964;
	add.s32 	%r966, %r22, %r965;
	add.s32 	%r967, %r23, %r966;
	add.s32 	%r968, %r24, %r967;
	add.s32 	%r969, %r25, %r968;
	add.s32 	%r970, %r26, %r969;
	add.s32 	%r971, %r27, %r970;
	add.s32 	%r972, %r28, %r971;
	add.s32 	%r973, %r29, %r972;
	add.s32 	%r974, %r30, %r973;
	bar.sync 	0;
	st.shared.v2.u32 	[%r8], {%r953, %r954};
	st.shared.v2.u32 	[%r8+8], {%r955, %r956};
	st.shared.v2.u32 	[%r8+16], {%r957, %r958};
	st.shared.v2.u32 	[%r8+24], {%r959, %r960};
	st.shared.v2.u32 	[%r8+32], {%r961, %r962};
	st.shared.v2.u32 	[%r8+40], {%r963, %r964};
	st.shared.v2.u32 	[%r8+48], {%r965, %r966};
	st.shared.v2.u32 	[%r8+56], {%r967, %r968};
	st.shared.v2.u32 	[%r8+64], {%r969, %r970};
	st.shared.v2.u32 	[%r8+72], {%r971, %r972};
	st.shared.v2.u32 	[%r8+80], {%r973, %r974};
	bar.warp.sync 	-1;
	ld.shared.u32 	%r975, [%r7];
	ld.shared.u32 	%r976, [%r7+128];
	ld.shared.u32 	%r977, [%r7+256];
	ld.shared.u32 	%r978, [%r7+384];
	ld.shared.u32 	%r979, [%r7+512];
	ld.shared.u32 	%r980, [%r7+640];
	ld.shared.u32 	%r981, [%r7+768];
	ld.shared.u32 	%r982, [%r7+896];
	ld.shared.u32 	%r983, [%r7+1024];
	ld.shared.u32 	%r984, [%r7+1152];
	ld.shared.u32 	%r985, [%r7+1280];
	ld.shared.u32 	%r986, [%r7+1408];
	ld.shared.u32 	%r987, [%r7+1536];
	ld.shared.u32 	%r988, [%r7+1664];
	ld.shared.u32 	%r989, [%r7+1792];
	ld.shared.u32 	%r990, [%r7+1920];
	ld.shared.u32 	%r991, [%r7+2048];
	ld.shared.u32 	%r992, [%r7+2176];
	ld.shared.u32 	%r993, [%r7+2304];
	ld.shared.u32 	%r994, [%r7+2432];
	ld.shared.u32 	%r995, [%r7+2560];
	ld.shared.u32 	%r996, [%r7+2688];
	add.s64 	%rd54, %rd3, %rd39;
	st.global.u32 	[%rd54], %r975;
	st.global.u32 	[%rd54+128], %r976;
	st.global.u32 	[%rd54+256], %r977;
	st.global.u32 	[%rd54+384], %r978;
	st.global.u32 	[%rd54+512], %r979;
	st.global.u32 	[%rd54+640], %r980;
	st.global.u32 	[%rd54+768], %r981;
	st.global.u32 	[%rd54+896], %r982;
	st.global.u32 	[%rd54+1024], %r983;
	st.global.u32 	[%rd54+1152], %r984;
	st.global.u32 	[%rd54+1280], %r985;
	st.global.u32 	[%rd54+1408], %r986;
	st.global.u32 	[%rd54+1536], %r987;
	st.global.u32 	[%rd54+1664], %r988;
	st.global.u32 	[%rd54+1792], %r989;
	st.global.u32 	[%rd54+1920], %r990;
	st.global.u32 	[%rd54+2048], %r991;
	st.global.u32 	[%rd54+2176], %r992;
	st.global.u32 	[%rd54+2304], %r993;
	st.global.u32 	[%rd54+2432], %r994;
	st.global.u32 	[%rd54+2560], %r995;
	st.global.u32 	[%rd54+2688], %r996;
	bra.uni 	$L__BB13_140;
$L__BB13_26:
	setp.eq.s32 	%p2, %r3, 0;
	@%p2 bra 	$L__BB13_140;
	mul.wide.u32 	%rd15, %r2, 4;
	add.s64 	%rd16, %rd2, %rd15;
	mov.u32 	%r82, %tid.x;
	ld.global.u32 	%r1034, [%rd16];
	and.b32  	%r236, %r82, 31;
	and.b32  	%r237, %r82, 992;
	mul.lo.s32 	%r238, %r237, 22;
	or.b32  	%r84, %r238, %r236;
	setp.ge.u32 	%p3, %r84, %r3;
	shl.b32 	%r239, %r84, 2;
	cvt.u64.u32 	%rd17, %r239;
	add.s64 	%rd9, %rd16, %rd17;
	mov.u32 	%r1013, %r1034;
	@%p3 bra 	$L__BB13_29;
	ld.global.u32 	%r1013, [%rd9];
$L__BB13_29:
	add.s32 	%r240, %r84, 32;
	setp.ge.u32 	%p4, %r240, %r3;
	mov.u32 	%r1014, %r1034;
	@%p4 bra 	$L__BB13_31;
	ld.global.u32 	%r1014, [%rd9+128];
$L__BB13_31:
	add.s32 	%r89, %r84, 64;
	setp.ge.u32 	%p5, %r89, %r3;
	mov.u32 	%r1015, %r1034;
	@%p5 bra 	$L__BB13_33;
	ld.global.u32 	%r1015, [%rd9+256];
$L__BB13_33:
	add.s32 	%r92, %r84, 96;
	setp.ge.u32 	%p6, %r92, %r3;
	mov.u32 	%r1016, %r1034;
	@%p6 bra 	$L__BB13_35;
	ld.global.u32 	%r1016, [%rd9+384];
$L__BB13_35:
	add.s32 	%r241, %r84, 128;
	setp.ge.u32 	%p7, %r241, %r3;
	mov.u32 	%r1017, %r1034;
	@%p7 bra 	$L__BB13_37;
	ld.global.u32 	%r1017, [%rd9+512];
$L__BB13_37:
	add.s32 	%r242, %r84, 160;
	setp.ge.u32 	%p8, %r242, %r3;
	mov.u32 	%r1018, %r1034;
	@%p8 bra 	$L__BB13_39;
	ld.global.u32 	%r1018, [%rd9+640];
$L__BB13_39:
	add.s32 	%r243, %r84, 192;
	setp.ge.u32 	%p9, %r243, %r3;
	mov.u32 	%r1019, %r1034;
	@%p9 bra 	$L__BB13_41;
	ld.global.u32 	%r1019, [%rd9+768];
$L__BB13_41:
	add.s32 	%r101, %r84, 224;
	setp.ge.u32 	%p10, %r101, %r3;
	mov.u32 	%r1020, %r1034;
	@%p10 bra 	$L__BB13_43;
	ld.global.u32 	%r1020, [%rd9+896];
$L__BB13_43:
	add.s32 	%r244, %r84, 256;
	setp.ge.u32 	%p11, %r244, %r3;
	mov.u32 	%r1021, %r1034;
	@%p11 bra 	$L__BB13_45;
	ld.global.u32 	%r1021, [%rd9+1024];
$L__BB13_45:
	add.s32 	%r245, %r84, 288;
	setp.ge.u32 	%p12, %r245, %r3;
	mov.u32 	%r1022, %r1034;
	@%p12 bra 	$L__BB13_47;
	ld.global.u32 	%r1022, [%rd9+1152];
$L__BB13_47:
	add.s32 	%r246, %r84, 320;
	setp.ge.u32 	%p13, %r246, %r3;
	mov.u32 	%r1023, %r1034;
	@%p13 bra 	$L__BB13_49;
	ld.global.u32 	%r1023, [%rd9+1280];
$L__BB13_49:
	add.s32 	%r110, %r84, 352;
	setp.ge.u32 	%p14, %r110, %r3;
	mov.u32 	%r1024, %r1034;
	@%p14 bra 	$L__BB13_51;
	ld.global.u32 	%r1024, [%rd9+1408];
$L__BB13_51:
	add.s32 	%r113, %r84, 384;
	setp.ge.u32 	%p15, %r113, %r3;
	mov.u32 	%r1025, %r1034;
	@%p15 bra 	$L__BB13_53;
	ld.global.u32 	%r1025, [%rd9+1536];
$L__BB13_53:
	add.s32 	%r116, %r84, 416;
	setp.ge.u32 	%p16, %r116, %r3;
	mov.u32 	%r1026, %r1034;
	@%p16 bra 	$L__BB13_55;
	ld.global.u32 	%r1026, [%rd9+1664];
$L__BB13_55:
	add.s32 	%r119, %r84, 448;
	setp.ge.u32 	%p17, %r119, %r3;
	mov.u32 	%r1027, %r1034;
	@%p17 bra 	$L__BB13_57;
	ld.global.u32 	%r1027, [%rd9+1792];
$L__BB13_57:
	add.s32 	%r247, %r84, 480;
	setp.ge.u32 	%p18, %r247, %r3;
	mov.u32 	%r1028, %r1034;
	@%p18 bra 	$L__BB13_59;
	ld.global.u32 	%r1028, [%rd9+1920];
$L__BB13_59:
	add.s32 	%r248, %r84, 512;
	setp.ge.u32 	%p19, %r248, %r3;
	mov.u32 	%r1029, %r1034;
	@%p19 bra 	$L__BB13_61;
	ld.global.u32 	%r1029, [%rd9+2048];
$L__BB13_61:
	add.s32 	%r126, %r84, 544;
	setp.ge.u32 	%p20, %r126, %r3;
	mov.u32 	%r1030, %r1034;
	@%p20 bra 	$L__BB13_63;
	ld.global.u32 	%r1030, [%rd9+2176];
$L__BB13_63:
	add.s32 	%r249, %r84, 576;
	setp.ge.u32 	%p21, %r249, %r3;
	mov.u32 	%r1031, %r1034;
	@%p21 bra 	$L__BB13_65;
	ld.global.u32 	%r1031, [%rd9+2304];
$L__BB13_65:
	add.s32 	%r131, %r84, 608;
	setp.ge.u32 	%p22, %r131, %r3;
	mov.u32 	%r1032, %r1034;
	@%p22 bra 	$L__BB13_67;
	ld.global.u32 	%r1032, [%rd9+2432];
$L__BB13_67:
	add.s32 	%r250, %r84, 640;
	setp.ge.u32 	%p23, %r250, %r3;
	mov.u32 	%r1033, %r1034;
	@%p23 bra 	$L__BB13_69;
	ld.global.u32 	%r1033, [%rd9+2560];
$L__BB13_69:
	add.s32 	%r251, %r84, 672;
	setp.ge.u32 	%p24, %r251, %r3;
	@%p24 bra 	$L__BB13_71;
	ld.global.u32 	%r1034, [%rd9+2688];
$L__BB13_71:
	// begin inline asm
	mov.u32 %r252, %laneid;
	// end inline asm
	shr.u32 	%r139, %r82, 5;
	mad.lo.s32 	%r253, %r139, 704, %r252;
	shl.b32 	%r254, %r253, 2;
	mov.u32 	%r255, _ZZN3cub18CUB_300001_SM_10006detail4scan16DeviceScanKernelINS2_10policy_hubIiiijN4cuda3std3__44plusIvEEE10Policy1000EN6thrust24THRUST_300001_SM_1000_NS10device_ptrIiEESF_NS0_13ScanTileStateIiLb1EEES9_NS0_8NullTypeEjiLb0ESI_EEvT0_T1_T2_iT3_T4_T5_E12temp_storage;
	add.s32 	%r140, %r255, %r254;
	st.shared.u32 	[%r140], %r1013;
	st.shared.u32 	[%r140+128], %r1014;
	st.shared.u32 	[%r140+256], %r1015;
	st.shared.u32 	[%r140+384], %r1016;
	st.shared.u32 	[%r140+512], %r1017;
	st.shared.u32 	[%r140+640], %r1018;
	st.shared.u32 	[%r140+768], %r1019;
	st.shared.u32 	[%r140+896], %r1020;
	st.shared.u32 	[%r140+1024], %r1021;
	st.shared.u32 	[%r140+1152], %r1022;
	st.shared.u32 	[%r140+1280], %r1023;
	st.shared.u32 	[%r140+1408], %r1024;
	st.shared.u32 	[%r140+1536], %r1025;
	st.shared.u32 	[%r140+1664], %r1026;
	st.shared.u32 	[%r140+1792], %r1027;
	st.shared.u32 	[%r140+1920], %r1028;
	st.shared.u32 	[%r140+2048], %r1029;
	st.shared.u32 	[%r140+2176], %r1030;
	st.shared.u32 	[%r140+2304], %r1031;
	st.shared.u32 	[%r140+2432], %r1032;
	st.shared.u32 	[%r140+2560], %r1033;
	st.shared.u32 	[%r140+2688], %r1034;
	bar.warp.sync 	-1;
	mad.lo.s32 	%r141, %r252, 84, %r140;
	ld.shared.v2.u32 	{%r142, %r143}, [%r141];
	ld.shared.v2.u32 	{%r144, %r145}, [%r141+8];
	ld.shared.v2.u32 	{%r146, %r147}, [%r141+16];
	ld.shared.v2.u32 	{%r148, %r149}, [%r141+24];
	ld.shared.v2.u32 	{%r150, %r151}, [%r141+32];
	ld.shared.v2.u32 	{%r152, %r153}, [%r141+40];
	ld.shared.v2.u32 	{%r154, %r155}, [%r141+48];
	ld.shared.v2.u32 	{%r156, %r157}, [%r141+56];
	ld.shared.v2.u32 	{%r158, %r159}, [%r141+64];
	ld.shared.v2.u32 	{%r160, %r161}, [%r141+72];
	ld.shared.v2.u32 	{%r162, %r163}, [%r141+80];
	bar.sync 	0;
	setp.ne.s32 	%p25, %r998, 0;
	@%p25 bra 	$L__BB13_75;
	add.s32 	%r485, %r143, %r142;
	add.s32 	%r486, %r144, %r485;
	add.s32 	%r487, %r145, %r486;
	add.s32 	%r488, %r146, %r487;
	add.s32 	%r489, %r147, %r488;
	add.s32 	%r490, %r148, %r489;
	add.s32 	%r491, %r149, %r490;
	add.s32 	%r492, %r150, %r491;
	add.s32 	%r493, %r151, %r492;
	add.s32 	%r494, %r152, %r493;
	add.s32 	%r495, %r153, %r494;
	add.s32 	%r496, %r154, %r495;
	add.s32 	%r497, %r155, %r496;
	add.s32 	%r498, %r156, %r497;
	add.s32 	%r499, %r157, %r498;
	add.s32 	%r500, %r158, %r499;
	add.s32 	%r501, %r159, %r500;
	add.s32 	%r502, %r160, %r501;
	add.s32 	%r503, %r161, %r502;
	add.s32 	%r504, %r162, %r503;
	add.s32 	%r459, %r163, %r504;
	mov.b32 	%r457, 1;
	mov.b32 	%r482, 0;
	mov.b32 	%r484, -1;
	// begin inline asm
	{  .reg .s32 r0;  .reg .pred p;  shfl.sync.up.b32 r0|p, %r459, %r457, %r482, %r484;  @p add.s32 r0, r0, %r459;  mov.s32 %r455, r0;}
	// end inline asm
	mov.b32 	%r463, 2;
	// begin inline asm
	{  .reg .s32 r0;  .reg .pred p;  shfl.sync.up.b32 r0|p, %r455, %r463, %r482, %r484;  @p add.s32 r0, r0, %r455;  mov.s32 %r461, r0;}
	// end inline asm
	mov.b32 	%r469, 4;
	// begin inline asm
	{  .reg .s32 r0;  .reg .pred p;  shfl.sync.up.b32 r0|p, %r461, %r469, %r482, %r484;  @p add.s32 r0, r0, %r461;  mov.s32 %r467, r0;}
	// end inline asm
	mov.b32 	%r475, 8;
	// begin inline asm
	{  .reg .s32 r0;  .reg .pred p;  shfl.sync.up.b32 r0|p, %r467, %r475, %r482, %r484;  @p add.s32 r0, r0, %r467;  mov.s32 %r473, r0;}
	// end inline asm
	mov.b32 	%r481, 16;
	// begin inline asm
	{  .reg .s32 r0;  .reg .pred p;  shfl.sync.up.b32 r0|p, %r473, %r481, %r482, %r484;  @p add.s32 r0, r0, %r473;  mov.s32 %r479, r0;}
	// end inline asm
	setp.ne.s32 	%p67, %r252, 31;
	@%p67 bra 	$L__BB13_74;
	shl.b32 	%r505, %r139, 2;
	mov.u32 	%r506, _ZZN3cub18CUB_300001_SM_10006detail4scan16DeviceScanKernelINS2_10policy_hubIiiijN4cuda3std3__44plusIvEEE10Policy1000EN6thrust24THRUST_300001_SM_1000_NS10device_ptrIiEESF_NS0_13ScanTileStateIiLb1EEES9_NS0_8NullTypeEjiLb0ESI_EEvT0_T1_T2_iT3_T4_T5_E12temp_storage;
	add.s32 	%r507, %r506, %r505;
	st.shared.u32 	[%r507+16], %r479;
$L__BB13_74:
	sub.s32 	%r508, %r479, %r459;
	bar.sync 	0;
	ld.shared.v4.u32 	{%r509, %r510, %r511, %r512}, [_ZZN3cub18CUB_300001_SM_10006detail4scan16DeviceScanKernelINS2_10policy_hubIiiijN4cuda3std3__44plusIvEEE10Policy1000EN6thrust24THRUST_300001_SM_1000_NS10device_ptrIiEESF_NS0_13ScanTileStateIiLb1EEES9_NS0_8NullTypeEjiLb0ESI_EEvT0_T1_T2_iT3_T4_T5_E12temp_storage+16];
	add.s32 	%r513, %r510, %r509;
	setp.eq.s32 	%p68, %r139, 2;
	selp.b32 	%r514, %r513, %r509, %p68;
	add.s32 	%r515, %r513, %r511;
	setp.eq.s32 	%p69, %r139, 3;
	selp.b32 	%r516, %r515, %r514, %p69;
	add.s32 	%r517, %r515, %r512;
	setp.eq.s32 	%p70, %r139, 4;
	selp.b32 	%r518, %r517, %r516, %p70;
	ld.shared.v4.u32 	{%r519, %r520, %r521, %r522}, [_ZZN3cub18CUB_300001_SM_10006detail4scan16DeviceScanKernelINS2_10policy_hubIiiijN4cuda3std3__44plusIvEEE10Policy1000EN6thrust24THRUST_300001_SM_1000_NS10device_ptrIiEESF_NS0_13ScanTileStateIiLb1EEES9_NS0_8NullTypeEjiLb0ESI_EEvT0_T1_T2_iT3_T4_T5_E12temp_storage+32];
	add.s32 	%r523, %r517, %r519;
	setp.eq.s32 	%p71, %r139, 5;
	selp.b32 	%r524, %r523, %r518, %p71;
	add.s32 	%r525, %r523, %r520;
	setp.eq.s32 	%p72, %r139, 6;
	selp.b32 	%r526, %r525, %r524, %p72;
	add.s32 	%r527, %r525, %r521;
	setp.eq.s32 	%p73, %r139, 7;
	selp.b32 	%r528, %r527, %r526, %p73;
	add.s32 	%r529, %r527, %r522;
	setp.eq.s32 	%p74, %r139, 8;
	selp.b32 	%r530, %r529, %r528, %p74;
	.pragma "used_bytes_mask 4095";
	ld.shared.v4.u32 	{%r531, %r532, %r533, %r534}, [_ZZN3cub18CUB_300001_SM_10006detail4scan16DeviceScanKernelINS2_10policy_hubIiiijN4cuda3std3__44plusIvEEE10Policy1000EN6thrust24THRUST_300001_SM_1000_NS10device_ptrIiEESF_NS0_13ScanTileStateIiLb1EEES9_NS0_8NullTypeEjiLb0ESI_EEvT0_T1_T2_iT3_T4_T5_E12temp_storage+48];
	add.s32 	%r535, %r529, %r531;
	setp.eq.s32 	%p75, %r139, 9;
	selp.b32 	%r536, %r535, %r530, %p75;
	add.s32 	%r537, %r535, %r532;
	setp.eq.s32 	%p76, %r139, 10;
	selp.b32 	%r538, %r537, %r536, %p76;
	add.s32 	%r539, %r537, %r533;
	setp.eq.s32 	%p77, %r139, 11;
	selp.b32 	%r540, %r539, %r538, %p77;
	setp.lt.u32 	%p78, %r82, 32;
	setp.eq.s32 	%p79, %r252, 0;
	selp.b32 	%r541, 0, %r508, %p79;
	add.s32 	%r542, %r540, %r541;
	selp.b32 	%r543, %r508, %r542, %p78;
	setp.eq.s32 	%p80, %r82, 0;
	selp.b32 	%r1049, 0, %r543, %p80;
	bra.uni 	$L__BB13_94;
$L__BB13_75:
	add.s32 	%r286, %r143, %r142;
	add.s32 	%r287, %r144, %r286;
	add.s32 	%r288, %r145, %r287;
	add.s32 	%r289, %r146, %r288;
	add.s32 	%r290, %r147, %r289;
	add.s32 	%r291, %r148, %r290;
	add.s32 	%r292, %r149, %r291;
	add.s32 	%r293, %r150, %r292;
	add.s32 	%r294, %r151, %r293;
	add.s32 	%r295, %r152, %r294;
	add.s32 	%r296, %r153, %r295;
	add.s32 	%r297, %r154, %r296;
	add.s32 	%r298, %r155, %r297;
	add.s32 	%r299, %r156, %r298;
	add.s32 	%r300, %r157, %r299;
	add.s32 	%r301, %r158, %r300;
	add.s32 	%r302, %r159, %r301;
	add.s32 	%r303, %r160, %r302;
	add.s32 	%r304, %r161, %r303;
	add.s32 	%r305, %r162, %r304;
	add.s32 	%r260, %r163, %r305;
	mov.b32 	%r258, 1;
	mov.b32 	%r283, 0;
	mov.b32 	%r285, -1;
	// begin inline asm
	{  .reg .s32 r0;  .reg .pred p;  shfl.sync.up.b32 r0|p, %r260, %r258, %r283, %r285;  @p add.s32 r0, r0, %r260;  mov.s32 %r256, r0;}
	// end inline asm
	mov.b32 	%r264, 2;
	// begin inline asm
	{  .reg .s32 r0;  .reg .pred p;  shfl.sync.up.b32 r0|p, %r256, %r264, %r283, %r285;  @p add.s32 r0, r0, %r256;  mov.s32 %r262, r0;}
	// end inline asm
	mov.b32 	%r270, 4;
	// begin inline asm
	{  .reg .s32 r0;  .reg .pred p;  shfl.sync.up.b32 r0|p, %r262, %r270, %r283, %r285;  @p add.s32 r0, r0, %r262;  mov.s32 %r268, r0;}
	// end inline asm
	mov.b32 	%r276, 8;
	// begin inline asm
	{  .reg .s32 r0;  .reg .pred p;  shfl.sync.up.b32 r0|p, %r268, %r276, %r283, %r285;  @p add.s32 r0, r0, %r268;  mov.s32 %r274, r0;}
	// end inline asm
	mov.b32 	%r282, 16;
	// begin inline asm
	{  .reg .s32 r0;  .reg .pred p;  shfl.sync.up.b32 r0|p, %r274, %r282, %r283, %r285;  @p add.s32 r0, r0, %r274;  mov.s32 %r280, r0;}
	// end inline asm
	setp.ne.s32 	%p26, %r252, 31;
	@%p26 bra 	$L__BB13_77;
	shl.b32 	%r306, %r139, 2;
	mov.u32 	%r307, _ZZN3cub18CUB_300001_SM_10006detail4scan16DeviceScanKernelINS2_10policy_hubIiiijN4cuda3std3__44plusIvEEE10Policy1000EN6thrust24THRUST_300001_SM_1000_NS10device_ptrIiEESF_NS0_13ScanTileStateIiLb1EEES9_NS0_8NullTypeEjiLb0ESI_EEvT0_T1_T2_iT3_T4_T5_E12temp_storage;
	add.s32 	%r308, %r307, %r306;
	st.shared.u32 	[%r308+16], %r280;
$L__BB13_77:
	sub.s32 	%r309, %r280, %r260;
	bar.sync 	0;
	ld.shared.v4.u32 	{%r310, %r311, %r312, %r313}, [_ZZN3cub18CUB_300001_SM_10006detail4scan16DeviceScanKernelINS2_10policy_hubIiiijN4cuda3std3__44plusIvEEE10Policy1000EN6thrust24THRUST_300001_SM_1000_NS10device_ptrIiEESF_NS0_13ScanTileStateIiLb1EEES9_NS0_8NullTypeEjiLb0ESI_EEvT0_T1_T2_iT3_T4_T5_E12temp_storage+16];
	add.s32 	%r314, %r311, %r310;
	setp.eq.s32 	%p27, %r139, 2;
	selp.b32 	%r315, %r314, %r310, %p27;
	add.s32 	%r316, %r314, %r312;
	setp.eq.s32 	%p28, %r139, 3;
	selp.b32 	%r317, %r316, %r315, %p28;
	add.s32 	%r318, %r316, %r313;
	setp.eq.s32 	%p29, %r139, 4;
	selp.b32 	%r319, %r318, %r317, %p29;
	ld.shared.v4.u32 	{%r320, %r321, %r322, %r323}, [_ZZN3cub18CUB_300001_SM_10006detail4scan16DeviceScanKernelINS2_10policy_hubIiiijN4cuda3std3__44plusIvEEE10Policy1000EN6thrust24THRUST_300001_SM_1000_NS10device_ptrIiEESF_NS0_13ScanTileStateIiLb1EEES9_NS0_8NullTypeEjiLb0ESI_EEvT0_T1_T2_iT3_T4_T5_E12temp_storage+32];
	add.s32 	%r324, %r318, %r320;
	setp.eq.s32 	%p30, %r139, 5;
	selp.b32 	%r325, %r324, %r319, %p30;
	add.s32 	%r326, %r324, %r321;
	setp.eq.s32 	%p31, %r139, 6;
	selp.b32 	%r327, %r326, %r325, %p31;
	add.s32 	%r328, %r326, %r322;
	setp.eq.s32 	%p32, %r139, 7;
	selp.b32 	%r329, %r328, %r327, %p32;
	add.s32 	%r330, %r328, %r323;
	setp.eq.s32 	%p33, %r139, 8;
	selp.b32 	%r331, %r330, %r329, %p33;
	ld.shared.v4.u32 	{%r332, %r333, %r334, %r335}, [_ZZN3cub18CUB_300001_SM_10006detail4scan16DeviceScanKernelINS2_10policy_hubIiiijN4cuda3std3__44plusIvEEE10Policy1000EN6thrust24THRUST_300001_SM_1000_NS10device_ptrIiEESF_NS0_13ScanTileStateIiLb1EEES9_NS0_8NullTypeEjiLb0ESI_EEvT0_T1_T2_iT3_T4_T5_E12temp_storage+48];
	add.s32 	%r336, %r330, %r332;
	setp.eq.s32 	%p34, %r139, 9;
	selp.b32 	%r337, %r336, %r331, %p34;
	add.s32 	%r338, %r336, %r333;
	setp.eq.s32 	%p35, %r139, 10;
	selp.b32 	%r339, %r338, %r337, %p35;
	add.s32 	%r340, %r338, %r334;
	setp.eq.s32 	%p36, %r139, 11;
	selp.b32 	%r341, %r340, %r339, %p36;
	add.s32 	%r169, %r340, %r335;
	setp.gt.u32 	%p37, %r82, 31;
	setp.lt.u32 	%p38, %r82, 32;
	setp.eq.s32 	%p39, %r252, 0;
	selp.b32 	%r342, 0, %r309, %p39;
	add.s32 	%r1048, %r341, %r342;
	selp.b32 	%r171, %r309, %r1048, %p38;
	@%p37 bra 	$L__BB13_93;
	setp.ne.s32 	%p40, %r82, 0;
	mul.wide.s32 	%rd18, %r998, 8;
	add.s64 	%rd10, %rd1, %rd18;
	@%p40 bra 	$L__BB13_80;
	st.shared.u32 	[_ZZN3cub18CUB_300001_SM_10006detail4scan16DeviceScanKernelINS2_10policy_hubIiiijN4cuda3std3__44plusIvEEE10Policy1000EN6thrust24THRUST_300001_SM_1000_NS10device_ptrIiEESF_NS0_13ScanTileStateIiLb1EEES9_NS0_8NullTypeEjiLb0ESI_EEvT0_T1_T2_iT3_T4_T5_E12temp_storage+12], %r169;
	add.s64 	%rd19, %rd10, 256;
	mov.b32 	%r343, 100;
	// begin inline asm
	st.relaxed.gpu.v2.u32 [%rd19], {%r343, %r169};
	// end inline asm
$L__BB13_80:
	not.b32 	%r349, %r82;
	add.s32 	%r1043, %r998, %r349;
	mov.b32 	%r345, 830;
	// begin inline asm
	nanosleep.u32 %r345;
	// end inline asm
	mul.wide.s32 	%rd21, %r1043, 8;
	add.s64 	%rd22, %rd1, %rd21;
	add.s64 	%rd20, %rd22, 256;
	// begin inline asm
	ld.relaxed.gpu.v2.u32 {%r1045, %r1037}, [%rd20];
	// end inline asm
	mov.b32 	%r1038, 952;
$L__BB13_81:
	setp.eq.s32 	%p41, %r1045, 99;
	mov.b32 	%r350, -1;
	vote.sync.any.pred 	%p42, %p41, %r350;
	not.pred 	%p43, %p42;
	@%p43 bra 	$L__BB13_83;
	mul.lo.s32 	%r453, %r998, 16807;
	and.b32  	%r998, %r453, 2147483647;
	add.s32 	%r454, %r1038, 1;
	rem.u32 	%r450, %r998, %r454;
	// begin inline asm
	nanosleep.u32 %r450;
	// end inline asm
	shr.u32 	%r1038, %r1038, 1;
	// begin inline asm
	ld.relaxed.gpu.v2.u32 {%r1045, %r1037}, [%rd20];
	// end inline asm
	bra.uni 	$L__BB13_81;
$L__BB13_83:
	setp.eq.s32 	%p44, %r1045, 101;
	mov.b32 	%r377, -1;
	vote.sync.ballot.b32 	%r379, %p44, %r377;
	// begin inline asm
	mov.u32 %r352, %lanemask_ge;
	// end inline asm
	and.b32  	%r380, %r379, %r352;
	or.b32  	%r381, %r380, -2147483648;
	add.s32 	%r382, %r381, -1;
	not.b32 	%r383, %r381;
	and.b32  	%r384, %r383, %r382;
	popc.b32 	%r356, %r384;
	mov.b32 	%r355, 1;
	// begin inline asm
	shfl.sync.down.b32 %r353, %r1037, %r355, %r356, %r377;
	// end inline asm
	setp.lt.s32 	%p46, %r252, %r356;
	selp.b32 	%r385, %r353, 0, %p46;
	add.s32 	%r359, %r385, %r1037;
	mov.b32 	%r360, 2;
	// begin inline asm
	shfl.sync.down.b32 %r358, %r359, %r360, %r356, %r377;
	// end inline asm
	add.s32 	%r386, %r252, 2;
	setp.gt.s32 	%p47, %r386, %r356;
	selp.b32 	%r387, 0, %r358, %p47;
	add.s32 	%r364, %r359, %r387;
	mov.b32 	%r365, 4;
	// begin inline asm
	shfl.sync.down.b32 %r363, %r364, %r365, %r356, %r377;
	// end inline asm
	add.s32 	%r388, %r252, 4;
	setp.gt.s32 	%p48, %r388, %r356;
	selp.b32 	%r389, 0, %r363, %p48;
	add.s32 	%r369, %r364, %r389;
	mov.b32 	%r370, 8;
	// begin inline asm
	shfl.sync.down.b32 %r368, %r369, %r370, %r356, %r377;
	// end inline asm
	add.s32 	%r390, %r252, 8;
	setp.gt.s32 	%p49, %r390, %r356;
	selp.b32 	%r391, 0, %r368, %p49;
	add.s32 	%r374, %r369, %r391;
	mov.b32 	%r375, 16;
	// begin inline asm
	shfl.sync.down.b32 %r373, %r374, %r375, %r356, %r377;
	// end inline asm
	add.s32 	%r392, %r252, 16;
	setp.gt.s32 	%p50, %r392, %r356;
	selp.b32 	%r393, 0, %r373, %p50;
	add.s32 	%r1041, %r374, %r393;
	add.s64 	%rd11, %rd1, 256;
	mov.b32 	%r1039, 952;
$L__BB13_84:
	setp.ne.s32 	%p51, %r1045, 101;
	mov.b32 	%r394, -1;
	vote.sync.all.pred 	%p52, %p51, %r394;
	not.pred 	%p53, %p52;
	@%p53 bra 	$L__BB13_89;
	shr.u32 	%r1039, %r1039, 1;
	mul.wide.s32 	%rd25, %r1043, 8;
	add.s64 	%rd26, %rd11, %rd25;
	add.s64 	%rd24, %rd26, -256;
	// begin inline asm
	ld.relaxed.gpu.v2.u32 {%r1045, %r1046}, [%rd24];
	// end inline asm
	mov.u32 	%r1047, %r1039;
$L__BB13_86:
	setp.eq.s32 	%p57, %r1045, 99;
	mov.b32 	%r402, -1;
	vote.sync.any.pred 	%p58, %p57, %r402;
	not.pred 	%p59, %p58;
	@%p59 bra 	$L__BB13_88;
	mul.lo.s32 	%r448, %r998, 16807;
	and.b32  	%r998, %r448, 2147483647;
	add.s32 	%r449, %r1047, 1;
	rem.u32 	%r445, %r998, %r449;
	// begin inline asm
	nanosleep.u32 %r445;
	// end inline asm
	shr.u32 	%r1047, %r1047, 1;
	// begin inline asm
	ld.relaxed.gpu.v2.u32 {%r1045, %r1046}, [%rd24];
	// end inline asm
	bra.uni 	$L__BB13_86;
$L__BB13_88:
	setp.eq.s32 	%p60, %r1045, 101;
	mov.b32 	%r428, -1;
	vote.sync.ballot.b32 	%r429, %p60, %r428;
	and.b32  	%r430, %r429, %r352;
	or.b32  	%r431, %r430, -2147483648;
	add.s32 	%r432, %r431, -1;
	not.b32 	%r433, %r431;
	and.b32  	%r434, %r433, %r432;
	popc.b32 	%r407, %r434;
	mov.b32 	%r406, 1;
	// begin inline asm
	shfl.sync.down.b32 %r404, %r1046, %r406, %r407, %r428;
	// end inline asm
	setp.lt.s32 	%p62, %r252, %r407;
	selp.b32 	%r435, %r404, 0, %p62;
	add.s32 	%r410, %r435, %r1046;
	mov.b32 	%r411, 2;
	// begin inline asm
	shfl.sync.down.b32 %r409, %r410, %r411, %r407, %r428;
	// end inline asm
	add.s32 	%r436, %r252, 2;
	setp.gt.s32 	%p63, %r436, %r407;
	selp.b32 	%r437, 0, %r409, %p63;
	add.s32 	%r415, %r410, %r437;
	mov.b32 	%r416, 4;
	// begin inline asm
	shfl.sync.down.b32 %r414, %r415, %r416, %r407, %r428;
	// end inline asm
	add.s32 	%r438, %r252, 4;
	setp.gt.s32 	%p64, %r438, %r407;
	selp.b32 	%r439, 0, %r414, %p64;
	add.s32 	%r420, %r415, %r439;
	mov.b32 	%r421, 8;
	// begin inline asm
	shfl.sync.down.b32 %r419, %r420, %r421, %r407, %r428;
	// end inline asm
	add.s32 	%r440, %r252, 8;
	setp.gt.s32 	%p65, %r440, %r407;
	selp.b32 	%r441, 0, %r419, %p65;
	add.s32 	%r425, %r420, %r441;
	mov.b32 	%r426, 16;
	// begin inline asm
	shfl.sync.down.b32 %r424, %r425, %r426, %r407, %r428;
	// end inline asm
	add.s32 	%r442, %r252, 16;
	setp.gt.s32 	%p66, %r442, %r407;
	selp.b32 	%r443, 0, %r424, %p66;
	add.s32 	%r444, %r443, %r1041;
	add.s32 	%r1041, %r444, %r425;
	add.s32 	%r1043, %r1043, -32;
	bra.uni 	$L__BB13_84;
$L__BB13_89:
	@%p40 bra 	$L__BB13_91;
	add.s32 	%r397, %r1041, %r169;
	add.s64 	%rd23, %rd10, 256;
	mov.b32 	%r396, 101;
	// begin inline asm
	st.relaxed.gpu.v2.u32 [%rd23], {%r396, %r397};
	// end inline asm
	st.shared.u32 	[_ZZN3cub18CUB_300001_SM_10006detail4scan16DeviceScanKernelINS2_10policy_hubIiiijN4cuda3std3__44plusIvEEE10Policy1000EN6thrust24THRUST_300001_SM_1000_NS10device_ptrIiEESF_NS0_13ScanTileStateIiLb1EEES9_NS0_8NullTypeEjiLb0ESI_EEvT0_T1_T2_iT3_T4_T5_E12temp_storage+4], %r1041;
	st.shared.u32 	[_ZZN3cub18CUB_300001_SM_10006detail4scan16DeviceScanKernelINS2_10policy_hubIiiijN4cuda3std3__44plusIvEEE10Policy1000EN6thrust24THRUST_300001_SM_1000_NS10device_ptrIiEESF_NS0_13ScanTileStateIiLb1EEES9_NS0_8NullTypeEjiLb0ESI_EEvT0_T1_T2_iT3_T4_T5_E12temp_storage+8], %r397;
$L__BB13_91:
	setp.ne.s32 	%p55, %r252, 0;
	mov.u32 	%r1048, %r171;
	@%p55 bra 	$L__BB13_93;
	st.shared.u32 	[_ZZN3cub18CUB_300001_SM_10006detail4scan16DeviceScanKernelINS2_10policy_hubIiiijN4cuda3std3__44plusIvEEE10Policy1000EN6thrust24THRUST_300001_SM_1000_NS10device_ptrIiEESF_NS0_13ScanTileStateIiLb1EEES9_NS0_8NullTypeEjiLb0ESI_EEvT0_T1_T2_iT3_T4_T5_E12temp_storage+76], %r1041;
	mov.u32 	%r1048, %r1041;
$L__BB13_93:
	bar.sync 	0;
	setp.eq.s32 	%p56, %r82, 0;
	ld.shared.u32 	%r398, [_ZZN3cub18CUB_300001_SM_10006detail4scan16DeviceScanKernelINS2_10policy_hubIiiijN4cuda3std3__44plusIvEEE10Policy1000EN6thrust24THRUST_300001_SM_1000_NS10device_ptrIiEESF_NS0_13ScanTileStateIiLb1EEES9_NS0_8NullTypeEjiLb0ESI_EEvT0_T1_T2_iT3_T4_T5_E12temp_storage+76];
	selp.b32 	%r399, 0, %r398, %p56;
	add.s32 	%r1049, %r399, %r1048;
$L__BB13_94:
	add.s32 	%r544, %r1049, %r142;
	add.s32 	%r545, %r143, %r544;
	add.s32 	%r546, %r144, %r545;
	add.s32 	%r547, %r145, %r546;
	add.s32 	%r548, %r146, %r547;
	add.s32 	%r549, %r147, %r548;
	add.s32 	%r550, %r148, %r549;
	add.s32 	%r551, %r149, %r550;
	add.s32 	%r552, %r150, %r551;
	add.s32 	%r553, %r151, %r552;
	add.s32 	%r554, %r152, %r553;
	add.s32 	%r555, %r153, %r554;
	add.s32 	%r556, %r154, %r555;
	add.s32 	%r557, %r155, %r556;
	add.s32 	%r558, %r156, %r557;
	add.s32 	%r559, %r157, %r558;
	add.s32 	%r560, %r158, %r559;
	add.s32 	%r561, %r159, %r560;
	add.s32 	%r562, %r160, %r561;
	add.s32 	%r563, %r161, %r562;
	add.s32 	%r564, %r162, %r563;
	add.s32 	%r565, %r163, %r564;
	bar.sync 	0;
	st.shared.v2.u32 	[%r141], {%r544, %r545};
	st.shared.v2.u32 	[%r141+8], {%r546, %r547};
	st.shared.v2.u32 	[%r141+16], {%r548, %r549};
	st.shared.v2.u32 	[%r141+24], {%r550, %r551};
	st.shared.v2.u32 	[%r141+32], {%r552, %r553};
	st.shared.v2.u32 	[%r141+40], {%r554, %r555};
	st.shared.v2.u32 	[%r141+48], {%r556, %r557};
	st.shared.v2.u32 	[%r141+56], {%r558, %r559};
	st.shared.v2.u32 	[%r141+64], {%r560, %r561};
	st.shared.v2.u32 	[%r141+72], {%r562, %r563};
	st.shared.v2.u32 	[%r141+80], {%r564, %r565};
	bar.warp.sync 	-1;
	ld.shared.u32 	%r210, [%r140];
	ld.shared.u32 	%r211, [%r140+128];
	ld.shared.u32 	%r212, [%r140+256];
	ld.shared.u32 	%r213, [%r140+384];
	ld.shared.u32 	%r214, [%r140+512];
	ld.shared.u32 	%r215, [%r140+640];
	ld.shared.u32 	%r216, [%r140+768];
	ld.shared.u32 	%r217, [%r140+896];
	ld.shared.u32 	%r218, [%r140+1024];
	ld.shared.u32 	%r219, [%r140+1152];
	ld.shared.u32 	%r220, [%r140+1280];
	ld.shared.u32 	%r221, [%r140+1408];
	ld.shared.u32 	%r222, [%r140+1536];
	ld.shared.u32 	%r223, [%r140+1664];
	ld.shared.u32 	%r224, [%r140+1792];
	ld.shared.u32 	%r225, [%r140+1920];
	ld.shared.u32 	%r226, [%r140+2048];
	ld.shared.u32 	%r227, [%r140+2176];
	ld.shared.u32 	%r228, [%r140+2304];
	ld.shared.u32 	%r229, [%r140+2432];
	ld.shared.u32 	%r230, [%r140+2560];
	ld.shared.u32 	%r231, [%r140+2688];
	setp.ne.s32 	%p81, %r82, 0;
	@%p81 bra 	$L__BB13_96;
	st.volatile.shared.u32 	[_ZZN3cub18CUB_300001_SM_10006detail4scan16DeviceScanKernelINS2_10policy_hubIiiijN4cuda3std3__44plusIvEEE10Policy1000EN6thrust24THRUST_300001_SM_1000_NS10device_ptrIiEESF_NS0_13ScanTileStateIiLb1EEES9_NS0_8NullTypeEjiLb0ESI_EEvT0_T1_T2_iT3_T4_T5_E12temp_storage+33792], %r3;
$L__BB13_96:
	ld.param.u32 	%r997, [_ZN3cub18CUB_300001_SM_10006detail4scan16DeviceScanKernelINS2_10policy_hubIiiijN4cuda3std3__44plusIvEEE10Policy1000EN6thrust24THRUST_300001_SM_1000_NS10device_ptrIiEESF_NS0_13ScanTileStateIiLb1EEES9_NS0_8NullTypeEjiLb0ESI_EEvT0_T1_T2_iT3_T4_T5__param_3];
	bar.sync 	0;
	ld.volatile.shared.u32 	%r232, [_ZZN3cub18CUB_300001_SM_10006detail4scan16DeviceScanKernelINS2_10policy_hubIiiijN4cuda3std3__44plusIvEEE10Policy1000EN6thrust24THRUST_300001_SM_1000_NS10device_ptrIiEESF_NS0_13ScanTileStateIiLb1EEES9_NS0_8NullTypeEjiLb0ESI_EEvT0_T1_T2_iT3_T4_T5_E12temp_storage+33792];
	cvt.u64.u32 	%rd33, %r84;
	mov.u32 	%r566, %ctaid.x;
	add.s32 	%r567, %r997, %r566;
	mul.lo.s32 	%r568, %r567, 8448;
	cvt.u64.u32 	%rd34, %r568;
	add.s64 	%rd35, %rd33, %rd34;
	setp.ge.s32 	%p82, %r84, %r232;
	shl.b64 	%rd36, %rd35, 2;
	add.s64 	%rd12, %rd3, %rd36;
	@%p82 bra 	$L__BB13_98;
	st.global.u32 	[%rd12], %r210;
$L__BB13_98:
	mov.u32 	%r569, %tid.x;
	and.b32  	%r570, %r569, 992;
	mul.lo.s32 	%r571, %r570, 22;
	and.b32  	%r572, %r569, 31;
	or.b32  	%r573, %r571, %r572;
	or.b32  	%r574, %r573, 32;
	setp.ge.s32 	%p83, %r574, %r232;
	@%p83 bra 	$L__BB13_100;
	st.global.u32 	[%rd12+128], %r211;
$L__BB13_100:
	setp.ge.s32 	%p84, %r89, %r232;
	@%p84 bra 	$L__BB13_102;
	st.global.u32 	[%rd12+256], %r212;
$L__BB13_102:
	setp.ge.s32 	%p85, %r92, %r232;
	@%p85 bra 	$L__BB13_104;
	st.global.u32 	[%rd12+384], %r213;
$L__BB13_104:
	add.s32 	%r580, %r573, 128;
	setp.ge.s32 	%p86, %r580, %r232;
	@%p86 bra 	$L__BB13_106;
	st.global.u32 	[%rd12+512], %r214;
$L__BB13_106:
	add.s32 	%r586, %r573, 160;
	setp.ge.s32 	%p87, %r586, %r232;
	@%p87 bra 	$L__BB13_108;
	st.global.u32 	[%rd12+640], %r215;
$L__BB13_108:
	add.s32 	%r592, %r573, 192;
	setp.ge.s32 	%p88, %r592, %r232;
	@%p88 bra 	$L__BB13_110;
	st.global.u32 	[%rd12+768], %r216;
$L__BB13_110:
	setp.ge.s32 	%p89, %r101, %r232;
	@%p89 bra 	$L__BB13_112;
	st.global.u32 	[%rd12+896], %r217;
$L__BB13_112:
	add.s32 	%r598, %r573, 256;
	setp.ge.s32 	%p90, %r598, %r232;
	@%p90 bra 	$L__BB13_114;
	st.global.u32 	[%rd12+1024], %r218;
$L__BB13_114:
	add.s32 	%r604, %r573, 288;
	setp.ge.s32 	%p91, %r604, %r232;
	@%p91 bra 	$L__BB13_116;
	st.global.u32 	[%rd12+1152], %r219;
$L__BB13_116:
	add.s32 	%r610, %r573, 320;
	setp.ge.s32 	%p92, %r610, %r232;
	@%p92 bra 	$L__BB13_118;
	st.global.u32 	[%rd12+1280], %r220;
$L__BB13_118:
	setp.ge.s32 	%p93, %r110, %r232;
	@%p93 bra 	$L__BB13_120;
	st.global.u32 	[%rd12+1408], %r221;
$L__BB13_120:
	setp.ge.s32 	%p94, %r113, %r232;
	@%p94 bra 	$L__BB13_122;
	st.global.u32 	[%rd12+1536], %r222;
$L__BB13_122:
	setp.ge.s32 	%p95, %r116, %r232;
	@%p95 bra 	$L__BB13_124;
	st.global.u32 	[%rd12+1664], %r223;
$L__BB13_124:
	setp.ge.s32 	%p96, %r119, %r232;
	@%p96 bra 	$L__BB13_126;
	st.global.u32 	[%rd12+1792], %r224;
$L__BB13_126:
	add.s32 	%r616, %r573, 480;
	setp.ge.s32 	%p97, %r616, %r232;
	@%p97 bra 	$L__BB13_128;
	st.global.u32 	[%rd12+1920], %r225;
$L__BB13_128:
	add.s32 	%r622, %r573, 512;
	setp.ge.s32 	%p98, %r622, %r232;
	@%p98 bra 	$L__BB13_130;
	st.global.u32 	[%rd12+2048], %r226;
$L__BB13_130:
	setp.ge.s32 	%p99, %r126, %r232;
	@%p99 bra 	$L__BB13_132;
	st.global.u32 	[%rd12+2176], %r227;
$L__BB13_132:
	add.s32 	%r628, %r573, 576;
	setp.ge.s32 	%p100, %r628, %r232;
	@%p100 bra 	$L__BB13_134;
	st.global.u32 	[%rd12+2304], %r228;
$L__BB13_134:
	setp.ge.s32 	%p101, %r131, %r232;
	@%p101 bra 	$L__BB13_136;
	st.global.u32 	[%rd12+2432], %r229;
$L__BB13_136:
	add.s32 	%r634, %r573, 640;
	setp.ge.s32 	%p102, %r634, %r232;
	@%p102 bra 	$L__BB13_138;
	st.global.u32 	[%rd12+2560], %r230;
$L__BB13_138:
	add.s32 	%r640, %r573, 672;
	setp.ge.s32 	%p103, %r640, %r232;
	@%p103 bra 	$L__BB13_140;
	st.global.u32 	[%rd12+2688], %r231;
$L__BB13_140:
	ret;

}
	// .globl	_ZN3cub18CUB_300001_SM_10006detail4scan16DeviceScanKernelINS2_10policy_hubIiiimN4cuda3std3__44plusIvEEE10Policy1000EN6thrust24THRUST_300001_SM_1000_NS10device_ptrIiEESF_NS0_13ScanTileStateIiLb1EEES9_NS0_8NullTypeEmiLb0ESI_EEvT0_T1_T2_iT3_T4_T5_
.visible .entry _ZN3cub18CUB_300001_SM_10006detail4scan16DeviceScanKernelINS2_10policy_hubIiiimN4cuda3std3__44plusIvEEE10Policy1000EN6thrust24THRUST_300001_SM_1000_NS10device_ptrIiEESF_NS0_13ScanTileStateIiLb1EEES9_NS0_8NullTypeEmiLb0ESI_EEvT0_T1_T2_iT3_T4_T5_(
	.param .align 8 .b8 _ZN3cub18CUB_300001_SM_10006detail4scan16DeviceScanKernelINS2_10policy_hubIiiimN4cuda3std3__44plusIvEEE10Policy1000EN6thrust24THRUST_300001_SM_1000_NS10device_ptrIiEESF_NS0_13ScanTileStateIiLb1EEES9_NS0_8NullTypeEmiLb0ESI_EEvT0_T1_T2_iT3_T4_T5__param_0[8],
	.param .align 8 .b8 _ZN3cub18CUB_300001_SM_10006detail4scan16DeviceScanKernelINS2_10policy_hubIiiimN4cuda3std3__44plusIvEEE10Policy1000EN6thrust24THRUST_300001_SM_1000_NS10device_ptrIiEESF_NS0_13ScanTileStateIiLb1EEES9_NS0_8NullTypeEmiLb0ESI_EEvT0_T1_T2_iT3_T4_T5__param_1[8],
	.param .align 8 .b8 _ZN3cub18CUB_300001_SM_10006detail4scan16DeviceScanKernelINS2_10policy_hubIiiimN4cuda3std3__44plusIvEEE10Policy1000EN6thrust24THRUST_300001_SM_1000_NS10device_ptrIiEESF_NS0_13ScanTileStateIiLb1EEES9_NS0_8NullTypeEmiLb0ESI_EEvT0_T1_T2_iT3_T4_T5__param_2[8],
	.param .u32 _ZN3cub18CUB_300001_SM_10006detail4scan16DeviceScanKernelINS2_10policy_hubIiiimN4cuda3std3__44plusIvEEE10Policy1000EN6thrust24THRUST_300001_SM_1000_NS10device_ptrIiEESF_NS0_13ScanTileStateIiLb1EEES9_NS0_8NullTypeEmiLb0ESI_EEvT0_T1_T2_iT3_T4_T5__param_3,
	.param .align 1 .b8 _ZN3cub18CUB_300001_SM_10006detail4scan16DeviceScanKernelINS2_10policy_hubIiiimN4cuda3std3__44plusIvEEE10Policy1000EN6thrust24THRUST_300001_SM_1000_NS10device_ptrIiEESF_NS0_13ScanTileStateIiLb1EEES9_NS0_8NullTypeEmiLb0ESI_EEvT0_T1_T2_iT3_T4_T5__param_4[1],
	.param .align 1 .b8 _ZN3cub18CUB_300001_SM_10006detail4scan16DeviceScanKernelINS2_10policy_hubIiiimN4cuda3std3__44plusIvEEE10Policy1000EN6thrust24THRUST_300001_SM_1000_NS10device_ptrIiEESF_NS0_13ScanTileStateIiLb1EEES9_NS0_8NullTypeEmiLb0ESI_EEvT0_T1_T2_iT3_T4_T5__param_5[1],
	.param .u64 _ZN3cub18CUB_300001_SM_10006detail4scan16DeviceScanKernelINS2_10policy_hubIiiimN4cuda3std3__44plusIvEEE10Policy1000EN6thrust24THRUST_300001_SM_1000_NS10device_ptrIiEESF_NS0_13ScanTileStateIiLb1EEES9_NS0_8NullTypeEmiLb0ESI_EEvT0_T1_T2_iT3_T4_T5__param_6
)
.maxntid 416
{
	.reg .pred 	%p<158>;
	.reg .b32 	%r<1009>;
	.reg .b64 	%rd<55>;
	// demoted variable
	.shared .align 16 .b8 _ZZN3cub18CUB_300001_SM_10006detail4scan16DeviceScanKernelINS2_10policy_hubIiiimN4cuda3std3__44plusIvEEE10Policy1000EN6thrust24THRUST_300001_SM_1000_NS10device_ptrIiEESF_NS0_13ScanTileStateIiLb1EEES9_NS0_8NullTypeEmiLb0ESI_EEvT0_T1_T2_iT3_T4_T5_E12temp_storage[31632];
	ld.param.u64 	%rd1, [_ZN3cub18CUB_300001_SM_10006detail4scan16DeviceScanKernelINS2_10policy_hubIiiimN4cuda3std3__44plusIvEEE10Policy1000EN6thrust24THRUST_300001_SM_1000_NS10device_ptrIiEESF_NS0_13ScanTileStateIiLb1EEES9_NS0_8NullTypeEmiLb0ESI_EEvT0_T1_T2_iT3_T4_T5__param_2];
	ld.param.u64 	%rd16, [_ZN3cub18CUB_300001_SM_10006detail4scan16DeviceScanKernelINS2_10policy_hubIiiimN4cuda3std3__44plusIvEEE10Policy1000EN6thrust24THRUST_300001_SM_1000_NS10device_ptrIiEESF_NS0_13ScanTileStateIiLb1EEES9_NS0_8NullTypeEmiLb0ESI_EEvT0_T1_T2_iT3_T4_T5__param_1];
	ld.param.u64 	%rd17, [_ZN3cub18CUB_300001_SM_10006detail4scan16DeviceScanKernelINS2_10policy_hubIiiimN4cuda3std3__44plusIvEEE10Policy1000EN6thrust24THRUST_300001_SM_1000_NS10device_ptrIiEESF_NS0_13ScanTileStateIiLb1EEES9_NS0_8NullTypeEmiLb0ESI_EEvT0_T1_T2_iT3_T4_T5__param_0];
	ld.param.u32 	%r200, [_ZN3cub18CUB_300001_SM_10006detail4scan16DeviceScanKernelINS2_10policy_hubIiiimN4cuda3std3__44plusIvEEE10Policy1000EN6thrust24THRUST_300001_SM_1000_NS10device_ptrIiEESF_NS0_13ScanTileStateIiLb1EEES9_NS0_8NullTypeEmiLb0ESI_EEvT0_T1_T2_iT3_T4_T5__param_3];
	ld.param.u64 	%rd18, [_ZN3cub18CUB_300001_SM_10006detail4scan16DeviceScanKernelINS2_10policy_hubIiiimN4cuda3std3__44plusIvEEE10Policy1000EN6thrust24THRUST_300001_SM_1000_NS10device_ptrIiEESF_NS0_13ScanTileStateIiLb1EEES9_NS0_8NullTypeEmiLb0ESI_EEvT0_T1_T2_iT3_T4_T5__param_6];
	cvta.to.global.u64 	%rd2, %rd17;
	cvta.to.global.u64 	%rd3, %rd16;
	mov.u32 	%r201, %ctaid.x;
	add.s32 	%r1, %r200, %r201;
	mul.wide.s32 	%rd4, %r1, 7904;
	sub.s64 	%rd5, %rd18, %rd4;
	setp.lt.u64 	%p1, %rd5, 7905;
	@%p1 bra 	$L__BB14_26;
	mov.u32 	%r2, %tid.x;
	and.b32  	%r625, %r2, 31;
	and.b32  	%r626, %r2, 992;
	mul.lo.s32 	%r627, %r626, 19;
	or.b32  	%r628, %r627, %r625;
	cvt.u64.u32 	%rd38, %r628;
	add.s64 	%rd6, %rd4, %rd38;
	shl.b64 	%rd39, %rd6, 2;
	add.s64 	%rd40, %rd2, %rd39;
	ld.global.u32 	%r629, [%rd40];
	ld.global.u32 	%r630, [%rd40+128];
	ld.global.u32 	%r631, [%rd40+256];
	ld.global.u32 	%r632, [%rd40+384];
	ld.global.u32 	%r633, [%rd40+512];
	ld.global.u32 	%r634, [%rd40+640];
	ld.global.u32 	%r635, [%rd40+768];
	ld.global.u32 	%r636, [%rd40+896];
	ld.global.u32 	%r637, [%rd40+1024];
	ld.global.u32 	%r638, [%rd40+1152];
	ld.global.u32 	%r639, [%rd40+1280];
	ld.global.u32 	%r640, [%rd40+1408];
	ld.global.u32 	%r641, [%rd40+1536];
	ld.global.u32 	%r642, [%rd40+1664];
	ld.global.u32 	%r643, [%rd40+1792];
	ld.global.u32 	%r644, [%rd40+1920];
	ld.global.u32 	%r645, [%rd40+2048];
	ld.global.u32 	%r646, [%rd40+2176];
	ld.global.u32 	%r647, [%rd40+2304];
	// begin inline asm
	mov.u32 %r624, %laneid;
	// end inline asm
	shr.u32 	%r4, %r2, 5;
	mad.lo.s32 	%r648, %r4, 608, %r624;
	shl.b32 	%r649, %r648, 2;
	mov.u32 	%r650, _ZZN3cub18CUB_300001_SM_10006detail4scan16DeviceScanKernelINS2_10policy_hubIiiimN4cuda3std3__44plusIvEEE10Policy1000EN6thrust24THRUST_300001_SM_1000_NS10device_ptrIiEESF_NS0_13ScanTileStateIiLb1EEES9_NS0_8NullTypeEmiLb0ESI_EEvT0_T1_T2_iT3_T4_T5_E12temp_storage;
	add.s32 	%r5, %r650, %r649;
	st.shared.u32 	[%r5], %r629;
	st.shared.u32 	[%r5+128], %r630;
	st.shared.u32 	[%r5+256], %r631;
	st.shared.u32 	[%r5+384], %r632;
	st.shared.u32 	[%r5+512], %r633;
	st.shared.u32 	[%r5+640], %r634;
	st.shared.u32 	[%r5+768], %r635;
	st.shared.u32 	[%r5+896], %r636;
	st.shared.u32 	[%r5+1024], %r637;
	st.shared.u32 	[%r5+1152], %r638;
	st.shared.u32 	[%r5+1280], %r639;
	st.shared.u32 	[%r5+1408], %r640;
	st.shared.u32 	[%r5+1536], %r641;
	st.shared.u32 	[%r5+1664], %r642;
	st.shared.u32 	[%r5+1792], %r643;
	st.shared.u32 	[%r5+1920], %r644;
	st.shared.u32 	[%r5+2048], %r645;
	st.shared.u32 	[%r5+2176], %r646;
	st.shared.u32 	[%r5+2304], %r647;
	bar.warp.sync 	-1;
	mad.lo.s32 	%r6, %r624, 72, %r5;
	ld.shared.u32 	%r7, [%r6];
	ld.shared.u32 	%r8, [%r6+4];
	ld.shared.u32 	%r9, [%r6+8];
	ld.shared.u32 	%r10, [%r6+12];
	ld.shared.u32 	%r11, [%r6+16];
	ld.shared.u32 	%r12, [%r6+20];
	ld.shared.u32 	%r13, [%r6+24];
	ld.shared.u32 	%r14, [%r6+28];
	ld.shared.u32 	%r15, [%r6+32];
	ld.shared.u32 	%r16, [%r6+36];
	ld.shared.u32 	%r17, [%r6+40];
	ld.shared.u32 	%r18, [%r6+44];
	ld.shared.u32 	%r19, [%r6+48];
	ld.shared.u32 	%r20, [%r6+52];
	ld.shared.u32 	%r21, [%r6+56];
	ld.shared.u32 	%r22, [%r6+60];
	ld.shared.u32 	%r23, [%r6+64];
	ld.shared.u32 	%r24, [%r6+68];
	ld.shared.u32 	%r25, [%r6+72];
	bar.sync 	0;
	setp.ne.s32 	%p100, %r1, 0;
	@%p100 bra 	$L__BB14_6;
	add.s32 	%r868, %r8, %r7;
	add.s32 	%r869, %r9, %r868;
	add.s32 	%r870, %r10, %r869;
	add.s32 	%r871, %r11, %r870;
	add.s32 	%r872, %r12, %r871;
	add.s32 	%r873, %r13, %r872;
	add.s32 	%r874, %r14, %r873;
	add.s32 	%r875, %r15, %r874;
	add.s32 	%r876, %r16, %r875;
	add.s32 	%r877, %r17, %r876;
	add.s32 	%r878, %r18, %r877;
	add.s32 	%r879, %r19, %r878;
	add.s32 	%r880, %r20, %r879;
	add.s32 	%r881, %r21, %r880;
	add.s32 	%r882, %r22, %r881;
	add.s32 	%r883, %r23, %r882;
	add.s32 	%r884, %r24, %r883;
	add.s32 	%r842, %r25, %r884;
	mov.b32 	%r840, 1;
	mov.b32 	%r865, 0;
	mov.b32 	%r867, -1;
	// begin inline asm
	{  .reg .s32 r0;  .reg .pred p;  shfl.sync.up.b32 r0|p, %r842, %r840, %r865, %r867;  @p add.s32 r0, r0, %r842;  mov.s32 %r838, r0;}
	// end inline asm
	mov.b32 	%r846, 2;
	// begin inline asm
	{  .reg .s32 r0;  .reg .pred p;  shfl.sync.up.b32 r0|p, %r838, %r846, %r865, %r867;  @p add.s32 r0, r0, %r838;  mov.s32 %r844, r0;}
	// end inline asm
	mov.b32 	%r852, 4;
	// begin inline asm
	{  .reg .s32 r0;  .reg .pred p;  shfl.sync.up.b32 r0|p, %r844, %r852, %r865, %r867;  @p add.s32 r0, r0, %r844;  mov.s32 %r850, r0;}
	// end inline asm
	mov.b32 	%r858, 8;
	// begin inline asm
	{  .reg .s32 r0;  .reg .pred p;  shfl.sync.up.b32 r0|p, %r850, %r858, %r865, %r867;  @p add.s32 r0, r0, %r850;  mov.s32 %r856, r0;}
	// end inline asm
	mov.b32 	%r864, 16;
	// begin inline asm
	{  .reg .s32 r0;  .reg .pred p;  shfl.sync.up.b32 r0|p, %r856, %r864, %r865, %r867;  @p add.s32 r0, r0, %r856;  mov.s32 %r862, r0;}
	// end inline asm
	setp.ne.s32 	%p143, %r624, 31;
	@%p143 bra 	$L__BB14_4;
	shl.b32 	%r885, %r4, 2;
	mov.u32 	%r886, _ZZN3cub18CUB_300001_SM_10006detail4scan16DeviceScanKernelINS2_10policy_hubIiiimN4cuda3std3__44plusIvEEE10Policy1000EN6thrust24THRUST_300001_SM_1000_NS10device_ptrIiEESF_NS0_13ScanTileStateIiLb1EEES9_NS0_8NullTypeEmiLb0ESI_EEvT0_T1_T2_iT3_T4_T5_E12temp_storage;
	add.s32 	%r887, %r886, %r885;
	st.shared.u32 	[%r887+16], %r862;
$L__BB14_4:
	sub.s32 	%r888, %r862, %r842;
	bar.sync 	0;
	ld.shared.v4.u32 	{%r889, %r890, %r891, %r892}, [_ZZN3cub18CUB_300001_SM_10006detail4scan16DeviceScanKernelINS2_10policy_hubIiiimN4cuda3std3__44plusIvEEE10Policy1000EN6thrust24THRUST_300001_SM_1000_NS10device_ptrIiEESF_NS0_13ScanTileStateIiLb1EEES9_NS0_8NullTypeEmiLb0ESI_EEvT0_T1_T2_iT3_T4_T5_E12temp_storage+16];
	add.s32 	%r893, %r890, %r889;
	setp.eq.s32 	%p144, %r4, 2;
	selp.b32 	%r894, %r893, %r889, %p144;
	add.s32 	%r895, %r893, %r891;
	setp.eq.s32 	%p145, %r4, 3;
	selp.b32 	%r896, %r895, %r894, %p145;
	add.s32 	%r897, %r895, %r892;
	setp.eq.s32 	%p146, %r4, 4;
	selp.b32 	%r898, %r897, %r896, %p146;
	ld.shared.v4.u32 	{%r899, %r900, %r901, %r902}, [_ZZN3cub18CUB_300001_SM_10006detail4scan16DeviceScanKernelINS2_10policy_hubIiiimN4cuda3std3__44plusIvEEE10Policy1000EN6thrust24THRUST_300001_SM_1000_NS10device_ptrIiEESF_NS0_13ScanTileStateIiLb1EEES9_NS0_8NullTypeEmiLb0ESI_EEvT0_T1_T2_iT3_T4_T5_E12temp_storage+32];
	add.s32 	%r903, %r897, %r899;
	setp.eq.s32 	%p147, %r4, 5;
	selp.b32 	%r904, %r903, %r898, %p147;
	add.s32 	%r905, %r903, %r900;
	setp.eq.s32 	%p148, %r4, 6;
	selp.b32 	%r906, %r905, %r904, %p148;
	add.s32 	%r907, %r905, %r901;
	setp.eq.s32 	%p149, %r4, 7;
	selp.b32 	%r908, %r907, %r906, %p149;
	add.s32 	%r909, %r907, %r902;
	setp.eq.s32 	%p150, %r4, 8;
	selp.b32 	%r910, %r909, %r908, %p150;
	ld.shared.v4.u32 	{%r911, %r912, %r913, %r914}, [_ZZN3cub18CUB_300001_SM_10006detail4scan16DeviceScanKernelINS2_10policy_hubIiiimN4cuda3std3__44plusIvEEE10Policy1000EN6thrust24THRUST_300001_SM_1000_NS10device_ptrIiEESF_NS0_13ScanTileStateIiLb1EEES9_NS0_8NullTypeEmiLb0ESI_EEvT0_T1_T2_iT3_T4_T5_E12temp_storage+48];
	add.s32 	%r915, %r909, %r911;
	setp.eq.s32 	%p151, %r4, 9;
	selp.b32 	%r916, %r915, %r910, %p151;
	add.s32 	%r917, %r915, %r912;
	setp.eq.s32 	%p152, %r4, 10;
	selp.b32 	%r918, %r917, %r916, %p152;
	add.s32 	%r919, %r917, %r913;
	setp.eq.s32 	%p153, %r4, 11;
	selp.b32 	%r920, %r919, %r918, %p153;
	add.s32 	%r28, %r919, %r914;
	setp.eq.s32 	%p154, %r4, 12;
	selp.b32 	%r921, %r28, %r920, %p154;
	setp.lt.u32 	%p155, %r2, 32;
	setp.eq.s32 	%p156, %r624, 0;
	selp.b32 	%r922, 0, %r888, %p156;
	add.s32 	%r923, %r921, %r922;
	selp.b32 	%r977, %r888, %r923, %p155;
	setp.ne.s32 	%p157, %r2, 0;
	@%p157 bra 	$L__BB14_25;
	ld.shared.u32 	%r927, [_ZZN3cub18CUB_300001_SM_10006detail4scan16DeviceScanKernelINS2_10policy_hubIiiimN4cuda3std3__44plusIvEEE10Policy1000EN6thrust24THRUST_300001_SM_1000_NS10device_ptrIiEESF_NS0_13ScanTileStateIiLb1EEES9_NS0_8NullTypeEmiLb0ESI_EEvT0_T1_T2_iT3_T4_T5_E12temp_storage+64];
	add.s64 	%rd52, %rd1, 256;
	add.s32 	%r925, %r28, %r927;
	mov.b32 	%r924, 101;
	// begin inline asm
	st.relaxed.gpu.v2.u32 [%rd52], {%r924, %r925};
	// end inline asm
	mov.b32 	%r977, 0;
	bra.uni 	$L__BB14_25;
$L__BB14_6:
	add.s32 	%r681, %r8, %r7;
	add.s32 	%r682, %r9, %r681;
	add.s32 	%r683, %r10, %r682;
	add.s32 	%r684, %r11, %r683;
	add.s32 	%r685, %r12, %r684;
	add.s32 	%r686, %r13, %r685;
	add.s32 	%r687, %r14, %r686;
	add.s32 	%r688, %r15, %r687;
	add.s32 	%r689, %r16, %r688;
	add.s32 	%r690, %r17, %r689;
	add.s32 	%r691, %r18, %r690;
	add.s32 	%r692, %r19, %r691;
	add.s32 	%r693, %r20, %r692;
	add.s32 	%r694, %r21, %r693;
	add.s32 	%r695, %r22, %r694;
	add.s32 	%r696, %r23, %r695;
	add.s32 	%r697, %r24, %r696;
	add.s32 	%r655, %r25, %r697;
	mov.b32 	%r653, 1;
	mov.b32 	%r678, 0;
	mov.b32 	%r680, -1;
	// begin inline asm
	{  .reg .s32 r0;  .reg .pred p;  shfl.sync.up.b32 r0|p, %r655, %r653, %r678, %r680;  @p add.s32 r0, r0, %r655;  mov.s32 %r651, r0;}
	// end inline asm
	mov.b32 	%r659, 2;
	// begin inline asm
	{  .reg .s32 r0;  .reg .pred p;  shfl.sync.up.b32 r0|p, %r651, %r659, %r678, %r680;  @p add.s32 r0, r0, %r651;  mov.s32 %r657, r0;}
	// end inline asm
	mov.b32 	%r665, 4;
	// begin inline asm
	{  .reg .s32 r0;  .reg .pred p;  shfl.sync.up.b32 r0|p, %r657, %r665, %r678, %r680;  @p add.s32 r0, r0, %r657;  mov.s32 %r663, r0;}
	// end inline asm
	mov.b32 	%r671, 8;
	// begin inline asm
	{  .reg .s32 r0;  .reg .pred p;  shfl.sync.up.b32 r0|p, %r663, %r671, %r678, %r680;  @p add.s32 r0, r0, %r663;  mov.s32 %r669, r0;}
	// end inline asm
	mov.b32 	%r677, 16;
	// begin inline asm
	{  .reg .s32 r0;  .reg .pred p;  shfl.sync.up.b32 r0|p, %r669, %r677, %r678, %r680;  @p add.s32 r0, r0, %r669;  mov.s32 %r675, r0;}
	// end inline asm
	setp.ne.s32 	%p101, %r624, 31;
	@%p101 bra 	$L__BB14_8;
	shl.b32 	%r698, %r4, 2;
	mov.u32 	%r699, _ZZN3cub18CUB_300001_SM_10006detail4scan16DeviceScanKernelINS2_10policy_hubIiiimN4cuda3std3__44plusIvEEE10Policy1000EN6thrust24THRUST_300001_SM_1000_NS10device_ptrIiEESF_NS0_13ScanTileStateIiLb1EEES9_NS0_8NullTypeEmiLb0ESI_EEvT0_T1_T2_iT3_T4_T5_E12temp_storage;
	add.s32 	%r700, %r699, %r698;
	st.shared.u32 	[%r700+16], %r675;
$L__BB14_8:
	sub.s32 	%r701, %r675, %r655;
	bar.sync 	0;
	ld.shared.v4.u32 	{%r702, %r703, %r704, %r705}, [_ZZN3cub18CUB_300001_SM_10006detail4scan16DeviceScanKernelINS2_10policy_hubIiiimN4cuda3std3__44plusIvEEE10Policy1000EN6thrust24THRUST_300001_SM_1000_NS10device_ptrIiEESF_NS0_13ScanTileStateIiLb1EEES9_NS0_8NullTypeEmiLb0ESI_EEvT0_T1_T2_iT3_T4_T5_E12temp_storage+16];
	add.s32 	%r706, %r703, %r702;
	setp.eq.s32 	%p102, %r4, 2;
	selp.b32 	%r707, %r706, %r702, %p102;
	add.s32 	%r708, %r706, %r704;
	setp.eq.s32 	%p103, %r4, 3;
	selp.b32 	%r709, %r708, %r707, %p103;
	add.s32 	%r710, %r708, %r705;
	setp.eq.s32 	%p104, %r4, 4;
	selp.b32 	%r711, %r710, %r709, %p104;
	ld.shared.v4.u32 	{%r712, %r713, %r714, %r715}, [_ZZN3cub18CUB_300001_SM_10006detail4scan16DeviceScanKernelINS2_10policy_hubIiiimN4cuda3std3__44plusIvEEE10Policy1000EN6thrust24THRUST_300001_SM_1000_NS10device_ptrIiEESF_NS0_13ScanTileStateIiLb1EEES9_NS0_8NullTypeEmiLb0ESI_EEvT0_T1_T2_iT3_T4_T5_E12temp_storage+32];
	add.s32 	%r716, %r710, %r712;
	setp.eq.s32 	%p105, %r4, 5;
	selp.b32 	%r717, %r716, %r711, %p105;
	add.s32 	%r718, %r716, %r713;
	setp.eq.s32 	%p106, %r4, 6;
	selp.b32 	%r719, %r718, %r717, %p106;
	add.s32 	%r720, %r718, %r714;
	setp.eq.s32 	%p107, %r4, 7;
	selp.b32 	%r721, %r720, %r719, %p107;
	add.s32 	%r722, %r720, %r715;
	setp.eq.s32 	%p108, %r4, 8;
	selp.b32 	%r723, %r722, %r721, %p108;
	ld.shared.v4.u32 	{%r724, %r725, %r726, %r727}, [_ZZN3cub18CUB_300001_SM_10006detail4scan16DeviceScanKernelINS2_10policy_hubIiiimN4cuda3std3__44plusIvEEE10Policy1000EN6thrust24THRUST_300001_SM_1000_NS10device_ptrIiEESF_NS0_13ScanTileStateIiLb1EEES9_NS0_8NullTypeEmiLb0ESI_EEvT0_T1_T2_iT3_T4_T5_E12temp_storage+48];
	add.s32 	%r728, %r722, %r724;
	setp.eq.s32 	%p109, %r4, 9;
	selp.b32 	%r729, %r728, %r723, %p109;
	add.s32 	%r730, %r728, %r725;
	setp.eq.s32 	%p110, %r4, 10;
	selp.b32 	%r731, %r730, %r729, %p110;
	add.s32 	%r732, %r730, %r726;
	setp.eq.s32 	%p111, %r4, 11;
	selp.b32 	%r733, %r732, %r731, %p111;
	add.s32 	%r734, %r732, %r727;
	setp.eq.s32 	%p112, %r4, 12;
	selp.b32 	%r735, %r734, %r733, %p112;
	ld.shared.u32 	%r736, [_ZZN3cub18CUB_300001_SM_10006detail4scan16DeviceScanKernelINS2_10policy_hubIiiimN4cuda3std3__44plusIvEEE10Policy1000EN6thrust24THRUST_300001_SM_1000_NS10device_ptrIiEESF_NS0_13ScanTileStateIiLb1EEES9_NS0_8NullTypeEmiLb0ESI_EEvT0_T1_T2_iT3_T4_T5_E12temp_storage+64];
	add.s32 	%r32, %r734, %r736;
	setp.gt.u32 	%p113, %r2, 31;
	setp.lt.u32 	%p114, %r2, 32;
	setp.eq.s32 	%p115, %r624, 0;
	selp.b32 	%r737, 0, %r701, %p115;
	add.s32 	%r976, %r735, %r737;
	selp.b32 	%r34, %r701, %r976, %p114;
	@%p113 bra 	$L__BB14_24;
	setp.ne.s32 	%p116, %r2, 0;
	mul.wide.s32 	%rd41, %r1, 8;
	add.s64 	%rd7, %rd1, %rd41;
	@%p116 bra 	$L__BB14_11;
	st.shared.u32 	[_ZZN3cub18CUB_300001_SM_10006detail4scan16DeviceScanKernelINS2_10policy_hubIiiimN4cuda3std3__44plusIvEEE10Policy1000EN6thrust24THRUST_300001_SM_1000_NS10device_ptrIiEESF_NS0_13ScanTileStateIiLb1EEES9_NS0_8NullTypeEmiLb0ESI_EEvT0_T1_T2_iT3_T4_T5_E12temp_storage+12], %r32;
	add.s64 	%rd42, %rd7, 256;
	mov.b32 	%r738, 100;
	// begin inline asm
	st.relaxed.gpu.v2.u32 [%rd42], {%r738, %r32};
	// end inline asm
$L__BB14_11:
	not.b32 	%r744, %r2;
	add.s32 	%r972, %r1, %r744;
	mov.b32 	%r740, 550;
	// begin inline asm
	nanosleep.u32 %r740;
	// end inline asm
	mul.wide.s32 	%rd44, %r972, 8;
	add.s64 	%rd45, %rd1, %rd44;
	add.s64 	%rd43, %rd45, 256;
	// begin inline asm
	ld.relaxed.gpu.v2.u32 {%r973, %r967}, [%rd43];
	// end inline asm
	mov.b32 	%r968, 478;
$L__BB14_12:
	setp.eq.s32 	%p117, %r973, 99;
	mov.b32 	%r745, -1;
	vote.sync.any.pred 	%p118, %p117, %r745;
	not.pred 	%p119, %p118;
	@%p119 bra 	$L__BB14_14;
	// begin inline asm
	nanosleep.u32 %r968;
	// end inline asm
	shr.u32 	%r968, %r968, 1;
	// begin inline asm
	ld.relaxed.gpu.v2.u32 {%r973, %r967}, [%rd43];
	// end inline asm
	bra.uni 	$L__BB14_12;
$L__BB14_14:
	setp.eq.s32 	%p120, %r973, 101;
	mov.b32 	%r772, -1;
	vote.sync.ballot.b32 	%r774, %p120, %r772;
	// begin inline asm
	mov.u32 %r747, %lanemask_ge;
	// end inline asm
	and.b32  	%r775, %r774, %r747;
	or.b32  	%r776, %r775, -2147483648;
	add.s32 	%r777, %r776, -1;
	not.b32 	%r778, %r776;
	and.b32  	%r779, %r778, %r777;
	popc.b32 	%r751, %r779;
	mov.b32 	%r750, 1;
	// begin inline asm
	shfl.sync.down.b32 %r748, %r967, %r750, %r751, %r772;
	// end inline asm
	setp.lt.s32 	%p122, %r624, %r751;
	selp.b32 	%r780, %r748, 0, %p122;
	add.s32 	%r754, %r780, %r967;
	mov.b32 	%r755, 2;
	// begin inline asm
	shfl.sync.down.b32 %r753, %r754, %r755, %r751, %r772;
	// end inline asm
	add.s32 	%r47, %r624, 2;
	setp.gt.s32 	%p123, %r47, %r751;
	selp.b32 	%r781, 0, %r753, %p123;
	add.s32 	%r759, %r754, %r781;
	mov.b32 	%r760, 4;
	// begin inline asm
	shfl.sync.down.b32 %r758, %r759, %r760, %r751, %r772;
	// end inline asm
	add.s32 	%r48, %r624, 4;
	setp.gt.s32 	%p124, %r48, %r751;
	selp.b32 	%r782, 0, %r758, %p124;
	add.s32 	%r764, %r759, %r782;
	mov.b32 	%r765, 8;
	// begin inline asm
	shfl.sync.down.b32 %r763, %r764, %r765, %r751, %r772;
	// end inline asm
	add.s32 	%r49, %r624, 8;
	setp.gt.s32 	%p125, %r49, %r751;
	selp.b32 	%r783, 0, %r763, %p125;
	add.s32 	%r769, %r764, %r783;
	mov.b32 	%r770, 16;
	// begin inline asm
	shfl.sync.down.b32 %r768, %r769, %r770, %r751, %r772;
	// end inline asm
	add.s32 	%r50, %r624, 16;
	setp.gt.s32 	%p126, %r50, %r751;
	selp.b32 	%r784, 0, %r768, %p126;
	add.s32 	%r971, %r769, %r784;
	add.s64 	%rd9, %rd1, 256;
	mov.b32 	%r969, 478;
$L__BB14_15:
	setp.ne.s32 	%p127, %r973, 101;
	mov.b32 	%r785, -1;
	vote.sync.all.pred 	%p128, %p127, %r785;
	not.pred 	%p129, %p128;
	@%p129 bra 	$L__BB14_20;
	shr.u32 	%r969, %r969, 1;
	mul.wide.s32 	%rd48, %r972, 8;
	add.s64 	%rd49, %rd9, %rd48;
	add.s64 	%rd47, %rd49, -256;
	// begin inline asm
	ld.relaxed.gpu.v2.u32 {%r973, %r974}, [%rd47];
	// end inline asm
	mov.u32 	%r975, %r969;
$L__BB14_17:
	setp.eq.s32 	%p133, %r973, 99;
	mov.b32 	%r793, -1;
	vote.sync.any.pred 	%p134, %p133, %r793;
	not.pred 	%p135, %p134;
	@%p135 bra 	$L__BB14_19;
	// begin inline asm
	nanosleep.u32 %r975;
	// end inline asm
	shr.u32 	%r975, %r975, 1;
	// begin inline asm
	ld.relaxed.gpu.v2.u32 {%r973, %r974}, [%rd47];
	// end inline asm
	bra.uni 	$L__BB14_17;
$L__BB14_19:
	setp.eq.s32 	%p136, %r973, 101;
	mov.b32 	%r819, -1;
	vote.sync.ballot.b32 	%r820, %p136, %r819;
	and.b32  	%r821, %r820, %r747;
	or.b32  	%r822, %r821, -2147483648;
	add.s32 	%r823, %r822, -1;
	not.b32 	%r824, %r822;
	and.b32  	%r825, %r824, %r823;
	popc.b32 	%r798, %r825;
	mov.b32 	%r797, 1;
	// begin inline asm
	shfl.sync.down.b32 %r795, %r974, %r797, %r798, %r819;
	// end inline asm
	setp.lt.s32 	%p138, %r624, %r798;
	selp.b32 	%r826, %r795, 0, %p138;
	add.s32 	%r801, %r826, %r974;
	mov.b32 	%r802, 2;
	// begin inline asm
	shfl.sync.down.b32 %r800, %r801, %r802, %r798, %r819;
	// end inline asm
	setp.gt.s32 	%p139, %r47, %r798;
	selp.b32 	%r827, 0, %r800, %p139;
	add.s32 	%r806, %r801, %r827;
	mov.b32 	%r807, 4;
	// begin inline asm
	shfl.sync.down.b32 %r805, %r806, %r807, %r798, %r819;
	// end inline asm
	setp.gt.s32 	%p140, %r48, %r798;
	selp.b32 	%r828, 0, %r805, %p140;
	add.s32 	%r811, %r806, %r828;
	mov.b32 	%r812, 8;
	// begin inline asm
	shfl.sync.down.b32 %r810, %r811, %r812, %r798, %r819;
	// end inline asm
	setp.gt.s32 	%p141, %r49, %r798;
	selp.b32 	%r829, 0, %r810, %p141;
	add.s32 	%r816, %r811, %r829;
	mov.b32 	%r817, 16;
	// begin inline asm
	shfl.sync.down.b32 %r815, %r816, %r817, %r798, %r819;
	// end inline asm
	setp.gt.s32 	%p142, %r50, %r798;
	selp.b32 	%r830, 0, %r815, %p142;
	add.s32 	%r831, %r830, %r971;
	add.s32 	%r971, %r831, %r816;
	add.s32 	%r972, %r972, -32;
	bra.uni 	$L__BB14_15;
$L__BB14_20:
	@%p116 bra 	$L__BB14_22;
	add.s32 	%r788, %r971, %r32;
	add.s64 	%rd46, %rd7, 256;
	mov.b32 	%r787, 101;
	// begin inline asm
	st.relaxed.gpu.v2.u32 [%rd46], {%r787, %r788};
	// end inline asm
	st.shared.u32 	[_ZZN3cub18CUB_300001_SM_10006detail4scan16DeviceScanKernelINS2_10policy_hubIiiimN4cuda3std3__44plusIvEEE10Policy1000EN6thrust24THRUST_300001_SM_1000_NS10device_ptrIiEESF_NS0_13ScanTileStateIiLb1EEES9_NS0_8NullTypeEmiLb0ESI_EEvT0_T1_T2_iT3_T4_T5_E12temp_storage+4], %r971;
	st.shared.u32 	[_ZZN3cub18CUB_300001_SM_10006detail4scan16DeviceScanKernelINS2_10policy_hubIiiimN4cuda3std3__44plusIvEEE10Policy1000EN6thrust24THRUST_300001_SM_1000_NS10device_ptrIiEESF_NS0_13ScanTileStateIiLb1EEES9_NS0_8NullTypeEmiLb0ESI_EEvT0_T1_T2_iT3_T4_T5_E12temp_storage+8], %r788;
$L__BB14_22:
	setp.ne.s32 	%p131, %r624, 0;
	mov.u32 	%r976, %r34;
	@%p131 bra 	$L__BB14_24;
	st.shared.u32 	[_ZZN3cub18CUB_300001_SM_10006detail4scan16DeviceScanKernelINS2_10policy_hubIiiimN4cuda3std3__44plusIvEEE10Policy1000EN6thrust24THRUST_300001_SM_1000_NS10device_ptrIiEESF_NS0_13ScanTileStateIiLb1EEES9_NS0_8NullTypeEmiLb0ESI_EEvT0_T1_T2_iT3_T4_T5_E12temp_storage+84], %r971;
	mov.u32 	%r976, %r971;
$L__BB14_24:
	bar.sync 	0;
	setp.eq.s32 	%p132, %r2, 0;
	ld.shared.u32 	%r789, [_ZZN3cub18CUB_300001_SM_10006detail4scan16DeviceScanKernelINS2_10policy_hubIiiimN4cuda3std3__44plusIvEEE10Policy1000EN6thrust24THRUST_300001_SM_1000_NS10device_ptrIiEESF_NS0_13ScanTileStateIiLb1EEES9_NS0_8NullTypeEmiLb0ESI_EEvT0_T1_T2_iT3_T4_T5_E12temp_storage+84];
	selp.b32 	%r790, 0, %r789, %p132;
	add.s32 	%r977, %r790, %r976;
$L__BB14_25:
	add.s32 	%r928, %r977, %r7;
	add.s32 	%r929, %r8, %r928;
	add.s32 	%r930, %r9, %r929;
	add.s32 	%r931, %r10, %r930;
	add.s32 	%r932, %r11, %r931;
	add.s32 	%r933, %r12, %r932;
	add.s32 	%r934, %r13, %r933;
	add.s32 	%r935, %r14, %r934;
	add.s32 	%r936, %r15, %r935;
	add.s32 	%r937, %r16, %r936;
	add.s32 	%r938, %r17, %r937;
	add.s32 	%r939, %r18, %r938;
	add.s32 	%r940, %r19, %r939;
	add.s32 	%r941, %r20, %r940;
	add.s32 	%r942, %r21, %r941;
	add.s32 	%r943, %r22, %r942;
	add.s32 	%r944, %r23, %r943;
	add.s32 	%r945, %r24, %r944;
	add.s32 	%r946, %r25, %r945;
	bar.sync 	0;
	st.shared.u32 	[%r6], %r928;
	st.shared.u32 	[%r6+4], %r929;
	st.shared.u32 	[%r6+8], %r930;
	st.shared.u32 	[%r6+12], %r931;
	st.shared.u32 	[%r6+16], %r932;
	st.shared.u32 	[%r6+20], %r933;
	st.shared.u32 	[%r6+24], %r934;
	st.shared.u32 	[%r6+28], %r935;
	st.shared.u32 	[%r6+32], %r936;
	st.shared.u32 	[%r6+36], %r937;
	st.shared.u32 	[%r6+40], %r938;
	st.shared.u32 	[%r6+44], %r939;
	st.shared.u32 	[%r6+48], %r940;
	st.shared.u32 	[%r6+52], %r941;
	st.shared.u32 	[%r6+56], %r942;
	st.shared.u32 	[%r6+60], %r943;
	st.shared.u32 	[%r6+64], %r944;
	st.shared.u32 	[%r6+68], %r945;
	st.shared.u32 	[%r6+72], %r946;
	bar.warp.sync 	-1;
	ld.shared.u32 	%r947, [%r5];
	ld.shared.u32 	%r948, [%r5+128];
	ld.shared.u32 	%r949, [%r5+256];
	ld.shared.u32 	%r950, [%r5+384];
	ld.shared.u32 	%r951, [%r5+512];
	ld.shared.u32 	%r952, [%r5+640];
	ld.shared.u32 	%r953, [%r5+768];
	ld.shared.u32 	%r954, [%r5+896];
	ld.shared.u32 	%r955, [%r5+1024];
	ld.shared.u32 	%r956, [%r5+1152];
	ld.shared.u32 	%r957, [%r5+1280];
	ld.shared.u32 	%r958, [%r5+1408];
	ld.shared.u32 	%r959, [%r5+1536];
	ld.shared.u32 	%r960, [%r5+1664];
	ld.shared.u32 	%r961, [%r5+1792];
	ld.shared.u32 	%r962, [%r5+1920];
	ld.shared.u32 	%r963, [%r5+2048];
	ld.shared.u32 	%r964, [%r5+2176];
	ld.shared.u32 	%r965, [%r5+2304];
	add.s64 	%rd54, %rd3, %rd39;
	st.global.u32 	[%rd54], %r947;
	st.global.u32 	[%rd54+128], %r948;
	st.global.u32 	[%rd54+256], %r949;
	st.global.u32 	[%rd54+384], %r950;
	st.global.u32 	[%rd54+512], %r951;
	st.global.u32 	[%rd54+640], %r952;
	st.global.u32 	[%rd54+768], %r953;
	st.global.u32 	[%rd54+896], %r954;
	st.global.u32 	[%rd54+1024], %r955;
	st.global.u32 	[%rd54+1152], %r956;
	st.global.u32 	[%rd54+1280], %r957;
	st.global.u32 	[%rd54+1408], %r958;
	st.global.u32 	[%rd54+1536], %r959;
	st.global.u32 	[%rd54+1664], %r960;
	st.global.u32 	[%rd54+1792], %r961;
	st.global.u32 	[%rd54+1920], %r962;
	st.global.u32 	[%rd54+2048], %r963;
	st.global.u32 	[%rd54+2176], %r964;
	st.global.u32 	[%rd54+2304], %r965;
	bra.uni 	$L__BB14_128;
$L__BB14_26:
	setp.eq.s64 	%p2, %rd5, 0;
	@%p2 bra 	$L__BB14_128;
	cvt.u32.u64 	%r72, %rd5;
	shl.b64 	%rd19, %rd4, 2;
	add.s64 	%rd20, %rd2, %rd19;
	mov.u32 	%r73, %tid.x;
	ld.global.u32 	%r996, [%rd20];
	and.b32  	%r202, %r73, 31;
	and.b32  	%r203, %r73, 992;
	mul.lo.s32 	%r204, %r203, 19;
	or.b32  	%r75, %r204, %r202;
	setp.ge.u32 	%p3, %r75, %r72;
	shl.b32 	%r205, %r75, 2;
	cvt.u64.u32 	%rd21, %r205;
	add.s64 	%rd11, %rd20, %rd21;
	mov.u32 	%r978, %r996;
	@%p3 bra 	$L__BB14_29;
	ld.global.u32 	%r978, [%rd11];
$L__BB14_29:
	add.s32 	%r206, %r75, 32;
	setp.ge.u32 	%p4, %r206, %r72;
	mov.u32 	%r979, %r996;
	@%p4 bra 	$L__BB14_31;
	ld.global.u32 	%r979, [%rd11+128];
$L__BB14_31:
	add.s32 	%r207, %r75, 64;
	setp.ge.u32 	%p5, %r207, %r72;
	mov.u32 	%r980, %r996;
	@%p5 bra 	$L__BB14_33;
	ld.global.u32 	%r980, [%rd11+256];
$L__BB14_33:
	add.s32 	%r208, %r75, 96;
	setp.ge.u32 	%p6, %r208, %r72;
	mov.u32 	%r981, %r996;
	@%p6 bra 	$L__BB14_35;
	ld.global.u32 	%r981, [%rd11+384];
$L__BB14_35:
	add.s32 	%r209, %r75, 128;
	setp.ge.u32 	%p7, %r209, %r72;
	mov.u32 	%r982, %r996;
	@%p7 bra 	$L__BB14_37;
	ld.global.u32 	%r982, [%rd11+512];
$L__BB14_37:
	add.s32 	%r210, %r75, 160;
	setp.ge.u32 	%p8, %r210, %r72;
	mov.u32 	%r983, %r996;
	@%p8 bra 	$L__BB14_39;
	ld.global.u32 	%r983, [%rd11+640];
$L__BB14_39:
	add.s32 	%r211, %r75, 192;
	setp.ge.u32 	%p9, %r211, %r72;
	mov.u32 	%r984, %r996;
	@%p9 bra 	$L__BB14_41;
	ld.global.u32 	%r984, [%rd11+768];
$L__BB14_41:
	add.s32 	%r212, %r75, 224;
	setp.ge.u32 	%p10, %r212, %r72;
	mov.u32 	%r985, %r996;
	@%p10 bra 	$L__BB14_43;
	ld.global.u32 	%r985, [%rd11+896];
$L__BB14_43:
	add.s32 	%r92, %r75, 256;
	setp.ge.u32 	%p11, %r92, %r72;
	mov.u32 	%r986, %r996;
	@%p11 bra 	$L__BB14_45;
	ld.global.u32 	%r986, [%rd11+1024];
$L__BB14_45:
	add.s32 	%r213, %r75, 288;
	setp.ge.u32 	%p12, %r213, %r72;
	mov.u32 	%r987, %r996;
	@%p12 bra 	$L__BB14_47;
	ld.global.u32 	%r987, [%rd11+1152];
$L__BB14_47:
	add.s32 	%r214, %r75, 320;
	setp.ge.u32 	%p13, %r214, %r72;
	mov.u32 	%r988, %r996;
	@%p13 bra 	$L__BB14_49;
	ld.global.u32 	%r988, [%rd11+1280];
$L__BB14_49:
	add.s32 	%r215, %r75, 352;
	setp.ge.u32 	%p14, %r215, %r72;
	mov.u32 	%r989, %r996;
	@%p14 bra 	$L__BB14_51;
	ld.global.u32 	%r989, [%rd11+1408];
$L__BB14_51:
	add.s32 	%r216, %r75, 384;
	setp.ge.u32 	%p15, %r216, %r72;
	mov.u32 	%r990, %r996;
	@%p15 bra 	$L__BB14_53;
	ld.global.u32 	%r990, [%rd11+1536];
$L__BB14_53:
	add.s32 	%r217, %r75, 416;
	setp.ge.u32 	%p16, %r217, %r72;
	mov.u32 	%r991, %r996;
	@%p16 bra 	$L__BB14_55;
	ld.global.u32 	%r991, [%rd11+1664];
$L__BB14_55:
	add.s32 	%r218, %r75, 448;
	setp.ge.u32 	%p17, %r218, %r72;
	mov.u32 	%r992, %r996;
	@%p17 bra 	$L__BB14_57;
	ld.global.u32 	%r992, [%rd11+1792];
$L__BB14_57:
	add.s32 	%r219, %r75, 480;
	setp.ge.u32 	%p18, %r219, %r72;
	mov.u32 	%r993, %r996;
	@%p18 bra 	$L__BB14_59;
	ld.global.u32 	%r993, [%rd11+1920];
$L__BB14_59:
	add.s32 	%r220, %r75, 512;
	setp.ge.u32 	%p19, %r220, %r72;
	mov.u32 	%r994, %r996;
	@%p19 bra 	$L__BB14_61;
	ld.global.u32 	%r994, [%rd11+2048];
$L__BB14_61:
	add.s32 	%r221, %r75, 544;
	setp.ge.u32 	%p20, %r221, %r72;
	mov.u32 	%r995, %r996;
	@%p20 bra 	$L__BB14_63;
	ld.global.u32 	%r995, [%rd11+2176];
$L__BB14_63:
	add.s32 	%r113, %r75, 576;
	setp.ge.u32 	%p21, %r113, %r72;
	@%p21 bra 	$L__BB14_65;
	ld.global.u32 	%r996, [%rd11+2304];
$L__BB14_65:
	// begin inline asm
	mov.u32 %r222, %laneid;
	// end inline asm
	shr.u32 	%r117, %r73, 5;
	mad.lo.s32 	%r223, %r117, 608, %r222;
	shl.b32 	%r224, %r223, 2;
	mov.u32 	%r225, _ZZN3cub18CUB_300001_SM_10006detail4scan16DeviceScanKernelINS2_10policy_hubIiiimN4cuda3std3__44plusIvEEE10Policy1000EN6thrust24THRUST_300001_SM_1000_NS10device_ptrIiEESF_NS0_13ScanTileStateIiLb1EEES9_NS0_8NullTypeEmiLb0ESI_EEvT0_T1_T2_iT3_T4_T5_E12temp_storage;
	add.s32 	%r118, %r225, %r224;
	st.shared.u32 	[%r118], %r978;
	st.shared.u32 	[%r118+128], %r979;
	st.shared.u32 	[%r118+256], %r980;
	st.shared.u32 	[%r118+384], %r981;
	st.shared.u32 	[%r118+512], %r982;
	st.shared.u32 	[%r118+640], %r983;
	st.shared.u32 	[%r118+768], %r984;
	st.shared.u32 	[%r118+896], %r985;
	st.shared.u32 	[%r118+1024], %r986;
	st.shared.u32 	[%r118+1152], %r987;
	st.shared.u32 	[%r118+1280], %r988;
	st.shared.u32 	[%r118+1408], %r989;
	st.shared.u32 	[%r118+1536], %r990;
	st.shared.u32 	[%r118+1664], %r991;
	st.shared.u32 	[%r118+1792], %r992;
	st.shared.u32 	[%r118+1920], %r993;
	st.shared.u32 	[%r118+2048], %r994;
	st.shared.u32 	[%r118+2176], %r995;
	st.shared.u32 	[%r118+2304], %r996;
	bar.warp.sync 	-1;
	mad.lo.s32 	%r119, %r222, 72, %r118;
	ld.shared.u32 	%r120, [%r119];
	ld.shared.u32 	%r121, [%r119+4];
	ld.shared.u32 	%r122, [%r119+8];
	ld.shared.u32 	%r123, [%r119+12];
	ld.shared.u32 	%r124, [%r119+16];
	ld.shared.u32 	%r125, [%r119+20];
	ld.shared.u32 	%r126, [%r119+24];
	ld.shared.u32 	%r127, [%r119+28];
	ld.shared.u32 	%r128, [%r119+32];
	ld.shared.u32 	%r129, [%r119+36];
	ld.shared.u32 	%r130, [%r119+40];
	ld.shared.u32 	%r131, [%r119+44];
	ld.shared.u32 	%r132, [%r119+48];
	ld.shared.u32 	%r133, [%r119+52];
	ld.shared.u32 	%r134, [%r119+56];
	ld.shared.u32 	%r135, [%r119+60];
	ld.shared.u32 	%r136, [%r119+64];
	ld.shared.u32 	%r137, [%r119+68];
	ld.shared.u32 	%r138, [%r119+72];
	bar.sync 	0;
	setp.ne.s32 	%p22, %r1, 0;
	@%p22 bra 	$L__BB14_69;
	add.s32 	%r451, %r121, %r120;
	add.s32 	%r452, %r122, %r451;
	add.s32 	%r453, %r123, %r452;
	add.s32 	%r454, %r124, %r453;
	add.s32 	%r455, %r125, %r454;
	add.s32 	%r456, %r126, %r455;
	add.s32 	%r457, %r127, %r456;
	add.s32 	%r458, %r128, %r457;
	add.s32 	%r459, %r129, %r458;
	add.s32 	%r460, %r130, %r459;
	add.s32 	%r461, %r131, %r460;
	add.s32 	%r462, %r132, %r461;
	add.s32 	%r463, %r133, %r462;
	add.s32 	%r464, %r134, %r463;
	add.s32 	%r465, %r135, %r464;
	add.s32 	%r466, %r136, %r465;
	add.s32 	%r467, %r137, %r466;
	add.s32 	%r425, %r138, %r467;
	mov.b32 	%r423, 1;
	mov.b32 	%r448, 0;
	mov.b32 	%r450, -1;
	// begin inline asm
	{  .reg .s32 r0;  .reg .pred p;  shfl.sync.up.b32 r0|p, %r425, %r423, %r448, %r450;  @p add.s32 r0, r0, %r425;  mov.s32 %r421, r0;}
	// end inline asm
	mov.b32 	%r429, 2;
	// begin inline asm
	{  .reg .s32 r0;  .reg .pred p;  shfl.sync.up.b32 r0|p, %r421, %r429, %r448, %r450;  @p add.s32 r0, r0, %r421;  mov.s32 %r427, r0;}
	// end inline asm
	mov.b32 	%r435, 4;
	// begin inline asm
	{  .reg .s32 r0;  .reg .pred p;  shfl.sync.up.b32 r0|p, %r427, %r435, %r448, %r450;  @p add.s32 r0, r0, %r427;  mov.s32 %r433, r0;}
	// end inline asm
	mov.b32 	%r441, 8;
	// begin inline asm
	{  .reg .s32 r0;  .reg .pred p;  shfl.sync.up.b32 r0|p, %r433, %r441, %r448, %r450;  @p add.s32 r0, r0, %r433;  mov.s32 %r439, r0;}
	// end inline asm
	mov.b32 	%r447, 16;
	// begin inline asm
	{  .reg .s32 r0;  .reg .pred p;  shfl.sync.up.b32 r0|p, %r439, %r447, %r448, %r450;  @p add.s32 r0, r0, %r439;  mov.s32 %r445, r0;}
	// end inline asm
	setp.ne.s32 	%p65, %r222, 31;
	@%p65 bra 	$L__BB14_68;
	shl.b32 	%r468, %r117, 2;
	mov.u32 	%r469, _ZZN3cub18CUB_300001_SM_10006detail4scan16DeviceScanKernelINS2_10policy_hubIiiimN4cuda3std3__44plusIvEEE10Policy1000EN6thrust24THRUST_300001_SM_1000_NS10device_ptrIiEESF_NS0_13ScanTileStateIiLb1EEES9_NS0_8NullTypeEmiLb0ESI_EEvT0_T1_T2_iT3_T4_T5_E12temp_storage;
	add.s32 	%r470, %r469, %r468;
	st.shared.u32 	[%r470+16], %r445;
$L__BB14_68:
	sub.s32 	%r471, %r445, %r425;
	bar.sync 	0;
	ld.shared.v4.u32 	{%r472, %r473, %r474, %r475}, [_ZZN3cub18CUB_300001_SM_10006detail4scan16DeviceScanKernelINS2_10policy_hubIiiimN4cuda3std3__44plusIvEEE10Policy1000EN6thrust24THRUST_300001_SM_1000_NS10device_ptrIiEESF_NS0_13ScanTileStateIiLb1EEES9_NS0_8NullTypeEmiLb0ESI_EEvT0_T1_T2_iT3_T4_T5_E12temp_storage+16];
	add.s32 	%r476, %r473, %r472;
	setp.eq.s32 	%p66, %r117, 2;
	selp.b32 	%r477, %r476, %r472, %p66;
	add.s32 	%r478, %r476, %r474;
	setp.eq.s32 	%p67, %r117, 3;
	selp.b32 	%r479, %r478, %r477, %p67;
	add.s32 	%r480, %r478, %r475;
	setp.eq.s32 	%p68, %r117, 4;
	selp.b32 	%r481, %r480, %r479, %p68;
	ld.shared.v4.u32 	{%r482, %r483, %r484, %r485}, [_ZZN3cub18CUB_300001_SM_10006detail4scan16DeviceScanKernelINS2_10policy_hubIiiimN4cuda3std3__44plusIvEEE10Policy1000EN6thrust24THRUST_300001_SM_1000_NS10device_ptrIiEESF_NS0_13ScanTileStateIiLb1EEES9_NS0_8NullTypeEmiLb0ESI_EEvT0_T1_T2_iT3_T4_T5_E12temp_storage+32];
	add.s32 	%r486, %r480, %r482;
	setp.eq.s32 	%p69, %r117, 5;
	selp.b32 	%r487, %r486, %r481, %p69;
	add.s32 	%r488, %r486, %r483;
	setp.eq.s32 	%p70, %r117, 6;
	selp.b32 	%r489, %r488, %r487, %p70;
	add.s32 	%r490, %r488, %r484;
	setp.eq.s32 	%p71, %r117, 7;
	selp.b32 	%r491, %r490, %r489, %p71;
	add.s32 	%r492, %r490, %r485;
	setp.eq.s32 	%p72, %r117, 8;
	selp.b32 	%r493, %r492, %r491, %p72;
	ld.shared.v4.u32 	{%r494, %r495, %r496, %r497}, [_ZZN3cub18CUB_300001_SM_10006detail4scan16DeviceScanKernelINS2_10policy_hubIiiimN4cuda3std3__44plusIvEEE10Policy1000EN6thrust24THRUST_300001_SM_1000_NS10device_ptrIiEESF_NS0_13ScanTileStateIiLb1EEES9_NS0_8NullTypeEmiLb0ESI_EEvT0_T1_T2_iT3_T4_T5_E12temp_storage+48];
	add.s32 	%r498, %r492, %r494;
	setp.eq.s32 	%p73, %r117, 9;
	selp.b32 	%r499, %r498, %r493, %p73;
	add.s32 	%r500, %r498, %r495;
	setp.eq.s32 	%p74, %r117, 10;
	selp.b32 	%r501, %r500, %r499, %p74;
	add.s32 	%r502, %r500, %r496;
	setp.eq.s32 	%p75, %r117, 11;
	selp.b32 	%r503, %r502, %r501, %p75;
	add.s32 	%r504, %r502, %r497;
	setp.eq.s32 	%p76, %r117, 12;
	selp.b32 	%r505, %r504, %r503, %p76;
	setp.lt.u32 	%p77, %r73, 32;
	setp.eq.s32 	%p78, %r222, 0;
	selp.b32 	%r506, 0, %r471, %p78;
	add.s32 	%r507, %r505, %r506;
	selp.b32 	%r508, %r471, %r507, %p77;
	setp.eq.s32 	%p79, %r73, 0;
	selp.b32 	%r1008, 0, %r508, %p79;
	bra.uni 	$L__BB14_88;
$L__BB14_69:
	add.s32 	%r256, %r121, %r120;
	add.s32 	%r257, %r122, %r256;
	add.s32 	%r258, %r123, %r257;
	add.s32 	%r259, %r124, %r258;
	add.s32 	%r260, %r125, %r259;
	add.s32 	%r261, %r126, %r260;
	add.s32 	%r262, %r127, %r261;
	add.s32 	%r263, %r128, %r262;
	add.s32 	%r264, %r129, %r263;
	add.s32 	%r265, %r130, %r264;
	add.s32 	%r266, %r131, %r265;
	add.s32 	%r267, %r132, %r266;
	add.s32 	%r268, %r133, %r267;
	add.s32 	%r269, %r134, %r268;
	add.s32 	%r270, %r135, %r269;
	add.s32 	%r271, %r136, %r270;
	add.s32 	%r272, %r137, %r271;
	add.s32 	%r230, %r138, %r272;
	mov.b32 	%r228, 1;
	mov.b32 	%r253, 0;
	mov.b32 	%r255, -1;
	// begin inline asm
	{  .reg .s32 r0;  .reg .pred p;  shfl.sync.up.b32 r0|p, %r230, %r228, %r253, %r255;  @p add.s32 r0, r0, %r230;  mov.s32 %r226, r0;}
	// end inline asm
	mov.b32 	%r234, 2;
	// begin inline asm
	{  .reg .s32 r0;  .reg .pred p;  shfl.sync.up.b32 r0|p, %r226, %r234, %r253, %r255;  @p add.s32 r0, r0, %r226;  mov.s32 %r232, r0;}
	// end inline asm
	mov.b32 	%r240, 4;
	// begin inline asm
	{  .reg .s32 r0;  .reg .pred p;  shfl.sync.up.b32 r0|p, %r232, %r240, %r253, %r255;  @p add.s32 r0, r0, %r232;  mov.s32 %r238, r0;}
	// end inline asm
	mov.b32 	%r246, 8;
	// begin inline asm
	{  .reg .s32 r0;  .reg .pred p;  shfl.sync.up.b32 r0|p, %r238, %r246, %r253, %r255;  @p add.s32 r0, r0, %r238;  mov.s32 %r244, r0;}
	// end inline asm
	mov.b32 	%r252, 16;
	// begin inline asm
	{  .reg .s32 r0;  .reg .pred p;  shfl.sync.up.b32 r0|p, %r244, %r252, %r253, %r255;  @p add.s32 r0, r0, %r244;  mov.s32 %r250, r0;}
	// end inline asm
	setp.ne.s32 	%p23, %r222, 31;
	@%p23 bra 	$L__BB14_71;
	shl.b32 	%r273, %r117, 2;
	mov.u32 	%r274, _ZZN3cub18CUB_300001_SM_10006detail4scan16DeviceScanKernelINS2_10policy_hubIiiimN4cuda3std3__44plusIvEEE10Policy1000EN6thrust24THRUST_300001_SM_1000_NS10device_ptrIiEESF_NS0_13ScanTileStateIiLb1EEES9_NS0_8NullTypeEmiLb0ESI_EEvT0_T1_T2_iT3_T4_T5_E12temp_storage;
	add.s32 	%r275, %r274, %r273;
	st.shared.u32 	[%r275+16], %r250;
$L__BB14_71:
	sub.s32 	%r276, %r250, %r230;
	bar.sync 	0;
	ld.shared.v4.u32 	{%r277, %r278, %r279, %r280}, [_ZZN3cub18CUB_300001_SM_10006detail4scan16DeviceScanKernelINS2_10policy_hubIiiimN4cuda3std3__44plusIvEEE10Policy1000EN6thrust24THRUST_300001_SM_1000_NS10device_ptrIiEESF_NS0_13ScanTileStateIiLb1EEES9_NS0_8NullTypeEmiLb0ESI_EEvT0_T1_T2_iT3_T4_T5_E12temp_storage+16];
	add.s32 	%r281, %r278, %r277;
	setp.eq.s32 	%p24, %r117, 2;
	selp.b32 	%r282, %r281, %r277, %p24;
	add.s32 	%r283, %r281, %r279;
	setp.eq.s32 	%p25, %r117, 3;
	selp.b32 	%r284, %r283, %r282, %p25;
	add.s32 	%r285, %r283, %r280;
	setp.eq.s32 	%p26, %r117, 4;
	selp.b32 	%r286, %r285, %r284, %p26;
	ld.shared.v4.u32 	{%r287, %r288, %r289, %r290}, [_ZZN3cub18CUB_300001_SM_10006detail4scan16DeviceScanKernelINS2_10policy_hubIiiimN4cuda3std3__44plusIvEEE10Policy1000EN6thrust24THRUST_300001_SM_1000_NS10device_ptrIiEESF_NS0_13ScanTileStateIiLb1EEES9_NS0_8NullTypeEmiLb0ESI_EEvT0_T1_T2_iT3_T4_T5_E12temp_storage+32];
	add.s32 	%r291, %r285, %r287;
	setp.eq.s32 	%p27, %r117, 5;
	selp.b32 	%r292, %r291, %r286, %p27;
	add.s32 	%r293, %r291, %r288;
	setp.eq.s32 	%p28, %r117, 6;
	selp.b32 	%r294, %r293, %r292, %p28;
	add.s32 	%r295, %r293, %r289;
	setp.eq.s32 	%p29, %r117, 7;
	selp.b32 	%r296, %r295, %r294, %p29;
	add.s32 	%r297, %r295, %r290;
	setp.eq.s32 	%p30, %r117, 8;
	selp.b32 	%r298, %r297, %r296, %p30;
	ld.shared.v4.u32 	{%r299, %r300, %r301, %r302}, [_ZZN3cub18CUB_300001_SM_10006detail4scan16DeviceScanKernelINS2_10policy_hubIiiimN4cuda3std3__44plusIvEEE10Policy1000EN6thrust24THRUST_300001_SM_1000_NS10device_ptrIiEESF_NS0_13ScanTileStateIiLb1EEES9_NS0_8NullTypeEmiLb0ESI_EEvT0_T1_T2_iT3_T4_T5_E12temp_storage+48];
	add.s32 	%r303, %r297, %r299;
	setp.eq.s32 	%p31, %r117, 9;
	selp.b32 	%r304, %r303, %r298, %p31;
	add.s32 	%r305, %r303, %r300;
	setp.eq.s32 	%p32, %r117, 10;
	selp.b32 	%r306, %r305, %r304, %p32;
	add.s32 	%r307, %r305, %r301;
	setp.eq.s32 	%p33, %r117, 11;
	selp.b32 	%r308, %r307, %r306, %p33;
	add.s32 	%r309, %r307, %r302;
	setp.eq.s32 	%p34, %r117, 12;
	selp.b32 	%r310, %r309, %r308, %p34;
	ld.shared.u32 	%r311, [_ZZN3cub18CUB_300001_SM_10006detail4scan16DeviceScanKernelINS2_10policy_hubIiiimN4cuda3std3__44plusIvEEE10Policy1000EN6thrust24THRUST_300001_SM_1000_NS10device_ptrIiEESF_NS0_13ScanTileStateIiLb1EEES9_NS0_8NullTypeEmiLb0ESI_EEvT0_T1_T2_iT3_T4_T5_E12temp_storage+64];
	add.s32 	%r144, %r309, %r311;
	setp.gt.u32 	%p35, %r73, 31;
	setp.lt.u32 	%p36, %r73, 32;
	setp.eq.s32 	%p37, %r222, 0;
	selp.b32 	%r312, 0, %r276, %p37;
	add.s32 	%r1007, %r310, %r312;
	selp.b32 	%r146, %r276, %r1007, %p36;
	@%p35 bra 	$L__BB14_87;
	setp.ne.s32 	%p38, %r73, 0;
	mul.wide.s32 	%rd22, %r1, 8;
	add.s64 	%rd12, %rd1, %rd22;
	@%p38 bra 	$L__BB14_74;
	st.shared.u32 	[_ZZN3cub18CUB_300001_SM_10006detail4scan16DeviceScanKernelINS2_10policy_hubIiiimN4cuda3std3__44plusIvEEE10Policy1000EN6thrust24THRUST_300001_SM_1000_NS10device_ptrIiEESF_NS0_13ScanTileStateIiLb1EEES9_NS0_8NullTypeEmiLb0ESI_EEvT0_T1_T2_iT3_T4_T5_E12temp_storage+12], %r144;
	add.s64 	%rd23, %rd12, 256;
	mov.b32 	%r313, 100;
	// begin inline asm
	st.relaxed.gpu.v2.u32 [%rd23], {%r313, %r144};
	// end inline asm
$L__BB14_74:
	not.b32 	%r319, %r73;
	add.s32 	%r1003, %r1, %r319;
	mov.b32 	%r315, 550;
	// begin inline asm
	nanosleep.u32 %r315;
	// end inline asm
	mul.wide.s32 	%rd25, %r1003, 8;
	add.s64 	%rd26, %rd1, %rd25;
	add.s64 	%rd24, %rd26, 256;
	// begin inline asm
	ld.relaxed.gpu.v2.u32 {%r1004, %r998}, [%rd24];
	// end inline asm
	mov.b32 	%r999, 478;
$L__BB14_75:
	setp.eq.s32 	%p39, %r1004, 99;
	mov.b32 	%r320, -1;
	vote.sync.any.pred 	%p40, %p39, %r320;
	not.pred 	%p41, %p40;
	@%p41 bra 	$L__BB14_77;
	// begin inline asm
	nanosleep.u32 %r999;
	// end inline asm
	shr.u32 	%r999, %r999, 1;
	// begin inline asm
	ld.relaxed.gpu.v2.u32 {%r1004, %r998}, [%rd24];
	// end inline asm
	bra.uni 	$L__BB14_75;
$L__BB14_77:
	setp.eq.s32 	%p42, %r1004, 101;
	mov.b32 	%r347, -1;
	vote.sync.ballot.b32 	%r349, %p42, %r347;
	// begin inline asm
	mov.u32 %r322, %lanemask_ge;
	// end inline asm
	and.b32  	%r350, %r349, %r322;
	or.b32  	%r351, %r350, -2147483648;
	add.s32 	%r352, %r351, -1;
	not.b32 	%r353, %r351;
	and.b32  	%r354, %r353, %r352;
	popc.b32 	%r326, %r354;
	mov.b32 	%r325, 1;
	// begin inline asm
	shfl.sync.down.b32 %r323, %r998, %r325, %r326, %r347;
	// end inline asm
	setp.lt.s32 	%p44, %r222, %r326;
	selp.b32 	%r355, %r323, 0, %p44;
	add.s32 	%r329, %r355, %r998;
	mov.b32 	%r330, 2;
	// begin inline asm
	shfl.sync.down.b32 %r328, %r329, %r330, %r326, %r347;
	// end inline asm
	add.s32 	%r356, %r222, 2;
	setp.gt.s32 	%p45, %r356, %r326;
	selp.b32 	%r357, 0, %r328, %p45;
	add.s32 	%r334, %r329, %r357;
	mov.b32 	%r335, 4;
	// begin inline asm
	shfl.sync.down.b32 %r333, %r334, %r335, %r326, %r347;
	// end inline asm
	add.s32 	%r358, %r222, 4;
	setp.gt.s32 	%p46, %r358, %r326;
	selp.b32 	%r359, 0, %r333, %p46;
	add.s32 	%r339, %r334, %r359;
	mov.b32 	%r340, 8;
	// begin inline asm
	shfl.sync.down.b32 %r338, %r339, %r340, %r326, %r347;
	// end inline asm
	add.s32 	%r360, %r222, 8;
	setp.gt.s32 	%p47, %r360, %r326;
	selp.b32 	%r361, 0, %r338, %p47;
	add.s32 	%r344, %r339, %r361;
	mov.b32 	%r345, 16;
	// begin inline asm
	shfl.sync.down.b32 %r343, %r344, %r345, %r326, %r347;
	// end inline asm
	add.s32 	%r362, %r222, 16;
	setp.gt.s32 	%p48, %r362, %r326;
	selp.b32 	%r363, 0, %r343, %p48;
	add.s32 	%r1000, %r344, %r363;
	add.s64 	%rd13, %rd1, 256;
	mov.b32 	%r1001, 478;
$L__BB14_78:
	setp.ne.s32 	%p49, %r1004, 101;
	mov.b32 	%r364, -1;
	vote.sync.all.pred 	%p50, %p49, %r364;
	not.pred 	%p51, %p50;
	@%p51 bra 	$L__BB14_83;
	shr.u32 	%r1001, %r1001, 1;
	mul.wide.s32 	%rd29, %r1003, 8;
	add.s64 	%rd30, %rd13, %rd29;
	add.s64 	%rd28, %rd30, -256;
	// begin inline asm
	ld.relaxed.gpu.v2.u32 {%r1004, %r1005}, [%rd28];
	// end inline asm
	mov.u32 	%r1006, %r1001;
$L__BB14_80:
	setp.eq.s32 	%p55, %r1004, 99;
	mov.b32 	%r372, -1;
	vote.sync.any.pred 	%p56, %p55, %r372;
	not.pred 	%p57, %p56;
	@%p57 bra 	$L__BB14_82;
	// begin inline asm
	nanosleep.u32 %r1006;
	// end inline asm
	shr.u32 	%r1006, %r1006, 1;
	// begin inline asm
	ld.relaxed.gpu.v2.u32 {%r1004, %r1005}, [%rd28];
	// end inline asm
	bra.uni 	$L__BB14_80;
$L__BB14_82:
	setp.eq.s32 	%p58, %r1004, 101;
	mov.b32 	%r398, -1;
	vote.sync.ballot.b32 	%r399, %p58, %r398;
	and.b32  	%r400, %r399, %r322;
	or.b32  	%r401, %r400, -2147483648;
	add.s32 	%r402, %r401, -1;
	not.b32 	%r403, %r401;
	and.b32  	%r404, %r403, %r402;
	popc.b32 	%r377, %r404;
	mov.b32 	%r376, 1;
	// begin inline asm
	shfl.sync.down.b32 %r374, %r1005, %r376, %r377, %r398;
	// end inline asm
	setp.lt.s32 	%p60, %r222, %r377;
	selp.b32 	%r405, %r374, 0, %p60;
	add.s32 	%r380, %r405, %r1005;
	mov.b32 	%r381, 2;
	// begin inline asm
	shfl.sync.down.b32 %r379, %r380, %r381, %r377, %r398;
	// end inline asm
	add.s32 	%r406, %r222, 2;
	setp.gt.s32 	%p61, %r406, %r377;
	selp.b32 	%r407, 0, %r379, %p61;
	add.s32 	%r385, %r380, %r407;
	mov.b32 	%r386, 4;
	// begin inline asm
	shfl.sync.down.b32 %r384, %r385, %r386, %r377, %r398;
	// end inline asm
	add.s32 	%r408, %r222, 4;
	setp.gt.s32 	%p62, %r408, %r377;
	selp.b32 	%r409, 0, %r384, %p62;
	add.s32 	%r390, %r385, %r409;
	mov.b32 	%r391, 8;
	// begin inline asm
	shfl.sync.down.b32 %r389, %r390, %r391, %r377, %r398;
	// end inline asm
	add.s32 	%r410, %r222, 8;
	setp.gt.s32 	%p63, %r410, %r377;
	selp.b32 	%r411, 0, %r389, %p63;
	add.s32 	%r395, %r390, %r411;
	mov.b32 	%r396, 16;
	// begin inline asm
	shfl.sync.down.b32 %r394, %r395, %r396, %r377, %r398;
	// end inline asm
	add.s32 	%r412, %r222, 16;
	setp.gt.s32 	%p64, %r412, %r377;
	selp.b32 	%r413, 0, %r394, %p64;
	add.s32 	%r414, %r413, %r1000;
	add.s32 	%r1000, %r414, %r395;
	add.s32 	%r1003, %r1003, -32;
	bra.uni 	$L__BB14_78;
$L__BB14_83:
	@%p38 bra 	$L__BB14_85;
	add.s32 	%r367, %r1000, %r144;
	add.s64 	%rd27, %rd12, 256;
	mov.b32 	%r366, 101;
	// begin inline asm
	st.relaxed.gpu.v2.u32 [%rd27], {%r366, %r367};
	// end inline asm
	st.shared.u32 	[_ZZN3cub18CUB_300001_SM_10006detail4scan16DeviceScanKernelINS2_10policy_hubIiiimN4cuda3std3__44plusIvEEE10Policy1000EN6thrust24THRUST_300001_SM_1000_NS10device_ptrIiEESF_NS0_13ScanTileStateIiLb1EEES9_NS0_8NullTypeEmiLb0ESI_EEvT0_T1_T2_iT3_T4_T5_E12temp_storage+4], %r1000;
	st.shared.u32 	[_ZZN3cub18CUB_300001_SM_10006detail4scan16DeviceScanKernelINS2_10policy_hubIiiimN4cuda3std3__44plusIvEEE10Policy1000EN6thrust24THRUST_300001_SM_1000_NS10device_ptrIiEESF_NS0_13ScanTileStateIiLb1EEES9_NS0_8NullTypeEmiLb0ESI_EEvT0_T1_T2_iT3_T4_T5_E12temp_storage+8], %r367;
$L__BB14_85:
	setp.ne.s32 	%p53, %r222, 0;
	mov.u32 	%r1007, %r146;
	@%p53 bra 	$L__BB14_87;
	st.shared.u32 	[_ZZN3cub18CUB_300001_SM_10006detail4scan16DeviceScanKernelINS2_10policy_hubIiiimN4cuda3std3__44plusIvEEE10Policy1000EN6thrust24THRUST_300001_SM_1000_NS10device_ptrIiEESF_NS0_13ScanTileStateIiLb1EEES9_NS0_8NullTypeEmiLb0ESI_EEvT0_T1_T2_iT3_T4_T5_E12temp_storage+84], %r1000;
	mov.u32 	%r1007, %r1000;
$L__BB14_87:
	bar.sync 	0;
	setp.eq.s32 	%p54, %r73, 0;
	ld.shared.u32 	%r368, [_ZZN3cub18CUB_300001_SM_10006detail4scan16DeviceScanKernelINS2_10policy_hubIiiimN4cuda3std3__44plusIvEEE10Policy1000EN6thrust24THRUST_300001_SM_1000_NS10device_ptrIiEESF_NS0_13ScanTileStateIiLb1EEES9_NS0_8NullTypeEmiLb0ESI_EEvT0_T1_T2_iT3_T4_T5_E12temp_storage+84];
	selp.b32 	%r369, 0, %r368, %p54;
	add.s32 	%r1008, %r369, %r1007;
$L__BB14_88:
	add.s32 	%r509, %r1008, %r120;
	add.s32 	%r510, %r121, %r509;
	add.s32 	%r511, %r122, %r510;
	add.s32 	%r512, %r123, %r511;
	add.s32 	%r513, %r124, %r512;
	add.s32 	%r514, %r125, %r513;
	add.s32 	%r515, %r126, %r514;
	add.s32 	%r516, %r127, %r515;
	add.s32 	%r517, %r128, %r516;
	add.s32 	%r518, %r129, %r517;
	add.s32 	%r519, %r130, %r518;
	add.s32 	%r520, %r131, %r519;
	add.s32 	%r521, %r132, %r520;
	add.s32 	%r522, %r133, %r521;
	add.s32 	%r523, %r134, %r522;
	add.s32 	%r524, %r135, %r523;
	add.s32 	%r525, %r136, %r524;
	add.s32 	%r526, %r137, %r525;
	add.s32 	%r527, %r138, %r526;
	bar.sync 	0;
	st.shared.u32 	[%r119], %r509;
	st.shared.u32 	[%r119+4], %r510;
	st.shared.u32 	[%r119+8], %r511;
	st.shared.u32 	[%r119+12], %r512;
	st.shared.u32 	[%r119+16], %r513;
	st.shared.u32 	[%r119+20], %r514;
	st.shared.u32 	[%r119+24], %r515;
	st.shared.u32 	[%r119+28], %r516;
	st.shared.u32 	[%r119+32], %r517;
	st.shared.u32 	[%r119+36], %r518;
	st.shared.u32 	[%r119+40], %r519;
	st.shared.u32 	[%r119+44], %r520;
	st.shared.u32 	[%r119+48], %r521;
	st.shared.u32 	[%r119+52], %r522;
	st.shared.u32 	[%r119+56], %r523;
	st.shared.u32 	[%r119+60], %r524;
	st.shared.u32 	[%r119+64], %r525;
	st.shared.u32 	[%r119+68], %r526;
	st.shared.u32 	[%r119+72], %r527;
	bar.warp.sync 	-1;
	ld.shared.u32 	%r180, [%r118];
	ld.shared.u32 	%r181, [%r118+128];
	ld.shared.u32 	%r182, [%r118+256];
	ld.shared.u32 	%r183, [%r118+384];
	ld.shared.u32 	%r184, [%r118+512];
	ld.shared.u32 	%r185, [%r118+640];
	ld.shared.u32 	%r186, [%r118+768];
	ld.shared.u32 	%r187, [%r118+896];
	ld.shared.u32 	%r188, [%r118+1024];
	ld.shared.u32 	%r189, [%r118+1152];
	ld.shared.u32 	%r190, [%r118+1280];
	ld.shared.u32 	%r191, [%r118+1408];
	ld.shared.u32 	%r192, [%r118+1536];
	ld.shared.u32 	%r193, [%r118+1664];
	ld.shared.u32 	%r194, [%r118+1792];
	ld.shared.u32 	%r195, [%r118+1920];
	ld.shared.u32 	%r196, [%r118+2048];
	ld.shared.u32 	%r197, [%r118+2176];
	ld.shared.u32 	%r198, [%r118+2304];
	setp.ne.s32 	%p80, %r73, 0;
	@%p80 bra 	$L__BB14_90;
	st.volatile.shared.u32 	[_ZZN3cub18CUB_300001_SM_10006detail4scan16DeviceScanKernelINS2_10policy_hubIiiimN4cuda3std3__44plusIvEEE10Policy1000EN6thrust24THRUST_300001_SM_1000_NS10device_ptrIiEESF_NS0_13ScanTileStateIiLb1EEES9_NS0_8NullTypeEmiLb0ESI_EEvT0_T1_T2_iT3_T4_T5_E12temp_storage+31616], %r72;
$L__BB14_90:
	bar.sync 	0;
	ld.volatile.shared.u32 	%r199, [_ZZN3cub18CUB_300001_SM_10006detail4scan16DeviceScanKernelINS2_10policy_hubIiiimN4cuda3std3__44plusIvEEE10Policy1000EN6thrust24THRUST_300001_SM_1000_NS10device_ptrIiEESF_NS0_13ScanTileStateIiLb1EEES9_NS0_8NullTypeEmiLb0ESI_EEvT0_T1_T2_iT3_T4_T5_E12temp_storage+31616];
	cvt.u64.u32 	%rd35, %r75;
	add.s64 	%rd36, %rd4, %rd35;
	setp.ge.s32 	%p81, %r75, %r199;
	shl.b64 	%rd37, %rd36, 2;
	add.s64 	%rd15, %rd3, %rd37;
	@%p81 bra 	$L__BB14_92;
	st.global.u32 	[%rd15], %r180;
$L__BB14_92:
	mov.u32 	%r528, %tid.x;
	and.b32  	%r529, %r528, 992;
	mul.lo.s32 	%r530, %r529, 19;
	and.b32  	%r531, %r528, 31;
	or.b32  	%r532, %r530, %r531;
	add.s32 	%r533, %r532, 32;
	setp.ge.s32 	%p82, %r533, %r199;
	@%p82 bra 	$L__BB14_94;
	st.global.u32 	[%rd15+128], %r181;
$L__BB14_94:
	add.s32 	%r539, %r532, 64;
	setp.ge.s32 	%p83, %r539, %r199;
	@%p83 bra 	$L__BB14_96;
	st.global.u32 	[%rd15+256], %r182;
$L__BB14_96:
	add.s32 	%r545, %r532, 96;
	setp.ge.s32 	%p84, %r545, %r199;
	@%p84 bra 	$L__BB14_98;
	st.global.u32 	[%rd15+384], %r183;
$L__BB14_98:
	add.s32 	%r551, %r532, 128;
	setp.ge.s32 	%p85, %r551, %r199;
	@%p85 bra 	$L__BB14_100;
	st.global.u32 	[%rd15+512], %r184;
$L__BB14_100:
	add.s32 	%r557, %r532, 160;
	setp.ge.s32 	%p86, %r557, %r199;
	@%p86 bra 	$L__BB14_102;
	st.global.u32 	[%rd15+640], %r185;
$L__BB14_102:
	add.s32 	%r563, %r532, 192;
	setp.ge.s32 	%p87, %r563, %r199;
	@%p87 bra 	$L__BB14_104;
	st.global.u32 	[%rd15+768], %r186;
$L__BB14_104:
	add.s32 	%r569, %r532, 224;
	setp.ge.s32 	%p88, %r569, %r199;
	@%p88 bra 	$L__BB14_106;
	st.global.u32 	[%rd15+896], %r187;
$L__BB14_106:
	setp.ge.s32 	%p89, %r92, %r199;
	@%p89 bra 	$L__BB14_108;
	st.global.u32 	[%rd15+1024], %r188;
$L__BB14_108:
	add.s32 	%r575, %r532, 288;
	setp.ge.s32 	%p90, %r575, %r199;
	@%p90 bra 	$L__BB14_110;
	st.global.u32 	[%rd15+1152], %r189;
$L__BB14_110:
	add.s32 	%r581, %r532, 320;
	setp.ge.s32 	%p91, %r581, %r199;
	@%p91 bra 	$L__BB14_112;
	st.global.u32 	[%rd15+1280], %r190;
$L__BB14_112:
	add.s32 	%r587, %r532, 352;
	setp.ge.s32 	%p92, %r587, %r199;
	@%p92 bra 	$L__BB14_114;
	st.global.u32 	[%rd15+1408], %r191;
$L__BB14_114:
	add.s32 	%r593, %r532, 384;
	setp.ge.s32 	%p93, %r593, %r199;
	@%p93 bra 	$L__BB14_116;
	st.global.u32 	[%rd15+1536], %r192;
$L__BB14_116:
	add.s32 	%r599, %r532, 416;
	setp.ge.s32 	%p94, %r599, %r199;
	@%p94 bra 	$L__BB14_118;
	st.global.u32 	[%rd15+1664], %r193;
$L__BB14_118:
	add.s32 	%r605, %r532, 448;
	setp.ge.s32 	%p95, %r605, %r199;
	@%p95 bra 	$L__BB14_120;
	st.global.u32 	[%rd15+1792], %r194;
$L__BB14_120:
	add.s32 	%r611, %r532, 480;
	setp.ge.s32 	%p96, %r611, %r199;
	@%p96 bra 	$L__BB14_122;
	st.global.u32 	[%rd15+1920], %r195;
$L__BB14_122:
	add.s32 	%r617, %r532, 512;
	setp.ge.s32 	%p97, %r617, %r199;
	@%p97 bra 	$L__BB14_124;
	st.global.u32 	[%rd15+2048], %r196;
$L__BB14_124:
	add.s32 	%r623, %r532, 544;
	setp.ge.s32 	%p98, %r623, %r199;
	@%p98 bra 	$L__BB14_126;
	st.global.u32 	[%rd15+2176], %r197;
$L__BB14_126:
	setp.ge.s32 	%p99, %r113, %r199;
	@%p99 bra 	$L__BB14_128;
	st.global.u32 	[%rd15+2304], %r198;
$L__BB14_128:
	ret;

}


// ===== COMPILED SASS (sm_100) =====

	.target	sm_100

	.elftype	@"ET_EXEC"


//--------------------- .note.nv.tkinfo           --------------------------
	.section	.note.nv.tkinfo,"",@"SHT_NOTE"
	.sectionflags	@"SHF_NOTE_NV_TKINFO"
	.tkinfo
        /*0018*/ 	.word	0x00000002
        /*0030*/ 	.string	""
        /*0030*/ 	.string	"ptxas"
        /*0030*/ 	.string	"Cuda compilation tools, release 13.0, V13.0.88"
        /*0030*/ 	.string	"Build cuda_13.0.r13.0/compiler.36424714_0"
        /*0030*/ 	.string	"-arch sm_100 -m 64 "



//--------------------- .note.nv.cuinfo           --------------------------
	.section	.note.nv.cuinfo,"",@"SHT_NOTE"
	.sectionflags	@"SHF_NOTE_NV_CUINFO"
        /*0018*/ 	.short	0x0002
        /*001a*/ 	.short	0x0064
        /*001c*/ 	.short	0x0082
	.zero		2


//--------------------- .nv.info                  --------------------------
	.section	.nv.info,"",@"SHT_CUDA_INFO"
	.align	4


	//----- nvinfo : EIATTR_REGCOUNT
	.align		4
        /*0000*/ 	.byte	0x04, 0x2f
        /*0002*/ 	.short	(.L_53 - .L_52)
	.align		4
.L_52:
        /*0004*/ 	.word	index@(_Z22computeNextMultipleOf4PiS_i)
        /*0008*/ 	.word	0x0000000e


	//----- nvinfo : EIATTR_FRAME_SIZE
	.align		4
.L_53:
        /*000c*/ 	.byte	0x04, 0x11
        /*000e*/ 	.short	(.L_55 - .L_54)
	.align		4
.L_54:
        /*0010*/ 	.word	index@(_Z22computeNextMultipleOf4PiS_i)
        /*0014*/ 	.word	0x00000000


	//----- nvinfo : EIATTR_REGCOUNT
	.align		4
.L_55:
        /*0018*/ 	.byte	0x04, 0x2f
        /*001a*/ 	.short	(.L_57 - .L_56)
	.align		4
.L_56:
        /*001c*/ 	.word	index@(_Z21updatePartialSolutionPiS_i)
        /*0020*/ 	.word	0x0000000a


	//----- nvinfo : EIATTR_FRAME_SIZE
	.align		4
.L_57:
        /*0024*/ 	.byte	0x04, 0x11
        /*0026*/ 	.short	(.L_59 - .L_58)
	.align		4
.L_58:
        /*0028*/ 	.word	index@(_Z21updatePartialSolutionPiS_i)
        /*002c*/ 	.word	0x00000000


	//----- nvinfo : EIATTR_REGCOUNT
	.align		4
.L_59:
        /*0030*/ 	.byte	0x04, 0x2f
        /*0032*/ 	.short	(.L_61 - .L_60)
	.align		4
.L_60:
        /*0034*/ 	.word	index@(_Z20buildEmptyBinaryTreeP10RBTreeNodei)
        /*0038*/ 	.word	0x00000014


	//----- nvinfo : EIATTR_FRAME_SIZE
	.align		4
.L_61:
        /*003c*/ 	.byte	0x04, 0x11
        /*003e*/ 	.short	(.L_63 - .L_62)
	.align		4
.L_62:
        /*0040*/ 	.word	index@(_Z20buildEmptyBinaryTreeP10RBTreeNodei)
        /*0044*/ 	.word	0x00000000


	//----- nvinfo : EIATTR_REGCOUNT
	.align		4
.L_63:
        /*0048*/ 	.byte	0x04, 0x2f
        /*004a*/ 	.short	(.L_65 - .L_64)
	.align		4
.L_64:
        /*004c*/ 	.word	index@(_Z19storeItemsIntoNodesP10RBTreeNodePiS1_ii)
        /*0050*/ 	.word	0x00000010


	//----- nvinfo : EIATTR_FRAME_SIZE
	.align		4
.L_65:
        /*0054*/ 	.byte	0x04, 0x11
        /*0056*/ 	.short	(.L_67 - .L_66)
	.align		4
.L_66:
        /*0058*/ 	.word	index@(_Z19storeItemsIntoNodesP10RBTreeNodePiS1_ii)
        /*005c*/ 	.word	0x00000000


	//----- nvinfo : EIATTR_REGCOUNT
	.align		4
.L_67:
        /*0060*/ 	.byte	0x04, 0x2f
        /*0062*/ 	.short	(.L_69 - .L_68)
	.align		4
.L_68:
        /*0064*/ 	.word	index@(_Z10colorNodesP10RBTreeNodei)
        /*0068*/ 	.word	0x0000000a


	//----- nvinfo : EIATTR_FRAME_SIZE
	.align		4
.L_69:
        /*006c*/ 	.byte	0x04, 0x11
        /*006e*/ 	.short	(.L_71 - .L_70)
	.align		4
.L_70:
        /*0070*/ 	.word	index@(_Z10colorNodesP10RBTreeNodei)
        /*0074*/ 	.word	0x00000000


	//----- nvinfo : EIATTR_REGCOUNT
	.align		4
.L_71:
        /*0078*/ 	.byte	0x04, 0x2f
        /*007a*/ 	.short	(.L_73 - .L_72)
	.align		4
.L_72:
        /*007c*/ 	.word	index@(_Z13printEachNodeP10RBTreeNodei)
        /*0080*/ 	.word	0x00000018


	//----- nvinfo : EIATTR_FRAME_SIZE
	.align		4
.L_73:
        /*0084*/ 	.byte	0x04, 0x11
        /*0086*/ 	.short	(.L_75 - .L_74)
	.align		4
.L_74:
        /*0088*/ 	.word	index@(_Z13printEachNodeP10RBTreeNodei)
        /*008c*/ 	.word	0x00000020


	//----- nvinfo : EIATTR_REGCOUNT
	.align		4
.L_75:
        /*0090*/ 	.byte	0x04, 0x2f
        /*0092*/ 	.short	(.L_77 - .L_76)
	.align		4
.L_76:
        /*0094*/ 	.word	index@(_Z8findNodeP10RBTreeNodePii)
        /*0098*/ 	.word	0x00000018


	//----- nvinfo : EIATTR_FRAME_SIZE
	.align		4
.L_77:
        /*009c*/ 	.byte	0x04, 0x11
        /*009e*/ 	.short	(.L_79 - .L_78)
	.align		4
.L_78:
        /*00a0*/ 	.word	index@(_Z8findNodeP10RBTreeNodePii)
        /*00a4*/ 	.word	0x00000018


	//----- nvinfo : EIATTR_REGCOUNT
	.align		4
.L_79:
        /*00a8*/ 	.byte	0x04, 0x2f
        /*00aa*/ 	.short	(.L_81 - .L_80)
	.align		4
.L_80:
        /*00ac*/ 	.word	index@(_Z12findContentsP10RBTreeNodePiiS1_)
        /*00b0*/ 	.word	0x0000001b


	//----- nvinfo : EIATTR_FRAME_SIZE
	.align		4
.L_81:
        /*00b4*/ 	.byte	0x04, 0x11
        /*00b6*/ 	.short	(.L_83 - .L_82)
	.align		4
.L_82:
        /*00b8*/ 	.word	index@(_Z12findContentsP10RBTreeNodePiiS1_)
        /*00bc*/ 	.word	0x00000018


	//----- nvinfo : EIATTR_REGCOUNT
	.align		4
.L_83:
        /*00c0*/ 	.byte	0x04, 0x2f
        /*00c2*/ 	.short	(.L_85 - .L_84)
	.align		4
.L_84:
        /*00c4*/ 	.word	index@(_Z10insertNodeP10RBTreeNodePiS1_S1_S1_iS1_)
        /*00c8*/ 	.word	0x0000001c


	//----- nvinfo : EIATTR_FRAME_SIZE
	.align		4
.L_85:
        /*00cc*/ 	.byte	0x04, 0x11
        /*00ce*/ 	.short	(.L_87 - .L_86)
	.align		4
.L_86:
        /*00d0*/ 	.word	index@(_Z10insertNodeP10RBTreeNodePiS1_S1_S1_iS1_)
        /*00d4*/ 	.word	0x00000010


	//----- nvinfo : EIATTR_REGCOUNT
	.align		4
.L_87:
        /*00d8*/ 	.byte	0x04, 0x2f
        /*00da*/ 	.short	(.L_89 - .L_88)
	.align		4
.L_88:
        /*00dc*/ 	.word	index@(_Z13allocateSpacePiS_iS_S_S_i)
        /*00e0*/ 	.word	0x0000001a


	//----- nvinfo : EIATTR_FRAME_SIZE
	.align		4
.L_89:
        /*00e4*/ 	.byte	0x04, 0x11
        /*00e6*/ 	.short	(.L_91 - .L_90)
	.align		4
.L_90:
        /*00e8*/ 	.word	index@(_Z13allocateSpacePiS_iS_S_S_i)
        /*00ec*/ 	.word	0x00000000


	//----- nvinfo : EIATTR_REGCOUNT
	.align		4
.L_91:
        /*00f0*/ 	.byte	0x04, 0x2f
        /*00f2*/ 	.short	(.L_93 - .L_92)
	.align		4
.L_92:
        /*00f4*/ 	.word	index@(_Z11updateCountP10RBTreeNodePiS0_S1_S0_S1_iS1_i)
        /*00f8*/ 	.word	0x00000020


	//----- nvinfo : EIATTR_FRAME_SIZE
	.align		4
.L_93:
        /*00fc*/ 	.byte	0x04, 0x11
        /*00fe*/ 	.short	(.L_95 - .L_94)
	.align		4
.L_94:
        /*0100*/ 	.word	index@(_Z11updateCountP10RBTreeNodePiS0_S1_S0_S1_iS1_i)
        /*0104*/ 	.word	0x00000000


	//----- nvinfo : EIATTR_REGCOUNT
	.align		4
.L_95:
        /*0108*/ 	.byte	0x04, 0x2f
        /*010a*/ 	.short	(.L_97 - .L_96)
	.align		4
.L_96:
        /*010c*/ 	.word	index@(_ZN3cub18CUB_300001_SM_10006detail11EmptyKernelIvEEvv)
        /*0110*/ 	.word	0x00000004


	//----- nvinfo : EIATTR_FRAME_SIZE
	.align		4
.L_97:
        /*0114*/ 	.byte	0x04, 0x11
        /*0116*/ 	.short	(.L_99 - .L_98)
	.align		4
.L_98:
        /*0118*/ 	.word	index@(_ZN3cub18CUB_300001_SM_10006detail11EmptyKernelIvEEvv)
        /*011c*/ 	.word	0x00000000


	//----- nvinfo : EIATTR_REGCOUNT
	.align		4
.L_99:
        /*0120*/ 	.byte	0x04, 0x2f
        /*0122*/ 	.short	(.L_101 - .L_100)
	.align		4
.L_100:
        /*0124*/ 	.word	index@(_ZN3cub18CUB_300001_SM_10006detail4scan20DeviceScanInitKernelINS0_13ScanTileStateIiLb1EEEEEvT_i)
        /*0128*/ 	.word	0x00000008


	//----- nvinfo : EIATTR_FRAME_SIZE
	.align		4
.L_101:
        /*012c*/ 	.byte	0x04, 0x11
        /*012e*/ 	.short	(.L_103 - .L_102)
	.align		4
.L_102:
        /*0130*/ 	.word	index@(_ZN3cub18CUB_300001_SM_10006detail4scan20DeviceScanInitKernelINS0_13ScanTileStateIiLb1EEEEEvT_i)
        /*0134*/ 	.word	0x00000000


	//----- nvinfo : EIATTR_REGCOUNT
	.align		4
.L_103:
        /*0138*/ 	.byte	0x04, 0x2f
        /*013a*/ 	.short	(.L_105 - .L_104)
	.align		4
.L_104:
        /*013c*/ 	.word	index@(_ZN3cub18CUB_300001_SM_10006detail4scan16DeviceScanKernelINS2_10policy_hubIiiijN4cuda3std3__44plusIvEEE10Policy1000EN6thrust24THRUST_300001_SM_1000_NS10device_ptrIiEESF_NS0_13ScanTileStateIiLb1EEES9_NS0_8NullTypeEjiLb0ESI_EEvT0_T1_T2_iT3_T4_T5_)
        /*0140*/ 	.word	0x00000038


	//----- nvinfo : EIATTR_FRAME_SIZE
	.align		4
.L_105:
        /*0144*/ 	.byte	0x04, 0x11
        /*0146*/ 	.short	(.L_107 - .L_106)
	.align		4
.L_106:
        /*0148*/ 	.word	index@(_ZN3cub18CUB_300001_SM_10006detail4scan16DeviceScanKernelINS2_10policy_hubIiiijN4cuda3std3__44plusIvEEE10Policy1000EN6thrust24THRUST_300001_SM_1000_NS10device_ptrIiEESF_NS0_13ScanTileStateIiLb1EEES9_NS0_8NullTypeEjiLb0ESI_EEvT0_T1_T2_iT3_T4_T5_)
        /*014c*/ 	.word	0x00000000


	//----- nvinfo : EIATTR_REGCOUNT
	.align		4
.L_107:
        /*0150*/ 	.byte	0x04, 0x2f
        /*0152*/ 	.short	(.L_109 - .L_108)
	.align		4
.L_108:
        /*0154*/ 	.word	index@(_ZN3cub18CUB_300001_SM_10006detail4scan16DeviceScanKernelINS2_10policy_hubIiiimN4cuda3std3__44plusIvEEE10Policy1000EN6thrust24THRUST_300001_SM_1000_NS10device_ptrIiEESF_NS0_13ScanTileStateIiLb1EEES9_NS0_8NullTypeEmiLb0ESI_EEvT0_T1_T2_iT3_T4_T5_)
        /*0158*/ 	.word	0x00000030


	//----- nvinfo : EIATTR_FRAME_SIZE
	.align		4
.L_109:
        /*015c*/ 	.byte	0x04, 0x11
        /*015e*/ 	.short	(.L_111 - .L_110)
	.align		4
.L_110:
        /*0160*/ 	.word	index@(_ZN3cub18CUB_300001_SM_10006detail4scan16DeviceScanKernelINS2_10policy_hubIiiimN4cuda3std3__44plusIvEEE10Policy1000EN6thrust24THRUST_300001_SM_1000_NS10device_ptrIiEESF_NS0_13ScanTileStateIiLb1EEES9_NS0_8NullTypeEmiLb0ESI_EEvT0_T1_T2_iT3_T4_T5_)
        /*0164*/ 	.word	0x00000000


	//----- nvinfo : EIATTR_MIN_STACK_SIZE
	.align		4
.L_111:
        /*0168*/ 	.byte	0x04, 0x12
        /*016a*/ 	.short	(.L_113 - .L_112)
	.align		4
.L_112:
        /*016c*/ 	.word	index@(_ZN3cub18CUB_300001_SM_10006detail4scan16DeviceScanKernelINS2_10policy_hubIiiimN4cuda3std3__44plusIvEEE10Policy1000EN6thrust24THRUST_300001_SM_1000_NS10device_ptrIiEESF_NS0_13ScanTileStateIiLb1EEES9_NS0_8NullTypeEmiLb0ESI_EEvT0_T1_T2_iT3_T4_T5_)
        /*0170*/ 	.word	0x00000000


	//----- nvinfo : EIATTR_MIN_STACK_SIZE
	.align		4
.L_113:
        /*0174*/ 	.byte	0x04, 0x12
        /*0176*/ 	.short	(.L_115 - .L_114)
	.align		4
.L_114:
        /*0178*/ 	.word	index@(_ZN3cub18CUB_300001_SM_10006detail4scan16DeviceScanKernelINS2_10policy_hubIiiijN4cuda3std3__44plusIvEEE10Policy1000EN6thrust24THRUST_300001_SM_1000_NS10device_ptrIiEESF_NS0_13ScanTileStateIiLb1EEES9_NS0_8NullTypeEjiLb0ESI_EEvT0_T1_T2_iT3_T4_T5_)
        /*017c*/ 	.word	0x00000000


	//----- nvinfo : EIATTR_MIN_STACK_SIZE
	.align		4
.L_115:
        /*0180*/ 	.byte	0x04, 0x12
        /*0182*/ 	.short	(.L_117 - .L_116)
	.align		4
.L_116:
        /*0184*/ 	.word	index@(_ZN3cub18CUB_300001_SM_10006detail4scan20DeviceScanInitKernelINS0_13ScanTileStateIiLb1EEEEEvT_i)
        /*0188*/ 	.word	0x00000000


	//----- nvinfo : EIATTR_MIN_STACK_SIZE
	.align		4
.L_117:
        /*018c*/ 	.byte	0x04, 0x12
        /*018e*/ 	.short	(.L_119 - .L_118)
	.align		4
.L_118:
        /*0190*/ 	.word	index@(_ZN3cub18CUB_300001_SM_10006detail11EmptyKernelIvEEvv)
        /*0194*/ 	.word	0x00000000


	//----- nvinfo : EIATTR_MIN_STACK_SIZE
	.align		4
.L_119:
        /*0198*/ 	.byte	0x04, 0x12
        /*019a*/ 	.short	(.L_121 - .L_120)
	.align		4
.L_120:
        /*019c*/ 	.word	index@(_Z11updateCountP10RBTreeNodePiS0_S1_S0_S1_iS1_i)
        /*01a0*/ 	.word	0x00000000


	//----- nvinfo : EIATTR_MIN_STACK_SIZE
	.align		4
.L_121:
        /*01a4*/ 	.byte	0x04, 0x12
        /*01a6*/ 	.short	(.L_123 - .L_122)
	.align		4
.L_122:
        /*01a8*/ 	.word	index@(_Z13allocateSpacePiS_iS_S_S_i)
        /*01ac*/ 	.word	0x00000000


	//----- nvinfo : EIATTR_MIN_STACK_SIZE
	.align		4
.L_123:
        /*01b0*/ 	.byte	0x04, 0x12
        /*01b2*/ 	.short	(.L_125 - .L_124)
	.align		4
.L_124:
        /*01b4*/ 	.word	index@(_Z10insertNodeP10RBTreeNodePiS1_S1_S1_iS1_)
        /*01b8*/ 	.word	0x00000010


	//----- nvinfo : EIATTR_MIN_STACK_SIZE
	.align		4
.L_125:
        /*01bc*/ 	.byte	0x04, 0x12
        /*01be*/ 	.short	(.L_127 - .L_126)
	.align		4
.L_126:
        /*01c0*/ 	.word	index@(_Z12findContentsP10RBTreeNodePiiS1_)
        /*01c4*/ 	.word	0x00000018


	//----- nvinfo : EIATTR_MIN_STACK_SIZE
	.align		4
.L_127:
        /*01c8*/ 	.byte	0x04, 0x12
        /*01ca*/ 	.short	(.L_129 - .L_128)
	.align		4
.L_128:
        /*01cc*/ 	.word	index@(_Z8findNodeP10RBTreeNodePii)
        /*01d0*/ 	.word	0x00000018


	//----- nvinfo : EIATTR_MIN_STACK_SIZE
	.align		4
.L_129:
        /*01d4*/ 	.byte	0x04, 0x12
        /*01d6*/ 	.short	(.L_131 - .L_130)
	.align		4
.L_130:
        /*01d8*/ 	.word	index@(_Z13printEachNodeP10RBTreeNodei)
        /*01dc*/ 	.word	0x00000020


	//----- nvinfo : EIATTR_MIN_STACK_SIZE
	.align		4
.L_131:
        /*01e0*/ 	.byte	0x04, 0x12
        /*01e2*/ 	.short	(.L_133 - .L_132)
	.align		4
.L_132:
        /*01e4*/ 	.word	index@(_Z10colorNodesP10RBTreeNodei)
        /*01e8*/ 	.word	0x00000000


	//----- nvinfo : EIATTR_MIN_STACK_SIZE
	.align		4
.L_133:
        /*01ec*/ 	.byte	0x04, 0x12
        /*01ee*/ 	.short	(.L_135 - .L_134)
	.align		4
.L_134:
        /*01f0*/ 	.word	index@(_Z19storeItemsIntoNodesP10RBTreeNodePiS1_ii)
        /*01f4*/ 	.word	0x00000000


	//----- nvinfo : EIATTR_MIN_STACK_SIZE
	.align		4
.L_135:
        /*01f8*/ 	.byte	0x04, 0x12
        /*01fa*/ 	.short	(.L_137 - .L_136)
	.align		4
.L_136:
        /*01fc*/ 	.word	index@(_Z20buildEmptyBinaryTreeP10RBTreeNodei)
        /*0200*/ 	.word	0x00000000


	//----- nvinfo : EIATTR_MIN_STACK_SIZE
	.align		4
.L_137:
        /*0204*/ 	.byte	0x04, 0x12
        /*0206*/ 	.short	(.L_139 - .L_138)
	.align		4
.L_138:
        /*0208*/ 	.word	index@(_Z21updatePartialSolutionPiS_i)
        /*020c*/ 	.word	0x00000000


	//----- nvinfo : EIATTR_MIN_STACK_SIZE
	.align		4
.L_139:
        /*0210*/ 	.byte	0x04, 0x12
        /*0212*/ 	.short	(.L_141 - .L_140)
	.align		4
.L_140:
        /*0214*/ 	.word	index@(_Z22computeNextMultipleOf4PiS_i)
        /*0218*/ 	.word	0x00000000
.L_141:


//--------------------- .nv.compat                --------------------------
	.section	.nv.compat,"",@"SHT_CUDA_COMPAT_INFO"
	.align	4
        /*0000*/ 	.byte	0x02, 0x09, 0x00, 0x00, 0x02, 0x02, 0x01, 0x00, 0x02, 0x05, 0x05, 0x00, 0x03, 0x07, 0x01, 0x01
        /*0010*/ 	.byte	0x02, 0x03, 0x00, 0x00, 0x02, 0x06, 0x01, 0x00, 0x04, 0x0b, 0x08, 0x00, 0x09, 0x00, 0x00, 0x00
        /*0020*/ 	.byte	0x00, 0x00, 0x00, 0x00


//--------------------- .nv.info._ZN3cub18CUB_300001_SM_10006detail4scan16DeviceScanKernelINS2_10policy_hubIiiimN4cuda3std3__44plusIvEEE10Policy1000EN6thrust24THRUST_300001_SM_1000_NS10device_ptrIiEESF_NS0_13ScanTileStateIiLb1EEES9_NS0_8NullTypeEmiLb0ESI_EEvT0_T1_T2_iT3_T4_T5_ --------------------------
	.section	.nv.info._ZN3cub18CUB_300001_SM_10006detail4scan16DeviceScanKernelINS2_10policy_hubIiiimN4cuda3std3__44plusIvEEE10Policy1000EN6thrust24THRUST_300001_SM_1000_NS10device_ptrIiEESF_NS0_13ScanTileStateIiLb1EEES9_NS0_8NullTypeEmiLb0ESI_EEvT0_T1_T2_iT3_T4_T5_,"",@"SHT_CUDA_INFO"
	.sectionflags	@""
	.align	4


	//----- nvinfo : EIATTR_CUDA_API_VERSION
	.align		4
        /*0000*/ 	.byte	0x04, 0x37
        /*0002*/ 	.short	(.L_143 - .L_142)
.L_142:
        /*0004*/ 	.word	0x00000082


	//----- nvinfo : EIATTR_KPARAM_INFO
	.align		4
.L_143:
        /*0008*/ 	.byte	0x04, 0x17
        /*000a*/ 	.short	(.L_145 - .L_144)
.L_144:
        /*000c*/ 	.word	0x00000000
        /*0010*/ 	.short	0x0006
        /*0012*/ 	.short	0x0020
        /*0014*/ 	.byte	0x00, 0xf0, 0x21, 0x00


	//----- nvinfo : EIATTR_KPARAM_INFO
	.align		4
.L_145:
        /*0018*/ 	.byte	0x04, 0x17
        /*001a*/ 	.short	(.L_147 - .L_146)
.L_146:
        /*001c*/ 	.word	0x00000000
        /*0020*/ 	.short	0x0005
        /*0022*/ 	.short	0x001d
        /*0024*/ 	.byte	0x00, 0xf0, 0x05, 0x00


	//----- nvinfo : EIATTR_KPARAM_INFO
	.align		4
.L_147:
        /*0028*/ 	.byte	0x04, 0x17
        /*002a*/ 	.short	(.L_149 - .L_148)
.L_148:
        /*002c*/ 	.word	0x00000000
        /*0030*/ 	.short	0x0004
        /*0032*/ 	.short	0x001c
        /*0034*/ 	.byte	0x00, 0xf0, 0x05, 0x00


	//----- nvinfo : EIATTR_KPARAM_INFO
	.align		4
.L_149:
        /*0038*/ 	.byte	0x04, 0x17
        /*003a*/ 	.short	(.L_151 - .L_150)
.L_150:
        /*003c*/ 	.word	0x00000000
        /*0040*/ 	.short	0x0003
        /*0042*/ 	.short	0x0018
        /*0044*/ 	.byte	0x00, 0xf0, 0x11, 0x00


	//----- nvinfo : EIATTR_KPARAM_INFO
	.align		4
.L_151:
        /*0048*/ 	.byte	0x04, 0x17
        /*004a*/ 	.short	(.L_153 - .L_152)
.L_152:
        /*004c*/ 	.word	0x00000000
        /*0050*/ 	.short	0x0002
        /*0052*/ 	.short	0x0010
        /*0054*/ 	.byte	0x00, 0xf0, 0x21, 0x00


	//----- nvinfo : EIATTR_KPARAM_INFO
	.align		4
.L_153:
        /*0058*/ 	.byte	0x04, 0x17
        /*005a*/ 	.short	(.L_155 - .L_154)
.L_154:
        /*005c*/ 	.word	0x00000000
        /*0060*/ 	.short	0x0001
        /*0062*/ 	.short	0x0008
        /*0064*/ 	.byte	0x00, 0xf0, 0x21, 0x00


	//----- nvinfo : EIATTR_KPARAM_INFO
	.align		4
.L_155:
        /*0068*/ 	.byte	0x04, 0x17
        /*006a*/ 	.short	(.L_157 - .L_156)
.L_156:
        /*006c*/ 	.word	0x00000000
        /*0070*/ 	.short	0x0000
        /*0072*/ 	.short	0x0000
        /*0074*/ 	.byte	0x00, 0xf0, 0x21, 0x00


	//----- nvinfo : EIATTR_SPARSE_MMA_MASK
	.align		4
.L_157:
        /*0078*/ 	.byte	0x03, 0x50
        /*007a*/ 	.short	0x0000


	//----- nvinfo : EIATTR_MAXREG_COUNT
	.align		4
        /*007c*/ 	.byte	0x03, 0x1b
        /*007e*/ 	.short	0x0080


	//----- nvinfo : EIATTR_NUM_BARRIERS
	.align		4
        /*0080*/ 	.byte	0x02, 0x4c
        /*0082*/ 	.byte	0x01
	.zero		1


	//----- nvinfo : EIATTR_MERCURY_ISA_VERSION
	.align		4
        /*0084*/ 	.byte	0x03, 0x5f
        /*0086*/ 	.short	0x0101


	//----- nvinfo : EIATTR_COOP_GROUP_MASK_REGIDS
	.align		4
        /*0088*/ 	.byte	0x04, 0x29
        /*008a*/ 	.short	(.L_159 - .L_158)


	//   ....[0]....
.L_158:
        /*008c*/ 	.word	0xffffffff


	//   ....[1]....
        /*0090*/ 	.word	0xffffffff


	//   ....[2]....
        /*0094*/ 	.word	0xffffffff


	//   ....[3]....
        /*0098*/ 	.word	0xffffffff


	//   ....[4]....
        /*009c*/ 	.word	0xffffffff


	//   ....[5]....
        /*00a0*/ 	.word	0xffffffff


	//   ....[6]....
        /*00a4*/ 	.word	0xffffffff


	//   ....[7]....
        /*00a8*/ 	.word	0xffffffff


	//   ....[8]....
        /*00ac*/ 	.word	0xffffffff


	//   ....[9]....
        /*00b0*/ 	.word	0xffffffff


	//   ....[10]....
        /*00b4*/ 	.word	0xffffffff


	//   ....[11]....
        /*00b8*/ 	.word	0xffffffff


	//   ....[12]....
        /*00bc*/ 	.word	0xffffffff


	//   ....[13]....
        /*00c0*/ 	.word	0xffffffff


	//   ....[14]....
        /*00c4*/ 	.word	0xffffffff


	//   ....[15]....
        /*00c8*/ 	.word	0xffffffff


	//   ....[16]....
        /*00cc*/ 	.word	0xffffffff


	//   ....[17]....
        /*00d0*/ 	.word	0xffffffff


	//   ....[18]....
        /*00d4*/ 	.word	0xffffffff


	//   ....[19]....
        /*00d8*/ 	.word	0xffffffff


	//   ....[20]....
        /*00dc*/ 	.word	0xffffffff


	//   ....[21]....
        /*00e0*/ 	.word	0xffffffff


	//   ....[22]....
        /*00e4*/ 	.word	0xffffffff


	//   ....[23]....
        /*00e8*/ 	.word	0xffffffff


	//   ....[24]....
        /*00ec*/ 	.word	0xffffffff


	//   ....[25]....
        /*00f0*/ 	.word	0xffffffff


	//   ....[26]....
        /*00f4*/ 	.word	0xffffffff


	//   ....[27]....
        /*00f8*/ 	.word	0xffffffff


	//   ....[28]....
        /*00fc*/ 	.word	0xffffffff


	//   ....[29]....
        /*0100*/ 	.word	0xffffffff


	//   ....[30]....
        /*0104*/ 	.word	0xffffffff


	//   ....[31]....
        /*0108*/ 	.word	0xffffffff


	//   ....[32]....
        /*010c*/ 	.word	0xffffffff


	//   ....[33]....
        /*0110*/ 	.word	0xffffffff


	//   ....[34]....
        /*0114*/ 	.word	0xffffffff


	//   ....[35]....
        /*0118*/ 	.word	0xffffffff


	//   ....[36]....
        /*011c*/ 	.word	0xffffffff


	//   ....[37]....
        /*0120*/ 	.word	0xffffffff


	//   ....[38]....
        /*0124*/ 	.word	0xffffffff


	//   ....[39]....
        /*0128*/ 	.word	0xffffffff


	//   ....[40]....
        /*012c*/ 	.word	0xffffffff


	//   ....[41]....
        /*0130*/ 	.word	0xffffffff


	//   ....[42]....
        /*0134*/ 	.word	0xffffffff


	//   ....[43]....
        /*0138*/ 	.word	0xffffffff


	//   ....[44]....
        /*013c*/ 	.word	0xffffffff


	//   ....[45]....
        /*0140*/ 	.word	0xffffffff


	//   ....[46]....
        /*0144*/ 	.word	0xffffffff


	//   ....[47]....
        /*0148*/ 	.word	0xffffffff


	//   ....[48]....
        /*014c*/ 	.word	0xffffffff


	//   ....[49]....
        /*0150*/ 	.word	0xffffffff


	//   ....[50]....
        /*0154*/ 	.word	0xffffffff


	//   ....[51]....
        /*0158*/ 	.word	0xffffffff


	//   ....[52]....
        /*015c*/ 	.word	0xffffffff


	//   ....[53]....
        /*0160*/ 	.word	0xffffffff


	//   ....[54]....
        /*0164*/ 	.word	0xffffffff


	//   ....[55]....
        /*0168*/ 	.word	0xffffffff


	//   ....[56]....
        /*016c*/ 	.word	0xffffffff


	//   ....[57]....
        /*0170*/ 	.word	0xffffffff


	//   ....[58]....
        /*0174*/ 	.word	0xffffffff


	//   ....[59]....
        /*0178*/ 	.word	0xffffffff


	//   ....[60]....
        /*017c*/ 	.word	0x05000008


	//   ....[61]....
        /*0180*/ 	.word	0x05000008


	//   ....[62]....
        /*0184*/ 	.word	0x05000008


	//   ....[63]....
        /*0188*/ 	.word	0x05000008


	//   ....[64]....
        /*018c*/ 	.word	0x05000008


	//   ....[65]....
        /*0190*/ 	.word	0x05000008


	//   ....[66]....
        /*0194*/ 	.word	0x05000008


	//   ....[67]....
        /*0198*/ 	.word	0x05000008


	//   ....[68]....
        /*019c*/ 	.word	0x05000008


	//   ....[69]....
        /*01a0*/ 	.word	0x05000008


	//   ....[70]....
        /*01a4*/ 	.word	0x05000008


	//   ....[71]....
        /*01a8*/ 	.word	0x05000008


	//   ....[72]....
        /*01ac*/ 	.word	0x05000008


	//   ....[73]....
        /*01b0*/ 	.word	0x05000008


	//   ....[74]....
        /*01b4*/ 	.word	0x05000008


	//   ....[75]....
        /*01b8*/ 	.word	0x05000008


	//   ....[76]....
        /*01bc*/ 	.word	0x05000008


	//   ....[77]....
        /*01c0*/ 	.word	0x05000008


	//   ....[78]....
        /*01c4*/ 	.word	0x05000008


	//   ....[79]....
        /*01c8*/ 	.word	0x05000008


	//   ....[80]....
        /*01cc*/ 	.word	0x05000008


	//   ....[81]....
        /*01d0*/ 	.word	0x05000008


	//   ....[82]....
        /*01d4*/ 	.word	0x05000008


	//   ....[83]....
        /*01d8*/ 	.word	0x05000008


	//   ....[84]....
        /*01dc*/ 	.word	0x05000008


	//   ....[85]....
        /*01e0*/ 	.word	0x05000008


	//   ....[86]....
        /*01e4*/ 	.word	0x05000008


	//   ....[87]....
        /*01e8*/ 	.word	0x05000008


	//   ....[88]....
        /*01ec*/ 	.word	0x05000008


	//   ....[89]....
        /*01f0*/ 	.word	0x05000008


	//   ....[90]....
        /*01f4*/ 	.word	0x05000008


	//   ....[91]....
        /*01f8*/ 	.word	0x05000008


	//   ....[92]....
        /*01fc*/ 	.word	0x05000008


	//   ....[93]....
        /*0200*/ 	.word	0x05000008


	//   ....[94]....
        /*0204*/ 	.word	0x05000008


	//   ....[95]....
        /*0208*/ 	.word	0x05000008


	//----- nvinfo : EIATTR_COOP_GROUP_INSTR_OFFSETS
	.align		4
.L_159:
        /*020c*/ 	.byte	0x04, 0x28
        /*020e*/ 	.short	(.L_161 - .L_160)


	//   ....[0]....
.L_160:
        /*0210*/ 	.word	0x00000470


	//   ....[1]....
        /*0214*/ 	.word	0x000006a0


	//   ....[2]....
        /*0218*/ 	.word	0x000006c0


	//   ....[3]....
        /*021c*/ 	.word	0x000006e0


	//   ....[4]....
        /*0220*/ 	.word	0x00000700


	//   ....[5]....
        /*0224*/ 	.word	0x00000720


	//   ....[6]....
        /*0228*/ 	.word	0x00000b20


	//   ....[7]....
        /*022c*/ 	.word	0x00000b40


	//   ....[8]....
        /*0230*/ 	.word	0x00000b60


	//   ....[9]....
        /*0234*/ 	.word	0x00000b80


	//   ....[10]....
        /*0238*/ 	.word	0x00000ba0


	//   ....[11]....
        /*023c*/ 	.word	0x00000fa0


	//   ....[12]....
        /*0240*/ 	.word	0x00001030


	//   ....[13]....
        /*0244*/ 	.word	0x00001090


	//   ....[14]....
        /*0248*/ 	.word	0x00001130


	//   ....[15]....
        /*024c*/ 	.word	0x00001190


	//   ....[16]....
        /*0250*/ 	.word	0x000011d0


	//   ....[17]....
        /*0254*/ 	.word	0x00001220


	//   ....[18]....
        /*0258*/ 	.word	0x00001270


	//   ....[19]....
        /*025c*/ 	.word	0x00001280


	//   ....[20]....
        /*0260*/ 	.word	0x00001360


	//   ....[21]....
        /*0264*/ 	.word	0x000013f0


	//   ....[22]....
        /*0268*/ 	.word	0x00001440


	//   ....[23]....
        /*026c*/ 	.word	0x000014a0


	//   ....[24]....
        /*0270*/ 	.word	0x00001500


	//   ....[25]....
        /*0274*/ 	.word	0x00001540


	//   ....[26]....
        /*0278*/ 	.word	0x00001580


	//   ....[27]....
        /*027c*/ 	.word	0x000015c0


	//   ....[28]....
        /*0280*/ 	.word	0x000015d0


	//   ....[29]....
        /*0284*/ 	.word	0x00001a50


	//   ....[30]....
        /*0288*/ 	.word	0x00002410


	//   ....[31]....
        /*028c*/ 	.word	0x00002640


	//   ....[32]....
        /*0290*/ 	.word	0x00002660


	//   ....[33]....
        /*0294*/ 	.word	0x00002680


	//   ....[34]....
        /*0298*/ 	.word	0x000026a0


	//   ....[35]....
        /*029c*/ 	.word	0x000026c0


	//   ....[36]....
        /*02a0*/ 	.word	0x00002a50


	//   ....[37]....
        /*02a4*/ 	.word	0x00002a70


	//   ....[38]....
        /*02a8*/ 	.word	0x00002a90


	//   ....[39]....
        /*02ac*/ 	.word	0x00002ab0


	//   ....[40]....
        /*02b0*/ 	.word	0x00002ad0


	//   ....[41]....
        /*02b4*/ 	.word	0x00002ed0


	//   ....[42]....
        /*02b8*/ 	.word	0x00002f60


	//   ....[43]....
        /*02bc*/ 	.word	0x00002fc0


	//   ....[44]....
        /*02c0*/ 	.word	0x00003030


	//   ....[45]....
        /*02c4*/ 	.word	0x00003090


	//   ....[46]....
        /*02c8*/ 	.word	0x000030f0


	//   ....[47]....
        /*02cc*/ 	.word	0x00003140


	//   ....[48]....
        /*02d0*/ 	.word	0x000031a0


	//   ....[49]....
        /*02d4*/ 	.word	0x000031b0


	//   ....[50]....
        /*02d8*/ 	.word	0x00003290


	//   ....[51]....
        /*02dc*/ 	.word	0x00003320


	//   ....[52]....
        /*02e0*/ 	.word	0x00003370


	//   ....[53]....
        /*02e4*/ 	.word	0x000033e0


	//   ....[54]....
        /*02e8*/ 	.word	0x00003440


	//   ....[55]....
        /*02ec*/ 	.word	0x00003490


	//   ....[56]....
        /*02f0*/ 	.word	0x000034f0


	//   ....[57]....
        /*02f4*/ 	.word	0x00003530


	//   ....[58]....
        /*02f8*/ 	.word	0x00003540


	//   ....[59]....
        /*02fc*/ 	.word	0x000039a0


	//   ....[60]....
        /*0300*/ 	.word	0x00003f50


	//   ....[61]....
        /*0304*/ 	.word	0x00003fd0


	//   ....[62]....
        /*0308*/ 	.word	0x00004070


	//   ....[63]....
        /*030c*/ 	.word	0x00004160


	//   ....[64]....
        /*0310*/ 	.word	0x000041e0


	//   ....[65]....
        /*0314*/ 	.word	0x00004260


	//   ....[66]....
        /*0318*/ 	.word	0x000042e0


	//   ....[67]....
        /*031c*/ 	.word	0x00004360


	//   ....[68]....
        /*0320*/ 	.word	0x00004400


	//   ....[69]....
        /*0324*/ 	.word	0x00004470


	//   ....[70]....
        /*0328*/ 	.word	0x000044f0


	//   ....[71]....
        /*032c*/ 	.word	0x00004570


	//   ....[72]....
        /*0330*/ 	.word	0x00004620


	//   ....[73]....
        /*0334*/ 	.word	0x000046a0


	//   ....[74]....
        /*0338*/ 	.word	0x00004710


	//   ....[75]....
        /*033c*/ 	.word	0x00004780


	//   ....[76]....
        /*0340*/ 	.word	0x000047f0


	//   ....[77]....
        /*0344*/ 	.word	0x00004850


	//   ....[78]....
        /*0348*/ 	.word	0x000048c0


	//   ....[79]....
        /*034c*/ 	.word	0x00004940


	//   ....[80]....
        /*0350*/ 	.word	0x000049e0


	//   ....[81]....
        /*0354*/ 	.word	0x00004ab0


	//   ....[82]....
        /*0358*/ 	.word	0x00004b30


	//   ....[83]....
        /*035c*/ 	.word	0x00004bd0


	//   ....[84]....
        /*0360*/ 	.word	0x00004c60


	//   ....[85]....
        /*0364*/ 	.word	0x00004cd0


	//   ....[86]....
        /*0368*/ 	.word	0x00004d70


	//   ....[87]....
        /*036c*/ 	.word	0x00004de0


	//   ....[88]....
        /*0370*/ 	.word	0x00004e60


	//   ....[89]....
        /*0374*/ 	.word	0x00004ee0


	//   ....[90]....
        /*0378*/ 	.word	0x00004f90


	//   ....[91]....
        /*037c*/ 	.word	0x00005030


	//   ....[92]....
        /*0380*/ 	.word	0x000050c0


	//   ....[93]....
        /*0384*/ 	.word	0x00005160


	//   ....[94]....
        /*0388*/ 	.word	0x000051e0


	//   ....[95]....
        /*038c*/ 	.word	0x00005240


	//----- nvinfo : EIATTR_VRC_CTA_INIT_COUNT
	.align		4
.L_161:
        /*0390*/ 	.byte	0x02, 0x4a
	.zero		1
	.zero		1


	//----- nvinfo : EIATTR_EXIT_INSTR_OFFSETS
	.align		4
        /*0394*/ 	.byte	0x04, 0x1c
        /*0396*/ 	.short	(.L_163 - .L_162)


	//   ....[0]....
.L_162:
        /*0398*/ 	.word	0x00001cc0


	//   ....[1]....
        /*039c*/ 	.word	0x00001cf0


	//   ....[2]....
        /*03a0*/ 	.word	0x00003ee0


	//   ....[3]....
        /*03a4*/ 	.word	0x00003f00


	//----- nvinfo : EIATTR_MAX_THREADS
	.align		4
.L_163:
        /*03a8*/ 	.byte	0x04, 0x05
        /*03aa*/ 	.short	(.L_165 - .L_164)
.L_164:
        /*03ac*/ 	.word	0x000001a0
        /*03b0*/ 	.word	0x00000001
        /*03b4*/ 	.word	0x00000001


	//----- nvinfo : EIATTR_CRS_STACK_SIZE
	.align		4
.L_165:
        /*03b8*/ 	.byte	0x04, 0x1e
        /*03ba*/ 	.short	(.L_167 - .L_166)
.L_166:
        /*03bc*/ 	.word	0x00000000


	//----- nvinfo : EIATTR_CBANK_PARAM_SIZE
	.align		4
.L_167:
        /*03c0*/ 	.byte	0x03, 0x19
        /*03c2*/ 	.short	0x0028


	//----- nvinfo : EIATTR_PARAM_CBANK
	.align		4
        /*03c4*/ 	.byte	0x04, 0x0a
        /*03c6*/ 	.short	(.L_169 - .L_168)
	.align		4
.L_168:
        /*03c8*/ 	.word	index@(.nv.constant0._ZN3cub18CUB_300001_SM_10006detail4scan16DeviceScanKernelINS2_10policy_hubIiiimN4cuda3std3__44plusIvEEE10Policy1000EN6thrust24THRUST_300001_SM_1000_NS10device_ptrIiEESF_NS0_13ScanTileStateIiLb1EEES9_NS0_8NullTypeEmiLb0ESI_EEvT0_T1_T2_iT3_T4_T5_)
        /*03cc*/ 	.short	0x0380
        /*03ce*/ 	.short	0x0028


	//----- nvinfo : EIATTR_SW_WAR
	.align		4
.L_169:
        /*03d0*/ 	.byte	0x04, 0x36
        /*03d2*/ 	.short	(.L_171 - .L_170)
.L_170:
        /*03d4*/ 	.word	0x00000008
.L_171:


//--------------------- .nv.info._ZN3cub18CUB_300001_SM_10006detail4scan16DeviceScanKernelINS2_10policy_hubIiiijN4cuda3std3__44plusIvEEE10Policy1000EN6thrust24THRUST_300001_SM_1000_NS10device_ptrIiEESF_NS0_13ScanTileStateIiLb1EEES9_NS0_8NullTypeEjiLb0ESI_EEvT0_T1_T2_iT3_T4_T5_ --------------------------
	.section	.nv.info._ZN3cub18CUB_300001_SM_10006detail4scan16DeviceScanKernelINS2_10policy_hubIiiijN4cuda3std3__44plusIvEEE10Policy1000EN6thrust24THRUST_300001_SM_1000_NS10device_ptrIiEESF_NS0_13ScanTileStateIiLb1EEES9_NS0_8NullTypeEjiLb0ESI_EEvT0_T1_T2_iT3_T4_T5_,"",@"SHT_CUDA_INFO"
	.sectionflags	@""
	.align	4


	//----- nvinfo : EIATTR_CUDA_API_VERSION
	.align		4
        /*0000*/ 	.byte	0x04, 0x37
        /*0002*/ 	.short	(.L_173 - .L_172)
.L_172:
        /*0004*/ 	.word	0x00000082


	//----- nvinfo : EIATTR_KPARAM_INFO
	.align		4
.L_173:
        /*0008*/ 	.byte	0x04, 0x17
        /*000a*/ 	.short	(.L_175 - .L_174)
.L_174:
        /*000c*/ 	.word	0x00000000
        /*0010*/ 	.short	0x0006
        /*0012*/ 	.short	0x0020
        /*0014*/ 	.byte	0x00, 0xf0, 0x11, 0x00


	//----- nvinfo : EIATTR_KPARAM_INFO
	.align		4
.L_175:
        /*0018*/ 	.byte	0x04, 0x17
        /*001a*/ 	.short	(.L_177 - .L_176)
.L_176:
        /*001c*/ 	.word	0x00000000
        /*0020*/ 	.short	0x0005
        /*0022*/ 	.short	0x001d
        /*0024*/ 	.byte	0x00, 0xf0, 0x05, 0x00


	//----- nvinfo : EIATTR_KPARAM_INFO
	.align		4
.L_177:
        /*0028*/ 	.byte	0x04, 0x17
        /*002a*/ 	.short	(.L_179 - .L_178)
.L_178:
        /*002c*/ 	.word	0x00000000
        /*0030*/ 	.short	0x0004
        /*0032*/ 	.short	0x001c
        /*0034*/ 	.byte	0x00, 0xf0, 0x05, 0x00


	//----- nvinfo : EIATTR_KPARAM_INFO
	.align		4
.L_179:
        /*0038*/ 	.byte	0x04, 0x17
        /*003a*/ 	.short	(.L_181 - .L_180)
.L_180:
        /*003c*/ 	.word	0x00000000
        /*0040*/ 	.short	0x0003
        /*0042*/ 	.short	0x0018
        /*0044*/ 	.byte	0x00, 0xf0, 0x11, 0x00


	//----- nvinfo : EIATTR_KPARAM_INFO
	.align		4
.L_181:
        /*0048*/ 	.byte	0x04, 0x17
        /*004a*/ 	.short	(.L_183 - .L_182)
.L_182:
        /*004c*/ 	.word	0x00000000
        /*0050*/ 	.short	0x0002
        /*0052*/ 	.short	0x0010
        /*0054*/ 	.byte	0x00, 0xf0, 0x21, 0x00


	//----- nvinfo : EIATTR_KPARAM_INFO
	.align		4
.L_183:
        /*0058*/ 	.byte	0x04, 0x17
        /*005a*/ 	.short	(.L_185 - .L_184)
.L_184:
        /*005c*/ 	.word	0x00000000
        /*0060*/ 	.short	0x0001
        /*0062*/ 	.short	0x0008
        /*0064*/ 	.byte	0x00, 0xf0, 0x21, 0x00


	//----- nvinfo : EIATTR_KPARAM_INFO
	.align		4
.L_185:
        /*0068*/ 	.byte	0x04, 0x17
        /*006a*/ 	.short	(.L_187 - .L_186)
.L_186:
        /*006c*/ 	.word	0x00000000
        /*0070*/ 	.short	0x0000
        /*0072*/ 	.short	0x0000
        /*0074*/ 	.byte	0x00, 0xf0, 0x21, 0x00


	//----- nvinfo : EIATTR_SPARSE_MMA_MASK
	.align		4
.L_187:
        /*0078*/ 	.byte	0x03, 0x50
        /*007a*/ 	.short	0x0000


	//----- nvinfo : EIATTR_MAXREG_COUNT
	.align		4
        /*007c*/ 	.byte	0x03, 0x1b
        /*007e*/ 	.short	0x00a8


	//----- nvinfo : EIATTR_NUM_BARRIERS
	.align		4
        /*0080*/ 	.byte	0x02, 0x4c
        /*0082*/ 	.byte	0x01
	.zero		1


	//----- nvinfo : EIATTR_MERCURY_ISA_VERSION
	.align		4
        /*0084*/ 	.byte	0x03, 0x5f
        /*0086*/ 	.short	0x0101


	//----- nvinfo : EIATTR_UNUSED_LOAD_BYTE_OFFSET
	.align		4
        /*0088*/ 	.byte	0x04, 0x44
        /*008a*/ 	.short	(.L_189 - .L_188)


	//   ....[0]....
.L_188:
        /*008c*/ 	.word	0x00002a20
        /*0090*/ 	.word	0x00000fff


	//----- nvinfo : EIATTR_COOP_GROUP_MASK_REGIDS
	.align		4
.L_189:
        /*0094*/ 	.byte	0x04, 0x29
        /*0096*/ 	.short	(.L_191 - .L_190)


	//   ....[0]....
.L_190:
        /*0098*/ 	.word	0xffffffff


	//   ....[1]....
        /*009c*/ 	.word	0xffffffff


	//   ....[2]....
        /*00a0*/ 	.word	0xffffffff


	//   ....[3]....
        /*00a4*/ 	.word	0xffffffff


	//   ....[4]....
        /*00a8*/ 	.word	0xffffffff


	//   ....[5]....
        /*00ac*/ 	.word	0xffffffff


	//   ....[6]....
        /*00b0*/ 	.word	0xffffffff


	//   ....[7]....
        /*00b4*/ 	.word	0xffffffff


	//   ....[8]....
        /*00b8*/ 	.word	0xffffffff


	//   ....[9]....
        /*00bc*/ 	.word	0xffffffff


	//   ....[10]....
        /*00c0*/ 	.word	0xffffffff


	//   ....[11]....
        /*00c4*/ 	.word	0xffffffff


	//   ....[12]....
        /*00c8*/ 	.word	0xffffffff


	//   ....[13]....
        /*00cc*/ 	.word	0xffffffff


	//   ....[14]....
        /*00d0*/ 	.word	0xffffffff


	//   ....[15]....
        /*00d4*/ 	.word	0xffffffff


	//   ....[16]....
        /*00d8*/ 	.word	0xffffffff


	//   ....[17]....
        /*00dc*/ 	.word	0xffffffff


	//   ....[18]....
        /*00e0*/ 	.word	0xffffffff


	//   ....[19]....
        /*00e4*/ 	.word	0xffffffff


	//   ....[20]....
        /*00e8*/ 	.word	0xffffffff


	//   ....[21]....
        /*00ec*/ 	.word	0xffffffff


	//   ....[22]....
        /*00f0*/ 	.word	0xffffffff


	//   ....[23]....
        /*00f4*/ 	.word	0xffffffff


	//   ....[24]....
        /*00f8*/ 	.word	0xffffffff


	//   ....[25]....
        /*00fc*/ 	.word	0xffffffff


	//   ....[26]....
        /*0100*/ 	.word	0xffffffff


	//   ....[27]....
        /*0104*/ 	.word	0xffffffff


	//   ....[28]....
        /*0108*/ 	.word	0xffffffff


	//   ....[29]....
        /*010c*/ 	.word	0xffffffff


	//   ....[30]....
        /*0110*/ 	.word	0xffffffff


	//   ....[31]....
        /*0114*/ 	.word	0xffffffff


	//   ....[32]....
        /*0118*/ 	.word	0xffffffff


	//   ....[33]....
        /*011c*/ 	.word	0xffffffff


	//   ....[34]....
        /*0120*/ 	.word	0xffffffff


	//   ....[35]....
        /*0124*/ 	.word	0xffffffff


	//   ....[36]....
        /*0128*/ 	.word	0xffffffff


	//   ....[37]....
        /*012c*/ 	.word	0xffffffff


	//   ....[38]....
        /*0130*/ 	.word	0xffffffff


	//   ....[39]....
        /*0134*/ 	.word	0xffffffff


	//   ....[40]....
        /*0138*/ 	.word	0xffffffff


	//   ....[41]....
        /*013c*/ 	.word	0xffffffff


	//   ....[42]....
        /*0140*/ 	.word	0xffffffff


	//   ....[43]....
        /*0144*/ 	.word	0xffffffff


	//   ....[44]....
        /*0148*/ 	.word	0xffffffff


	//   ....[45]....
        /*014c*/ 	.word	0xffffffff


	//   ....[46]....
        /*0150*/ 	.word	0xffffffff


	//   ....[47]....
        /*0154*/ 	.word	0xffffffff


	//   ....[48]....
        /*0158*/ 	.word	0xffffffff


	//   ....[49]....
        /*015c*/ 	.word	0xffffffff


	//   ....[50]....
        /*0160*/ 	.word	0xffffffff


	//   ....[51]....
        /*0164*/ 	.word	0xffffffff


	//   ....[52]....
        /*0168*/ 	.word	0xffffffff


	//   ....[53]....
        /*016c*/ 	.word	0xffffffff


	//   ....[54]....
        /*0170*/ 	.word	0xffffffff


	//   ....[55]....
        /*0174*/ 	.word	0xffffffff


	//   ....[56]....
        /*0178*/ 	.word	0xffffffff


	//   ....[57]....
        /*017c*/ 	.word	0xffffffff


	//   ....[58]....
        /*0180*/ 	.word	0xffffffff


	//   ....[59]....
        /*0184*/ 	.word	0xffffffff


	//   ....[60]....
        /*0188*/ 	.word	0x05000015


	//   ....[61]....
        /*018c*/ 	.word	0x05000015


	//   ....[62]....
        /*0190*/ 	.word	0x05000015


	//   ....[63]....
        /*0194*/ 	.word	0x05000015


	//   ....[64]....
        /*0198*/ 	.word	0x05000015


	//   ....[65]....
        /*019c*/ 	.word	0x05000015


	//   ....[66]....
        /*01a0*/ 	.word	0x05000015


	//   ....[67]....
        /*01a4*/ 	.word	0x05000015


	//   ....[68]....
        /*01a8*/ 	.word	0x05000015


	//   ....[69]....
        /*01ac*/ 	.word	0x05000015


	//   ....[70]....
        /*01b0*/ 	.word	0x05000015


	//   ....[71]....
        /*01b4*/ 	.word	0x05000015


	//   ....[72]....
        /*01b8*/ 	.word	0x05000015


	//   ....[73]....
        /*01bc*/ 	.word	0x05000015


	//   ....[74]....
        /*01c0*/ 	.word	0x05000015


	//   ....[75]....
        /*01c4*/ 	.word	0x05000015


	//   ....[76]....
        /*01c8*/ 	.word	0x05000015


	//   ....[77]....
        /*01cc*/ 	.word	0x05000015


	//   ....[78]....
        /*01d0*/ 	.word	0x05000015


	//   ....[79]....
        /*01d4*/ 	.word	0x05000015


	//   ....[80]....
        /*01d8*/ 	.word	0x05000015


	//   ....[81]....
        /*01dc*/ 	.word	0x05000015


	//   ....[82]....
        /*01e0*/ 	.word	0x05000015


	//   ....[83]....
        /*01e4*/ 	.word	0x05000015


	//   ....[84]....
        /*01e8*/ 	.word	0x05000015


	//   ....[85]....
        /*01ec*/ 	.word	0x05000015


	//   ....[86]....
        /*01f0*/ 	.word	0x05000015


	//   ....[87]....
        /*01f4*/ 	.word	0x05000015


	//   ....[88]....
        /*01f8*/ 	.word	0x05000015


	//   ....[89]....
        /*01fc*/ 	.word	0x05000015


	//   ....[90]....
        /*0200*/ 	.word	0x05000015


	//   ....[91]....
        /*0204*/ 	.word	0x05000015


	//   ....[92]....
        /*0208*/ 	.word	0x05000015


	//   ....[93]....
        /*020c*/ 	.word	0x05000015


	//   ....[94]....
        /*0210*/ 	.word	0x05000015


	//   ....[95]....
        /*0214*/ 	.word	0x05000015


	//----- nvinfo : EIATTR_COOP_GROUP_INSTR_OFFSETS
	.align		4
.L_191:
        /*0218*/ 	.byte	0x04, 0x28
        /*021a*/ 	.short	(.L_193 - .L_192)


	//   ....[0]....
.L_192:
        /*021c*/ 	.word	0x000004b0


	//   ....[1]....
        /*0220*/ 	.word	0x00000680


	//   ....[2]....
        /*0224*/ 	.word	0x000006a0


	//   ....[3]....
        /*0228*/ 	.word	0x000006c0


	//   ....[4]....
        /*022c*/ 	.word	0x000006e0


	//   ....[5]....
        /*0230*/ 	.word	0x00000700


	//   ....[6]....
        /*0234*/ 	.word	0x00000ae0


	//   ....[7]....
        /*0238*/ 	.word	0x00000b00


	//   ....[8]....
        /*023c*/ 	.word	0x00000b20


	//   ....[9]....
        /*0240*/ 	.word	0x00000b40


	//   ....[10]....
        /*0244*/ 	.word	0x00000b60


	//   ....[11]....
        /*0248*/ 	.word	0x00000f10


	//   ....[12]....
        /*024c*/ 	.word	0x000010e0


	//   ....[13]....
        /*0250*/ 	.word	0x00001140


	//   ....[14]....
        /*0254*/ 	.word	0x000011d0


	//   ....[15]....
        /*0258*/ 	.word	0x00001230


	//   ....[16]....
        /*025c*/ 	.word	0x00001280


	//   ....[17]....
        /*0260*/ 	.word	0x000012e0


	//   ....[18]....
        /*0264*/ 	.word	0x00001320


	//   ....[19]....
        /*0268*/ 	.word	0x00001330


	//   ....[20]....
        /*026c*/ 	.word	0x000013f0


	//   ....[21]....
        /*0270*/ 	.word	0x000015c0


	//   ....[22]....
        /*0274*/ 	.word	0x00001610


	//   ....[23]....
        /*0278*/ 	.word	0x00001670


	//   ....[24]....
        /*027c*/ 	.word	0x000016d0


	//   ....[25]....
        /*0280*/ 	.word	0x00001710


	//   ....[26]....
        /*0284*/ 	.word	0x00001750


	//   ....[27]....
        /*0288*/ 	.word	0x00001790


	//   ....[28]....
        /*028c*/ 	.word	0x000017a0


	//   ....[29]....
        /*0290*/ 	.word	0x00001c60


	//   ....[30]....
        /*0294*/ 	.word	0x00002740


	//   ....[31]....
        /*0298*/ 	.word	0x00002910


	//   ....[32]....
        /*029c*/ 	.word	0x00002930


	//   ....[33]....
        /*02a0*/ 	.word	0x00002950


	//   ....[34]....
        /*02a4*/ 	.word	0x00002970


	//   ....[35]....
        /*02a8*/ 	.word	0x00002990


	//   ....[36]....
        /*02ac*/ 	.word	0x00002d10


	//   ....[37]....
        /*02b0*/ 	.word	0x00002d30


	//   ....[38]....
        /*02b4*/ 	.word	0x00002d50


	//   ....[39]....
        /*02b8*/ 	.word	0x00002d70


	//   ....[40]....
        /*02bc*/ 	.word	0x00002d90


	//   ....[41]....
        /*02c0*/ 	.word	0x00003140


	//   ....[42]....
        /*02c4*/ 	.word	0x00003310


	//   ....[43]....
        /*02c8*/ 	.word	0x00003370


	//   ....[44]....
        /*02cc*/ 	.word	0x000033e0


	//   ....[45]....
        /*02d0*/ 	.word	0x00003430


	//   ....[46]....
        /*02d4*/ 	.word	0x00003480


	//   ....[47]....
        /*02d8*/ 	.word	0x000034c0


	//   ....[48]....
        /*02dc*/ 	.word	0x00003530


	//   ....[49]....
        /*02e0*/ 	.word	0x00003540


	//   ....[50]....
        /*02e4*/ 	.word	0x00003620


	//   ....[51]....
        /*02e8*/ 	.word	0x000037f0


	//   ....[52]....
        /*02ec*/ 	.word	0x00003840


	//   ....[53]....
        /*02f0*/ 	.word	0x000038c0


	//   ....[54]....
        /*02f4*/ 	.word	0x00003910


	//   ....[55]....
        /*02f8*/ 	.word	0x00003960


	//   ....[56]....
        /*02fc*/ 	.word	0x000039c0


	//   ....[57]....
        /*0300*/ 	.word	0x00003a00


	//   ....[58]....
        /*0304*/ 	.word	0x00003a10


	//   ....[59]....
        /*0308*/ 	.word	0x00003eb0


	//   ....[60]....
        /*030c*/ 	.word	0x00004510


	//   ....[61]....
        /*0310*/ 	.word	0x00004590


	//   ....[62]....
        /*0314*/ 	.word	0x00004620


	//   ....[63]....
        /*0318*/ 	.word	0x00004720


	//   ....[64]....
        /*031c*/ 	.word	0x000047a0


	//   ....[65]....
        /*0320*/ 	.word	0x00004840


	//   ....[66]....
        /*0324*/ 	.word	0x000048c0


	//   ....[67]....
        /*0328*/ 	.word	0x00004950


	//   ....[68]....
        /*032c*/ 	.word	0x00004980


	//   ....[69]....
        /*0330*/ 	.word	0x00004a30


	//   ....[70]....
        /*0334*/ 	.word	0x00004ab0


	//   ....[71]....
        /*0338*/ 	.word	0x00004b30


	//   ....[72]....
        /*033c*/ 	.word	0x00004bf0


	//   ....[73]....
        /*0340*/ 	.word	0x00004c80


	//   ....[74]....
        /*0344*/ 	.word	0x00004d00


	//   ....[75]....
        /*0348*/ 	.word	0x00004d80


	//   ....[76]....
        /*034c*/ 	.word	0x00004e00


	//   ....[77]....
        /*0350*/ 	.word	0x00004e60


	//   ....[78]....
        /*0354*/ 	.word	0x00004ed0


	//   ....[79]....
        /*0358*/ 	.word	0x00004f50


	//   ....[80]....
        /*035c*/ 	.word	0x00004fe0


	//   ....[81]....
        /*0360*/ 	.word	0x000050b0


	//   ....[82]....
        /*0364*/ 	.word	0x00005140


	//   ....[83]....
        /*0368*/ 	.word	0x000051d0


	//   ....[84]....
        /*036c*/ 	.word	0x00005260


	//   ....[85]....
        /*0370*/ 	.word	0x00005310


	//   ....[86]....
        /*0374*/ 	.word	0x00005340


	//   ....[87]....
        /*0378*/ 	.word	0x000053f0


	//   ....[88]....
        /*037c*/ 	.word	0x00005470


	//   ....[89]....
        /*0380*/ 	.word	0x000054f0


	//   ....[90]....
        /*0384*/ 	.word	0x000055b0


	//   ....[91]....
        /*0388*/ 	.word	0x00005650


	//   ....[92]....
        /*038c*/ 	.word	0x000056f0


	//   ....[93]....
        /*0390*/ 	.word	0x00005780


	//   ....[94]....
        /*0394*/ 	.word	0x00005800


	//   ....[95]....
        /*0398*/ 	.word	0x00005860


	//----- nvinfo : EIATTR_VRC_CTA_INIT_COUNT
	.align		4
.L_193:
        /*039c*/ 	.byte	0x02, 0x4a
	.zero		1
	.zero		1


	//----- nvinfo : EIATTR_EXIT_INSTR_OFFSETS
	.align		4
        /*03a0*/ 	.byte	0x04, 0x1c
        /*03a2*/ 	.short	(.L_195 - .L_194)


	//   ....[0]....
.L_194:
        /*03a4*/ 	.word	0x00001f30


	//   ....[1]....
        /*03a8*/ 	.word	0x00001f50


	//   ....[2]....
        /*03ac*/ 	.word	0x000044a0


	//   ....[3]....
        /*03b0*/ 	.word	0x000044c0


	//----- nvinfo : EIATTR_MAX_THREADS
	.align		4
.L_195:
        /*03b4*/ 	.byte	0x04, 0x05
        /*03b6*/ 	.short	(.L_197 - .L_196)
.L_196:
        /*03b8*/ 	.word	0x00000180
        /*03bc*/ 	.word	0x00000001
        /*03c0*/ 	.word	0x00000001


	//----- nvinfo : EIATTR_CRS_STACK_SIZE
	.align		4
.L_197:
        /*03c4*/ 	.byte	0x04, 0x1e
        /*03c6*/ 	.short	(.L_199 - .L_198)
.L_198:
        /*03c8*/ 	.word	0x00000000


	//----- nvinfo : EIATTR_CBANK_PARAM_SIZE
	.align		4
.L_199:
        /*03cc*/ 	.byte	0x03, 0x19
        /*03ce*/ 	.short	0x0024


	//----- nvinfo : EIATTR_PARAM_CBANK
	.align		4
        /*03d0*/ 	.byte	0x04, 0x0a
        /*03d2*/ 	.short	(.L_201 - .L_200)
	.align		4
.L_200:
        /*03d4*/ 	.word	index@(.nv.constant0._ZN3cub18CUB_300001_SM_10006detail4scan16DeviceScanKernelINS2_10policy_hubIiiijN4cuda3std3__44plusIvEEE10Policy1000EN6thrust24THRUST_300001_SM_1000_NS10device_ptrIiEESF_NS0_13ScanTileStateIiLb1EEES9_NS0_8NullTypeEjiLb0ESI_EEvT0_T1_T2_iT3_T4_T5_)
        /*03d8*/ 	.short	0x0380
        /*03da*/ 	.short	0x0024


	//----- nvinfo : EIATTR_SW_WAR
	.align		4
.L_201:
        /*03dc*/ 	.byte	0x04, 0x36
        /*03de*/ 	.short	(.L_203 - .L_202)
.L_202:
        /*03e0*/ 	.word	0x00000008
.L_203:


//--------------------- .nv.info._ZN3cub18CUB_300001_SM_10006detail4scan20DeviceScanInitKernelINS0_13ScanTileStateIiLb1EEEEEvT_i --------------------------
	.section	.nv.info._ZN3cub18CUB_300001_SM_10006detail4scan20DeviceScanInitKernelINS0_13ScanTileStateIiLb1EEEEEvT_i,"",@"SHT_CUDA_INFO"
	.sectionflags	@""
	.align	4


	//----- nvinfo : EIATTR_CUDA_API_VERSION
	.align		4
        /*0000*/ 	.byte	0x04, 0x37
        /*0002*/ 	.short	(.L_205 - .L_204)
.L_204:
        /*0004*/ 	.word	0x00000082


	//----- nvinfo : EIATTR_KPARAM_INFO
	.align		4
.L_205:
        /*0008*/ 	.byte	0x04, 0x17
        /*000a*/ 	.short	(.L_207 - .L_206)
.L_206:
        /*000c*/ 	.word	0x00000000
        /*0010*/ 	.short	0x0001
        /*0012*/ 	.short	0x0008
        /*0014*/ 	.byte	0x00, 0xf0, 0x11, 0x00


	//----- nvinfo : EIATTR_KPARAM_INFO
	.align		4
.L_207:
        /*0018*/ 	.byte	0x04, 0x17
        /*001a*/ 	.short	(.L_209 - .L_208)
.L_208:
        /*001c*/ 	.word	0x00000000
        /*0020*/ 	.short	0x0000
        /*0022*/ 	.short	0x0000
        /*0024*/ 	.byte	0x00, 0xf0, 0x21, 0x00


	//----- nvinfo : EIATTR_SPARSE_MMA_MASK
	.align		4
.L_209:
        /*0028*/ 	.byte	0x03, 0x50
        /*002a*/ 	.short	0x0000


	//----- nvinfo : EIATTR_MAXREG_COUNT
	.align		4
        /*002c*/ 	.byte	0x03, 0x1b
        /*002e*/ 	.short	0x00ff


	//----- nvinfo : EIATTR_MERCURY_ISA_VERSION
	.align		4
        /*0030*/ 	.byte	0x03, 0x5f
        /*0032*/ 	.short	0x0101


	//----- nvinfo : EIATTR_VRC_CTA_INIT_COUNT
	.align		4
        /*0034*/ 	.byte	0x02, 0x4a
	.zero		1
	.zero		1


	//----- nvinfo : EIATTR_EXIT_INSTR_OFFSETS
	.align		4
        /*0038*/ 	.byte	0x04, 0x1c
        /*003a*/ 	.short	(.L_211 - .L_210)


	//   ....[0]....
.L_210:
        /*003c*/ 	.word	0x000000f0


	//   ....[1]....
        /*0040*/ 	.word	0x00000130


	//----- nvinfo : EIATTR_CBANK_PARAM_SIZE
	.align		4
.L_211:
        /*0044*/ 	.byte	0x03, 0x19
        /*0046*/ 	.short	0x000c


	//----- nvinfo : EIATTR_PARAM_CBANK
	.align		4
        /*0048*/ 	.byte	0x04, 0x0a
        /*004a*/ 	.short	(.L_213 - .L_212)
	.align		4
.L_212:
        /*004c*/ 	.word	index@(.nv.constant0._ZN3cub18CUB_300001_SM_10006detail4scan20DeviceScanInitKernelINS0_13ScanTileStateIiLb1EEEEEvT_i)
        /*0050*/ 	.short	0x0380
        /*0052*/ 	.short	0x000c


	//----- nvinfo : EIATTR_SW_WAR
	.align		4
.L_213:
        /*0054*/ 	.byte	0x04, 0x36
        /*0056*/ 	.short	(.L_215 - .L_214)
.L_214:
        /*0058*/ 	.word	0x00000008
.L_215:


//--------------------- .nv.info._ZN3cub18CUB_300001_SM_10006detail11EmptyKernelIvEEvv --------------------------
	.section	.nv.info._ZN3cub18CUB_300001_SM_10006detail11EmptyKernelIvEEvv,"",@"SHT_CUDA_INFO"
	.sectionflags	@""
	.align	4


	//----- nvinfo : EIATTR_CUDA_API_VERSION
	.align		4
        /*0000*/ 	.byte	0x04, 0x37
        /*0002*/ 	.short	(.L_217 - .L_216)
.L_216:
        /*0004*/ 	.word	0x00000082


	//----- nvinfo : EIATTR_SPARSE_MMA_MASK
	.align		4
.L_217:
        /*0008*/ 	.byte	0x03, 0x50
        /*000a*/ 	.short	0x0000


	//----- nvinfo : EIATTR_MAXREG_COUNT
	.align		4
        /*000c*/ 	.byte	0x03, 0x1b
        /*000e*/ 	.short	0x00ff


	//----- nvinfo : EIATTR_MERCURY_ISA_VERSION
	.align		4
        /*0010*/ 	.byte	0x03, 0x5f
        /*0012*/ 	.short	0x0101


	//----- nvinfo : EIATTR_VRC_CTA_INIT_COUNT
	.align		4
        /*0014*/ 	.byte	0x02, 0x4a
	.zero		1
	.zero		1


	//----- nvinfo : EIATTR_EXIT_INSTR_OFFSETS
	.align		4
        /*0018*/ 	.byte	0x04, 0x1c
        /*001a*/ 	.short	(.L_219 - .L_218)


	//   ....[0]....
.L_218:
        /*001c*/ 	.word	0x00000010


	//----- nvinfo : EIATTR_SW_WAR
	.align		4
.L_219:
        /*0020*/ 	.byte	0x04, 0x36
        /*0022*/ 	.short	(.L_221 - .L_220)
.L_220:
        /*0024*/ 	.word	0x00000008
.L_221:


//--------------------- .nv.info._Z11updateCountP10RBTreeNodePiS0_S1_S0_S1_iS1_i --------------------------
	.section	.nv.info._Z11updateCountP10RBTreeNodePiS0_S1_S0_S1_iS1_i,"",@"SHT_CUDA_INFO"
	.sectionflags	@""
	.align	4


	//----- nvinfo : EIATTR_CUDA_API_VERSION
	.align		4
        /*0000*/ 	.byte	0x04, 0x37
        /*0002*/ 	.short	(.L_223 - .L_222)
.L_222:
        /*0004*/ 	.word	0x00000082


	//----- nvinfo : EIATTR_KPARAM_INFO
	.align		4
.L_223:
        /*0008*/ 	.byte	0x04, 0x17
        /*000a*/ 	.short	(.L_225 - .L_224)
.L_224:
        /*000c*/ 	.word	0x00000000
        /*0010*/ 	.short	0x0008
        /*0012*/ 	.short	0x0040
        /*0014*/ 	.byte	0x00, 0xf0, 0x11, 0x00


	//----- nvinfo : EIATTR_KPARAM_INFO
	.align		4
.L_225:
        /*0018*/ 	.byte	0x04, 0x17
        /*001a*/ 	.short	(.L_227 - .L_226)
.L_226:
        /*001c*/ 	.word	0x00000000
        /*0020*/ 	.short	0x0007
        /*0022*/ 	.short	0x0038
        /*0024*/ 	.byte	0x00, 0xf5, 0x21, 0x00


	//----- nvinfo : EIATTR_KPARAM_INFO
	.align		4
.L_227:
        /*0028*/ 	.byte	0x04, 0x17
        /*002a*/ 	.short	(.L_229 - .L_228)
.L_228:
        /*002c*/ 	.word	0x00000000
        /*0030*/ 	.short	0x0006
        /*0032*/ 	.short	0x0030
        /*0034*/ 	.byte	0x00, 0xf0, 0x11, 0x00


	//----- nvinfo : EIATTR_KPARAM_INFO
	.align		4
.L_229:
        /*0038*/ 	.byte	0x04, 0x17
        /*003a*/ 	.short	(.L_231 - .L_230)
.L_230:
        /*003c*/ 	.word	0x00000000
        /*0040*/ 	.short	0x0005
        /*0042*/ 	.short	0x0028
        /*0044*/ 	.byte	0x00, 0xf5, 0x21, 0x00


	//----- nvinfo : EIATTR_KPARAM_INFO
	.align		4
.L_231:
        /*0048*/ 	.byte	0x04, 0x17
        /*004a*/ 	.short	(.L_233 - .L_232)
.L_232:
        /*004c*/ 	.word	0x00000000
        /*0050*/ 	.short	0x0004
        /*0052*/ 	.short	0x0020
        /*0054*/ 	.byte	0x00, 0xf5, 0x21, 0x00


	//----- nvinfo : EIATTR_KPARAM_INFO
	.align		4
.L_233:
        /*0058*/ 	.byte	0x04, 0x17
        /*005a*/ 	.short	(.L_235 - .L_234)
.L_234:
        /*005c*/ 	.word	0x00000000
        /*0060*/ 	.short	0x0003
        /*0062*/ 	.short	0x0018
        /*0064*/ 	.byte	0x00, 0xf5, 0x21, 0x00


	//----- nvinfo : EIATTR_KPARAM_INFO
	.align		4
.L_235:
        /*0068*/ 	.byte	0x04, 0x17
        /*006a*/ 	.short	(.L_237 - .L_236)
.L_236:
        /*006c*/ 	.word	0x00000000
        /*0070*/ 	.short	0x0002
        /*0072*/ 	.short	0x0010
        /*0074*/ 	.byte	0x00, 0xf5, 0x21, 0x00


	//----- nvinfo : EIATTR_KPARAM_INFO
	.align		4
.L_237:
        /*0078*/ 	.byte	0x04, 0x17
        /*007a*/ 	.short	(.L_239 - .L_238)
.L_238:
        /*007c*/ 	.word	0x00000000
        /*0080*/ 	.short	0x0001
        /*0082*/ 	.short	0x0008
        /*0084*/ 	.byte	0x00, 0xf5, 0x21, 0x00


	//----- nvinfo : EIATTR_KPARAM_INFO
	.align		4
.L_239:
        /*0088*/ 	.byte	0x04, 0x17
        /*008a*/ 	.short	(.L_241 - .L_240)
.L_240:
        /*008c*/ 	.word	0x00000000
        /*0090*/ 	.short	0x0000
        /*0092*/ 	.short	0x0000
        /*0094*/ 	.byte	0x00, 0xf5, 0x21, 0x00


	//----- nvinfo : EIATTR_SPARSE_MMA_MASK
	.align		4
.L_241:
        /*0098*/ 	.byte	0x03, 0x50
        /*009a*/ 	.short	0x0000


	//----- nvinfo : EIATTR_MAXREG_COUNT
	.align		4
        /*009c*/ 	.byte	0x03, 0x1b
        /*009e*/ 	.short	0x00ff


	//----- nvinfo : EIATTR_MERCURY_ISA_VERSION
	.align		4
        /*00a0*/ 	.byte	0x03, 0x5f
        /*00a2*/ 	.short	0x0101


	//----- nvinfo : EIATTR_VRC_CTA_INIT_COUNT
	.align		4
        /*00a4*/ 	.byte	0x02, 0x4a
	.zero		1
	.zero		1


	//----- nvinfo : EIATTR_EXIT_INSTR_OFFSETS
	.align		4
        /*00a8*/ 	.byte	0x04, 0x1c
        /*00aa*/ 	.short	(.L_243 - .L_242)


	//   ....[0]....
.L_242:
        /*00ac*/ 	.word	0x000000a0


	//   ....[1]....
        /*00b0*/ 	.word	0x00000190


	//   ....[2]....
        /*00b4*/ 	.word	0x00000320


	//   ....[3]....
        /*00b8*/ 	.word	0x00000460


	//   ....[4]....
        /*00bc*/ 	.word	0x00000480


	//   ....[5]....
        /*00c0*/ 	.word	0x000004d0


	//   ....[6]....
        /*00c4*/ 	.word	0x000005e0


	//   ....[7]....
        /*00c8*/ 	.word	0x000015d0


	//----- nvinfo : EIATTR_CRS_STACK_SIZE
	.align		4
.L_243:
        /*00cc*/ 	.byte	0x04, 0x1e
        /*00ce*/ 	.short	(.L_245 - .L_244)
.L_244:
        /*00d0*/ 	.word	0x00000000


	//----- nvinfo : EIATTR_CBANK_PARAM_SIZE
	.align		4
.L_245:
        /*00d4*/ 	.byte	0x03, 0x19
        /*00d6*/ 	.short	0x0044


	//----- nvinfo : EIATTR_PARAM_CBANK
	.align		4
        /*00d8*/ 	.byte	0x04, 0x0a
        /*00da*/ 	.short	(.L_247 - .L_246)
	.align		4
.L_246:
        /*00dc*/ 	.word	index@(.nv.constant0._Z11updateCountP10RBTreeNodePiS0_S1_S0_S1_iS1_i)
        /*00e0*/ 	.short	0x0380
        /*00e2*/ 	.short	0x0044


	//----- nvinfo : EIATTR_SW_WAR
	.align		4
.L_247:
        /*00e4*/ 	.byte	0x04, 0x36
        /*00e6*/ 	.short	(.L_249 - .L_248)
.L_248:
        /*00e8*/ 	.word	0x00000008
.L_249:


//--------------------- .nv.info._Z13allocateSpacePiS_iS_S_S_i --------------------------
	.section	.nv.info._Z13allocateSpacePiS_iS_S_S_i,"",@"SHT_CUDA_INFO"
	.sectionflags	@""
	.align	4


	//----- nvinfo : EIATTR_CUDA_API_VERSION
	.align		4
        /*0000*/ 	.byte	0x04, 0x37
        /*0002*/ 	.short	(.L_251 - .L_250)
.L_250:
        /*0004*/ 	.word	0x00000082


	//----- nvinfo : EIATTR_KPARAM_INFO
	.align		4
.L_251:
        /*0008*/ 	.byte	0x04, 0x17
        /*000a*/ 	.short	(.L_253 - .L_252)
.L_252:
        /*000c*/ 	.word	0x00000000
        /*0010*/ 	.short	0x0006
        /*0012*/ 	.short	0x0030
        /*0014*/ 	.byte	0x00, 0xf0, 0x11, 0x00


	//----- nvinfo : EIATTR_KPARAM_INFO
	.align		4
.L_253:
        /*0018*/ 	.byte	0x04, 0x17
        /*001a*/ 	.short	(.L_255 - .L_254)
.L_254:
        /*001c*/ 	.word	0x00000000
        /*0020*/ 	.short	0x0005
        /*0022*/ 	.short	0x0028
        /*0024*/ 	.byte	0x00, 0xf5, 0x21, 0x00


	//----- nvinfo : EIATTR_KPARAM_INFO
	.align		4
.L_255:
        /*0028*/ 	.byte	0x04, 0x17
        /*002a*/ 	.short	(.L_257 - .L_256)
.L_256:
        /*002c*/ 	.word	0x00000000
        /*0030*/ 	.short	0x0004
        /*0032*/ 	.short	0x0020
        /*0034*/ 	.byte	0x00, 0xf5, 0x21, 0x00


	//----- nvinfo : EIATTR_KPARAM_INFO
	.align		4
.L_257:
        /*0038*/ 	.byte	0x04, 0x17
        /*003a*/ 	.short	(.L_259 - .L_258)
.L_258:
        /*003c*/ 	.word	0x00000000
        /*0040*/ 	.short	0x0003
        /*0042*/ 	.short	0x0018
        /*0044*/ 	.byte	0x00, 0xf5, 0x21, 0x00


	//----- nvinfo : EIATTR_KPARAM_INFO
	.align		4
.L_259:
        /*0048*/ 	.byte	0x04, 0x17
        /*004a*/ 	.short	(.L_261 - .L_260)
.L_260:
        /*004c*/ 	.word	0x00000000
        /*0050*/ 	.short	0x0002
        /*0052*/ 	.short	0x0010
        /*0054*/ 	.byte	0x00, 0xf0, 0x11, 0x00


	//----- nvinfo : EIATTR_KPARAM_INFO
	.align		4
.L_261:
        /*0058*/ 	.byte	0x04, 0x17
        /*005a*/ 	.short	(.L_263 - .L_262)
.L_262:
        /*005c*/ 	.word	0x00000000
        /*0060*/ 	.short	0x0001
        /*0062*/ 	.short	0x0008
        /*0064*/ 	.byte	0x00, 0xf5, 0x21, 0x00


	//----- nvinfo : EIATTR_KPARAM_INFO
	.align		4
.L_263:
        /*0068*/ 	.byte	0x04, 0x17
        /*006a*/ 	.short	(.L_265 - .L_264)
.L_264:
        /*006c*/ 	.word	0x00000000
        /*0070*/ 	.short	0x0000
        /*0072*/ 	.short	0x0000
        /*0074*/ 	.byte	0x00, 0xf5, 0x21, 0x00


	//----- nvinfo : EIATTR_SPARSE_MMA_MASK
	.align		4
.L_265:
        /*0078*/ 	.byte	0x03, 0x50
        /*007a*/ 	.short	0x0000


	//----- nvinfo : EIATTR_MAXREG_COUNT
	.align		4
        /*007c*/ 	.byte	0x03, 0x1b
        /*007e*/ 	.short	0x00ff


	//----- nvinfo : EIATTR_MERCURY_ISA_VERSION
	.align		4
        /*0080*/ 	.byte	0x03, 0x5f
        /*0082*/ 	.short	0x0101


	//----- nvinfo : EIATTR_VRC_CTA_INIT_COUNT
	.align		4
        /*0084*/ 	.byte	0x02, 0x4a
	.zero		1
	.zero		1


	//----- nvinfo : EIATTR_EXIT_INSTR_OFFSETS
	.align		4
        /*0088*/ 	.byte	0x04, 0x1c
        /*008a*/ 	.short	(.L_267 - .L_266)


	//   ....[0]....
.L_266:
        /*008c*/ 	.word	0x00000070


	//   ....[1]....
        /*0090*/ 	.word	0x000001f0


	//   ....[2]....
        /*0094*/ 	.word	0x00000230


	//   ....[3]....
        /*0098*/ 	.word	0x00000660


	//----- nvinfo : EIATTR_CRS_STACK_SIZE
	.align		4
.L_267:
        /*009c*/ 	.byte	0x04, 0x1e
        /*009e*/ 	.short	(.L_269 - .L_268)
.L_268:
        /*00a0*/ 	.word	0x00000000


	//----- nvinfo : EIATTR_CBANK_PARAM_SIZE
	.align		4
.L_269:
        /*00a4*/ 	.byte	0x03, 0x19
        /*00a6*/ 	.short	0x0034


	//----- nvinfo : EIATTR_PARAM_CBANK
	.align		4
        /*00a8*/ 	.byte	0x04, 0x0a
        /*00aa*/ 	.short	(.L_271 - .L_270)
	.align		4
.L_270:
        /*00ac*/ 	.word	index@(.nv.constant0._Z13allocateSpacePiS_iS_S_S_i)
        /*00b0*/ 	.short	0x0380
        /*00b2*/ 	.short	0x0034


	//----- nvinfo : EIATTR_SW_WAR
	.align		4
.L_271:
        /*00b4*/ 	.byte	0x04, 0x36
        /*00b6*/ 	.short	(.L_273 - .L_272)
.L_272:
        /*00b8*/ 	.word	0x00000008
.L_273:


//--------------------- .nv.info._Z10insertNodeP10RBTreeNodePiS1_S1_S1_iS1_ --------------------------
	.section	.nv.info._Z10insertNodeP10RBTreeNodePiS1_S1_S1_iS1_,"",@"SHT_CUDA_INFO"
	.sectionflags	@""
	.align	4


	//----- nvinfo : EIATTR_CUDA_API_VERSION
	.align		4
        /*0000*/ 	.byte	0x04, 0x37
        /*0002*/ 	.short	(.L_275 - .L_274)
.L_274:
        /*0004*/ 	.word	0x00000082


	//----- nvinfo : EIATTR_KPARAM_INFO
	.align		4
.L_275:
        /*0008*/ 	.byte	0x04, 0x17
        /*000a*/ 	.short	(.L_277 - .L_276)
.L_276:
        /*000c*/ 	.word	0x00000000
        /*0010*/ 	.short	0x0006
        /*0012*/ 	.short	0x0030
        /*0014*/ 	.byte	0x00, 0xf5, 0x21, 0x00


	//----- nvinfo : EIATTR_KPARAM_INFO
	.align		4
.L_277:
        /*0018*/ 	.byte	0x04, 0x17
        /*001a*/ 	.short	(.L_279 - .L_278)
.L_278:
        /*001c*/ 	.word	0x00000000
        /*0020*/ 	.short	0x0005
        /*0022*/ 	.short	0x0028
        /*0024*/ 	.byte	0x00, 0xf0, 0x11, 0x00


	//----- nvinfo : EIATTR_KPARAM_INFO
	.align		4
.L_279:
        /*0028*/ 	.byte	0x04, 0x17
        /*002a*/ 	.short	(.L_281 - .L_280)
.L_280:
        /*002c*/ 	.word	0x00000000
        /*0030*/ 	.short	0x0004
        /*0032*/ 	.short	0x0020
        /*0034*/ 	.byte	0x00, 0xf5, 0x21, 0x00


	//----- nvinfo : EIATTR_KPARAM_INFO
	.align		4
.L_281:
        /*0038*/ 	.byte	0x04, 0x17
        /*003a*/ 	.short	(.L_283 - .L_282)
.L_282:
        /*003c*/ 	.word	0x00000000
        /*0040*/ 	.short	0x0003
        /*0042*/ 	.short	0x0018
        /*0044*/ 	.byte	0x00, 0xf5, 0x21, 0x00


	//----- nvinfo : EIATTR_KPARAM_INFO
	.align		4
.L_283:
        /*0048*/ 	.byte	0x04, 0x17
        /*004a*/ 	.short	(.L_285 - .L_284)
.L_284:
        /*004c*/ 	.word	0x00000000
        /*0050*/ 	.short	0x0002
        /*0052*/ 	.short	0x0010
        /*0054*/ 	.byte	0x00, 0xf5, 0x21, 0x00


	//----- nvinfo : EIATTR_KPARAM_INFO
	.align		4
.L_285:
        /*0058*/ 	.byte	0x04, 0x17
        /*005a*/ 	.short	(.L_287 - .L_286)
.L_286:
        /*005c*/ 	.word	0x00000000
        /*0060*/ 	.short	0x0001
        /*0062*/ 	.short	0x0008
        /*0064*/ 	.byte	0x00, 0xf5, 0x21, 0x00


	//----- nvinfo : EIATTR_KPARAM_INFO
	.align		4
.L_287:
        /*0068*/ 	.byte	0x04, 0x17
        /*006a*/ 	.short	(.L_289 - .L_288)
.L_288:
        /*006c*/ 	.word	0x00000000
        /*0070*/ 	.short	0x0000
        /*0072*/ 	.short	0x0000
        /*0074*/ 	.byte	0x00, 0xf5, 0x21, 0x00


	//----- nvinfo : EIATTR_SPARSE_MMA_MASK
	.align		4
.L_289:
        /*0078*/ 	.byte	0x03, 0x50
        /*007a*/ 	.short	0x0000


	//----- nvinfo : EIATTR_MAXREG_COUNT
	.align		4
        /*007c*/ 	.byte	0x03, 0x1b
        /*007e*/ 	.short	0x00ff


	//----- nvinfo : EIATTR_EXTERNS
	.align		4
        /*0080*/ 	.byte	0x04, 0x0f
        /*0082*/ 	.short	(.L_291 - .L_290)


	//   ....[0]....
	.align		4
.L_290:
        /*0084*/ 	.word	index@(vprintf)


	//----- nvinfo : EIATTR_MERCURY_ISA_VERSION
	.align		4
.L_291:
        /*0088*/ 	.byte	0x03, 0x5f
        /*008a*/ 	.short	0x0101


	//----- nvinfo : EIATTR_VRC_CTA_INIT_COUNT
	.align		4
        /*008c*/ 	.byte	0x02, 0x4a
	.zero		1
	.zero		1


	//----- nvinfo : EIATTR_SYSCALL_OFFSETS
	.align		4
        /*0090*/ 	.byte	0x04, 0x46
        /*0092*/ 	.short	(.L_293 - .L_292)


	//   ....[0]....
.L_292:
        /*0094*/ 	.word	0x00000690


	//----- nvinfo : EIATTR_EXIT_INSTR_OFFSETS
	.align		4
.L_293:
        /*0098*/ 	.byte	0x04, 0x1c
        /*009a*/ 	.short	(.L_295 - .L_294)


	//   ....[0]....
.L_294:
        /*009c*/ 	.word	0x000000c0


	//   ....[1]....
        /*00a0*/ 	.word	0x00000140


	//   ....[2]....
        /*00a4*/ 	.word	0x00000300


	//   ....[3]....
        /*00a8*/ 	.word	0x00000720


	//----- nvinfo : EIATTR_CRS_STACK_SIZE
	.align		4
.L_295:
        /*00ac*/ 	.byte	0x04, 0x1e
        /*00ae*/ 	.short	(.L_297 - .L_296)
.L_296:
        /*00b0*/ 	.word	0x00000000


	//----- nvinfo : EIATTR_CBANK_PARAM_SIZE
	.align		4
.L_297:
        /*00b4*/ 	.byte	0x03, 0x19
        /*00b6*/ 	.short	0x0038


	//----- nvinfo : EIATTR_PARAM_CBANK
	.align		4
        /*00b8*/ 	.byte	0x04, 0x0a
        /*00ba*/ 	.short	(.L_299 - .L_298)
	.align		4
.L_298:
        /*00bc*/ 	.word	index@(.nv.constant0._Z10insertNodeP10RBTreeNodePiS1_S1_S1_iS1_)
        /*00c0*/ 	.short	0x0380
        /*00c2*/ 	.short	0x0038


	//----- nvinfo : EIATTR_SW_WAR
	.align		4
.L_299:
        /*00c4*/ 	.byte	0x04, 0x36
        /*00c6*/ 	.short	(.L_301 - .L_300)
.L_300:
        /*00c8*/ 	.word	0x00000008
.L_301:


//--------------------- .nv.info._Z12findContentsP10RBTreeNodePiiS1_ --------------------------
	.section	.nv.info._Z12findContentsP10RBTreeNodePiiS1_,"",@"SHT_CUDA_INFO"
	.sectionflags	@""
	.align	4


	//----- nvinfo : EIATTR_CUDA_API_VERSION
	.align		4
        /*0000*/ 	.byte	0x04, 0x37
        /*0002*/ 	.short	(.L_303 - .L_302)
.L_302:
        /*0004*/ 	.word	0x00000082


	//----- nvinfo : EIATTR_KPARAM_INFO
	.align		4
.L_303:
        /*0008*/ 	.byte	0x04, 0x17
        /*000a*/ 	.short	(.L_305 - .L_304)
.L_304:
        /*000c*/ 	.word	0x00000000
        /*0010*/ 	.short	0x0003
        /*0012*/ 	.short	0x0018
        /*0014*/ 	.byte	0x00, 0xf5, 0x21, 0x00


	//----- nvinfo : EIATTR_KPARAM_INFO
	.align		4
.L_305:
        /*0018*/ 	.byte	0x04, 0x17
        /*001a*/ 	.short	(.L_307 - .L_306)
.L_306:
        /*001c*/ 	.word	0x00000000
        /*0020*/ 	.short	0x0002
        /*0022*/ 	.short	0x0010
        /*0024*/ 	.byte	0x00, 0xf0, 0x11, 0x00


	//----- nvinfo : EIATTR_KPARAM_INFO
	.align		4
.L_307:
        /*0028*/ 	.byte	0x04, 0x17
        /*002a*/ 	.short	(.L_309 - .L_308)
.L_308:
        /*002c*/ 	.word	0x00000000
        /*0030*/ 	.short	0x0001
        /*0032*/ 	.short	0x0008
        /*0034*/ 	.byte	0x00, 0xf5, 0x21, 0x00


	//----- nvinfo : EIATTR_KPARAM_INFO
	.align		4
.L_309:
        /*0038*/ 	.byte	0x04, 0x17
        /*003a*/ 	.short	(.L_311 - .L_310)
.L_310:
        /*003c*/ 	.word	0x00000000
        /*0040*/ 	.short	0x0000
        /*0042*/ 	.short	0x0000
        /*0044*/ 	.byte	0x00, 0xf5, 0x21, 0x00


	//----- nvinfo : EIATTR_SPARSE_MMA_MASK
	.align		4
.L_311:
        /*0048*/ 	.byte	0x03, 0x50
        /*004a*/ 	.short	0x0000


	//----- nvinfo : EIATTR_MAXREG_COUNT
	.align		4
        /*004c*/ 	.byte	0x03, 0x1b
        /*004e*/ 	.short	0x00ff


	//----- nvinfo : EIATTR_EXTERNS
	.align		4
        /*0050*/ 	.byte	0x04, 0x0f
        /*0052*/ 	.short	(.L_313 - .L_312)


	//   ....[0]....
	.align		4
.L_312:
        /*0054*/ 	.word	index@(vprintf)


	//----- nvinfo : EIATTR_MERCURY_ISA_VERSION
	.align		4
.L_313:
        /*0058*/ 	.byte	0x03, 0x5f
        /*005a*/ 	.short	0x0101


	//----- nvinfo : EIATTR_VRC_CTA_INIT_COUNT
	.align		4
        /*005c*/ 	.byte	0x02, 0x4a
	.zero		1
	.zero		1


	//----- nvinfo : EIATTR_SYSCALL_OFFSETS
	.align		4
        /*0060*/ 	.byte	0x04, 0x46
        /*0062*/ 	.short	(.L_315 - .L_314)


	//   ....[0]....
.L_314:
        /*0064*/ 	.word	0x00000330


	//   ....[1]....
        /*0068*/ 	.word	0x000003e0


	//   ....[2]....
        /*006c*/ 	.word	0x00000520


	//   ....[3]....
        /*0070*/ 	.word	0x000005e0


	//   ....[4]....
        /*0074*/ 	.word	0x00000740


	//----- nvinfo : EIATTR_EXIT_INSTR_OFFSETS
	.align		4
.L_315:
        /*0078*/ 	.byte	0x04, 0x1c
        /*007a*/ 	.short	(.L_317 - .L_316)


	//   ....[0]....
.L_316:
        /*007c*/ 	.word	0x000000c0


	//   ....[1]....
        /*0080*/ 	.word	0x00000340


	//   ....[2]....
        /*0084*/ 	.word	0x00000750


	//----- nvinfo : EIATTR_CRS_STACK_SIZE
	.align		4
.L_317:
        /*0088*/ 	.byte	0x04, 0x1e
        /*008a*/ 	.short	(.L_319 - .L_318)
.L_318:
        /*008c*/ 	.word	0x00000000


	//----- nvinfo : EIATTR_CBANK_PARAM_SIZE
	.align		4
.L_319:
        /*0090*/ 	.byte	0x03, 0x19
        /*0092*/ 	.short	0x0020


	//----- nvinfo : EIATTR_PARAM_CBANK
	.align		4
        /*0094*/ 	.byte	0x04, 0x0a
        /*0096*/ 	.short	(.L_321 - .L_320)
	.align		4
.L_320:
        /*0098*/ 	.word	index@(.nv.constant0._Z12findContentsP10RBTreeNodePiiS1_)
        /*009c*/ 	.short	0x0380
        /*009e*/ 	.short	0x0020


	//----- nvinfo : EIATTR_SW_WAR
	.align		4
.L_321:
        /*00a0*/ 	.byte	0x04, 0x36
        /*00a2*/ 	.short	(.L_323 - .L_322)
.L_322:
        /*00a4*/ 	.word	0x00000008
.L_323:


//--------------------- .nv.info._Z8findNodeP10RBTreeNodePii --------------------------
	.section	.nv.info._Z8findNodeP10RBTreeNodePii,"",@"SHT_CUDA_INFO"
	.sectionflags	@""
	.align	4


	//----- nvinfo : EIATTR_CUDA_API_VERSION
	.align		4
        /*0000*/ 	.byte	0x04, 0x37
        /*0002*/ 	.short	(.L_325 - .L_324)
.L_324:
        /*0004*/ 	.word	0x00000082


	//----- nvinfo : EIATTR_KPARAM_INFO
	.align		4
.L_325:
        /*0008*/ 	.byte	0x04, 0x17
        /*000a*/ 	.short	(.L_327 - .L_326)
.L_326:
        /*000c*/ 	.word	0x00000000
        /*0010*/ 	.short	0x0002
        /*0012*/ 	.short	0x0010
        /*0014*/ 	.byte	0x00, 0xf0, 0x11, 0x00


	//----- nvinfo : EIATTR_KPARAM_INFO
	.align		4
.L_327:
        /*0018*/ 	.byte	0x04, 0x17
        /*001a*/ 	.short	(.L_329 - .L_328)
.L_328:
        /*001c*/ 	.word	0x00000000
        /*0020*/ 	.short	0x0001
        /*0022*/ 	.short	0x0008
        /*0024*/ 	.byte	0x00, 0xf5, 0x21, 0x00


	//----- nvinfo : EIATTR_KPARAM_INFO
	.align		4
.L_329:
        /*0028*/ 	.byte	0x04, 0x17
        /*002a*/ 	.short	(.L_331 - .L_330)
.L_330:
        /*002c*/ 	.word	0x00000000
        /*0030*/ 	.short	0x0000
        /*0032*/ 	.short	0x0000
        /*0034*/ 	.byte	0x00, 0xf5, 0x21, 0x00


	//----- nvinfo : EIATTR_SPARSE_MMA_MASK
	.align		4
.L_331:
        /*0038*/ 	.byte	0x03, 0x50
        /*003a*/ 	.short	0x0000


	//----- nvinfo : EIATTR_MAXREG_COUNT
	.align		4
        /*003c*/ 	.byte	0x03, 0x1b
        /*003e*/ 	.short	0x00ff


	//----- nvinfo : EIATTR_EXTERNS
	.align		4
        /*0040*/ 	.byte	0x04, 0x0f
        /*0042*/ 	.short	(.L_333 - .L_332)


	//   ....[0]....
	.align		4
.L_332:
        /*0044*/ 	.word	index@(vprintf)


	//----- nvinfo : EIATTR_MERCURY_ISA_VERSION
	.align		4
.L_333:
        /*0048*/ 	.byte	0x03, 0x5f
        /*004a*/ 	.short	0x0101


	//----- nvinfo : EIATTR_VRC_CTA_INIT_COUNT
	.align		4
        /*004c*/ 	.byte	0x02, 0x4a
	.zero		1
	.zero		1


	//----- nvinfo : EIATTR_SYSCALL_OFFSETS
	.align		4
        /*0050*/ 	.byte	0x04, 0x46
        /*0052*/ 	.short	(.L_335 - .L_334)


	//   ....[0]....
.L_334:
        /*0054*/ 	.word	0x00000310


	//   ....[1]....
        /*0058*/ 	.word	0x00000470


	//----- nvinfo : EIATTR_EXIT_INSTR_OFFSETS
	.align		4
.L_335:
        /*005c*/ 	.byte	0x04, 0x1c
        /*005e*/ 	.short	(.L_337 - .L_336)


	//   ....[0]....
.L_336:
        /*0060*/ 	.word	0x000000c0


	//   ....[1]....
        /*0064*/ 	.word	0x00000320


	//   ....[2]....
        /*0068*/ 	.word	0x00000480


	//----- nvinfo : EIATTR_CRS_STACK_SIZE
	.align		4
.L_337:
        /*006c*/ 	.byte	0x04, 0x1e
        /*006e*/ 	.short	(.L_339 - .L_338)
.L_338:
        /*0070*/ 	.word	0x00000000


	//----- nvinfo : EIATTR_CBANK_PARAM_SIZE
	.align		4
.L_339:
        /*0074*/ 	.byte	0x03, 0x19
        /*0076*/ 	.short	0x0014


	//----- nvinfo : EIATTR_PARAM_CBANK
	.align		4
        /*0078*/ 	.byte	0x04, 0x0a
        /*007a*/ 	.short	(.L_341 - .L_340)
	.align		4
.L_340:
        /*007c*/ 	.word	index@(.nv.constant0._Z8findNodeP10RBTreeNodePii)
        /*0080*/ 	.short	0x0380
        /*0082*/ 	.short	0x0014


	//----- nvinfo : EIATTR_SW_WAR
	.align		4
.L_341:
        /*0084*/ 	.byte	0x04, 0x36
        /*0086*/ 	.short	(.L_343 - .L_342)
.L_342:
        /*0088*/ 	.word	0x00000008
.L_343:


//--------------------- .nv.info._Z13printEachNodeP10RBTreeNodei --------------------------
	.section	.nv.info._Z13printEachNodeP10RBTreeNodei,"",@"SHT_CUDA_INFO"
	.sectionflags	@""
	.align	4


	//----- nvinfo : EIATTR_CUDA_API_VERSION
	.align		4
        /*0000*/ 	.byte	0x04, 0x37
        /*0002*/ 	.short	(.L_345 - .L_344)
.L_344:
        /*0004*/ 	.word	0x00000082


	//----- nvinfo : EIATTR_KPARAM_INFO
	.align		4
.L_345:
        /*0008*/ 	.byte	0x04, 0x17
        /*000a*/ 	.short	(.L_347 - .L_346)
.L_346:
        /*000c*/ 	.word	0x00000000
        /*0010*/ 	.short	0x0001
        /*0012*/ 	.short	0x0008
        /*0014*/ 	.byte	0x00, 0xf0, 0x11, 0x00


	//----- nvinfo : EIATTR_KPARAM_INFO
	.align		4
.L_347:
        /*0018*/ 	.byte	0x04, 0x17
        /*001a*/ 	.short	(.L_349 - .L_348)
.L_348:
        /*001c*/ 	.word	0x00000000
        /*0020*/ 	.short	0x0000
        /*0022*/ 	.short	0x0000
        /*0024*/ 	.byte	0x00, 0xf5, 0x21, 0x00


	//----- nvinfo : EIATTR_SPARSE_MMA_MASK
	.align		4
.L_349:
        /*0028*/ 	.byte	0x03, 0x50
        /*002a*/ 	.short	0x0000


	//----- nvinfo : EIATTR_MAXREG_COUNT
	.align		4
        /*002c*/ 	.byte	0x03, 0x1b
        /*002e*/ 	.short	0x00ff


	//----- nvinfo : EIATTR_EXTERNS
	.align		4
        /*0030*/ 	.byte	0x04, 0x0f
        /*0032*/ 	.short	(.L_351 - .L_350)


	//   ....[0]....
	.align		4
.L_350:
        /*0034*/ 	.word	index@(vprintf)


	//----- nvinfo : EIATTR_MERCURY_ISA_VERSION
	.align		4
.L_351:
        /*0038*/ 	.byte	0x03, 0x5f
        /*003a*/ 	.short	0x0101


	//----- nvinfo : EIATTR_VRC_CTA_INIT_COUNT
	.align		4
        /*003c*/ 	.byte	0x02, 0x4a
	.zero		1
	.zero		1


	//----- nvinfo : EIATTR_SYSCALL_OFFSETS
	.align		4
        /*0040*/ 	.byte	0x04, 0x46
        /*0042*/ 	.short	(.L_353 - .L_352)


	//   ....[0]....
.L_352:
        /*0044*/ 	.word	0x00000380


	//----- nvinfo : EIATTR_EXIT_INSTR_OFFSETS
	.align		4
.L_353:
        /*0048*/ 	.byte	0x04, 0x1c
        /*004a*/ 	.short	(.L_355 - .L_354)


	//   ....[0]....
.L_354:
        /*004c*/ 	.word	0x000000f0


	//   ....[1]....
        /*0050*/ 	.word	0x000001f0


	//   ....[2]....
        /*0054*/ 	.word	0x00000390


	//----- nvinfo : EIATTR_CRS_STACK_SIZE
	.align		4
.L_355:
        /*0058*/ 	.byte	0x04, 0x1e
        /*005a*/ 	.short	(.L_357 - .L_356)
.L_356:
        /*005c*/ 	.word	0x00000000


	//----- nvinfo : EIATTR_CBANK_PARAM_SIZE
	.align		4
.L_357:
        /*0060*/ 	.byte	0x03, 0x19
        /*0062*/ 	.short	0x000c


	//----- nvinfo : EIATTR_PARAM_CBANK
	.align		4
        /*0064*/ 	.byte	0x04, 0x0a
        /*0066*/ 	.short	(.L_359 - .L_358)
	.align		4
.L_358:
        /*0068*/ 	.word	index@(.nv.constant0._Z13printEachNodeP10RBTreeNodei)
        /*006c*/ 	.short	0x0380
        /*006e*/ 	.short	0x000c


	//----- nvinfo : EIATTR_SW_WAR
	.align		4
.L_359:
        /*0070*/ 	.byte	0x04, 0x36
        /*0072*/ 	.short	(.L_361 - .L_360)
.L_360:
        /*0074*/ 	.word	0x00000008
.L_361:


//--------------------- .nv.info._Z10colorNodesP10RBTreeNodei --------------------------
	.section	.nv.info._Z10colorNodesP10RBTreeNodei,"",@"SHT_CUDA_INFO"
	.sectionflags	@""
	.align	4


	//----- nvinfo : EIATTR_CUDA_API_VERSION
	.align		4
        /*0000*/ 	.byte	0x04, 0x37
        /*0002*/ 	.short	(.L_363 - .L_362)
.L_362:
        /*0004*/ 	.word	0x00000082


	//----- nvinfo : EIATTR_KPARAM_INFO
	.align		4
.L_363:
        /*0008*/ 	.byte	0x04, 0x17
        /*000a*/ 	.short	(.L_365 - .L_364)
.L_364:
        /*000c*/ 	.word	0x00000000
        /*0010*/ 	.short	0x0001
        /*0012*/ 	.short	0x0008
        /*0014*/ 	.byte	0x00, 0xf0, 0x11, 0x00


	//----- nvinfo : EIATTR_KPARAM_INFO
	.align		4
.L_365:
        /*0018*/ 	.byte	0x04, 0x17
        /*001a*/ 	.short	(.L_367 - .L_366)
.L_366:
        /*001c*/ 	.word	0x00000000
        /*0020*/ 	.short	0x0000
        /*0022*/ 	.short	0x0000
        /*0024*/ 	.byte	0x00, 0xf5, 0x21, 0x00


	//----- nvinfo : EIATTR_SPARSE_MMA_MASK
	.align		4
.L_367:
        /*0028*/ 	.byte	0x03, 0x50
        /*002a*/ 	.short	0x0000


	//----- nvinfo : EIATTR_MAXREG_COUNT
	.align		4
        /*002c*/ 	.byte	0x03, 0x1b
        /*002e*/ 	.short	0x00ff


	//----- nvinfo : EIATTR_MERCURY_ISA_VERSION
	.align		4
        /*0030*/ 	.byte	0x03, 0x5f
        /*0032*/ 	.short	0x0101


	//----- nvinfo : EIATTR_VRC_CTA_INIT_COUNT
	.align		4
        /*0034*/ 	.byte	0x02, 0x4a
	.zero		1
	.zero		1


	//----- nvinfo : EIATTR_EXIT_INSTR_OFFSETS
	.align		4
        /*0038*/ 	.byte	0x04, 0x1c
        /*003a*/ 	.short	(.L_369 - .L_368)


	//   ....[0]....
.L_368:
        /*003c*/ 	.word	0x00000070


	//   ....[1]....
        /*0040*/ 	.word	0x000000d0


	//----- nvinfo : EIATTR_CBANK_PARAM_SIZE
	.align		4
.L_369:
        /*0044*/ 	.byte	0x03, 0x19
        /*0046*/ 	.short	0x000c


	//----- nvinfo : EIATTR_PARAM_CBANK
	.align		4
        /*0048*/ 	.byte	0x04, 0x0a
        /*004a*/ 	.short	(.L_371 - .L_370)
	.align		4
.L_370:
        /*004c*/ 	.word	index@(.nv.constant0._Z10colorNodesP10RBTreeNodei)
        /*0050*/ 	.short	0x0380
        /*0052*/ 	.short	0x000c


	//----- nvinfo : EIATTR_SW_WAR
	.align		4
.L_371:
        /*0054*/ 	.byte	0x04, 0x36
        /*0056*/ 	.short	(.L_373 - .L_372)
.L_372:
        /*0058*/ 	.word	0x00000008
.L_373:


//--------------------- .nv.info._Z19storeItemsIntoNodesP10RBTreeNodePiS1_ii --------------------------
	.section	.nv.info._Z19storeItemsIntoNodesP10RBTreeNodePiS1_ii,"",@"SHT_CUDA_INFO"
	.sectionflags	@""
	.align	4


	//----- nvinfo : EIATTR_CUDA_API_VERSION
	.align		4
        /*0000*/ 	.byte	0x04, 0x37
        /*0002*/ 	.short	(.L_375 - .L_374)
.L_374:
        /*0004*/ 	.word	0x00000082


	//----- nvinfo : EIATTR_KPARAM_INFO
	.align		4
.L_375:
        /*0008*/ 	.byte	0x04, 0x17
        /*000a*/ 	.short	(.L_377 - .L_376)
.L_376:
        /*000c*/ 	.word	0x00000000
        /*0010*/ 	.short	0x0004
        /*0012*/ 	.short	0x001c
        /*0014*/ 	.byte	0x00, 0xf0, 0x11, 0x00


	//----- nvinfo : EIATTR_KPARAM_INFO
	.align		4
.L_377:
        /*0018*/ 	.byte	0x04, 0x17
        /*001a*/ 	.short	(.L_379 - .L_378)
.L_378:
        /*001c*/ 	.word	0x00000000
        /*0020*/ 	.short	0x0003
        /*0022*/ 	.short	0x0018
        /*0024*/ 	.byte	0x00, 0xf0, 0x11, 0x00


	//----- nvinfo : EIATTR_KPARAM_INFO
	.align		4
.L_379:
        /*0028*/ 	.byte	0x04, 0x17
        /*002a*/ 	.short	(.L_381 - .L_380)
.L_380:
        /*002c*/ 	.word	0x00000000
        /*0030*/ 	.short	0x0002
        /*0032*/ 	.short	0x0010
        /*0034*/ 	.byte	0x00, 0xf5, 0x21, 0x00


	//----- nvinfo : EIATTR_KPARAM_INFO
	.align		4
.L_381:
        /*0038*/ 	.byte	0x04, 0x17
        /*003a*/ 	.short	(.L_383 - .L_382)
.L_382:
        /*003c*/ 	.word	0x00000000
        /*0040*/ 	.short	0x0001
        /*0042*/ 	.short	0x0008
        /*0044*/ 	.byte	0x00, 0xf5, 0x21, 0x00


	//----- nvinfo : EIATTR_KPARAM_INFO
	.align		4
.L_383:
        /*0048*/ 	.byte	0x04, 0x17
        /*004a*/ 	.short	(.L_385 - .L_384)
.L_384:
        /*004c*/ 	.word	0x00000000
        /*0050*/ 	.short	0x0000
        /*0052*/ 	.short	0x0000
        /*0054*/ 	.byte	0x00, 0xf5, 0x21, 0x00


	//----- nvinfo : EIATTR_SPARSE_MMA_MASK
	.align		4
.L_385:
        /*0058*/ 	.byte	0x03, 0x50
        /*005a*/ 	.short	0x0000


	//----- nvinfo : EIATTR_MAXREG_COUNT
	.align		4
        /*005c*/ 	.byte	0x03, 0x1b
        /*005e*/ 	.short	0x00ff


	//----- nvinfo : EIATTR_MERCURY_ISA_VERSION
	.align		4
        /*0060*/ 	.byte	0x03, 0x5f
        /*0062*/ 	.short	0x0101


	//----- nvinfo : EIATTR_VRC_CTA_INIT_COUNT
	.align		4
        /*0064*/ 	.byte	0x02, 0x4a
	.zero		1
	.zero		1


	//----- nvinfo : EIATTR_EXIT_INSTR_OFFSETS
	.align		4
        /*0068*/ 	.byte	0x04, 0x1c
        /*006a*/ 	.short	(.L_387 - .L_386)


	//   ....[0]....
.L_386:
        /*006c*/ 	.word	0x00000070


	//   ....[1]....
        /*0070*/ 	.word	0x000004c0


	//   ....[2]....
        /*0074*/ 	.word	0x000005a0


	//   ....[3]....
        /*0078*/ 	.word	0x000005d0


	//----- nvinfo : EIATTR_CRS_STACK_SIZE
	.align		4
.L_387:
        /*007c*/ 	.byte	0x04, 0x1e
        /*007e*/ 	.short	(.L_389 - .L_388)
.L_388:
        /*0080*/ 	.word	0x00000000


	//----- nvinfo : EIATTR_CBANK_PARAM_SIZE
	.align		4
.L_389:
        /*0084*/ 	.byte	0x03, 0x19
        /*0086*/ 	.short	0x0020


	//----- nvinfo : EIATTR_PARAM_CBANK
	.align		4
        /*0088*/ 	.byte	0x04, 0x0a
        /*008a*/ 	.short	(.L_391 - .L_390)
	.align		4
.L_390:
        /*008c*/ 	.word	index@(.nv.constant0._Z19storeItemsIntoNodesP10RBTreeNodePiS1_ii)
        /*0090*/ 	.short	0x0380
        /*0092*/ 	.short	0x0020


	//----- nvinfo : EIATTR_SW_WAR
	.align		4
.L_391:
        /*0094*/ 	.byte	0x04, 0x36
        /*0096*/ 	.short	(.L_393 - .L_392)
.L_392:
        /*0098*/ 	.word	0x00000008
.L_393:


//--------------------- .nv.info._Z20buildEmptyBinaryTreeP10RBTreeNodei --------------------------
	.section	.nv.info._Z20buildEmptyBinaryTreeP10RBTreeNodei,"",@"SHT_CUDA_INFO"
	.sectionflags	@""
	.align	4


	//----- nvinfo : EIATTR_CUDA_API_VERSION
	.align		4
        /*0000*/ 	.byte	0x04, 0x37
        /*0002*/ 	.short	(.L_395 - .L_394)
.L_394:
        /*0004*/ 	.word	0x00000082


	//----- nvinfo : EIATTR_KPARAM_INFO
	.align		4
.L_395:
        /*0008*/ 	.byte	0x04, 0x17
        /*000a*/ 	.short	(.L_397 - .L_396)
.L_396:
        /*000c*/ 	.word	0x00000000
        /*0010*/ 	.short	0x0001
        /*0012*/ 	.short	0x0008
        /*0014*/ 	.byte	0x00, 0xf0, 0x11, 0x00


	//----- nvinfo : EIATTR_KPARAM_INFO
	.align		4
.L_397:
        /*0018*/ 	.byte	0x04, 0x17
        /*001a*/ 	.short	(.L_399 - .L_398)
.L_398:
        /*001c*/ 	.word	0x00000000
        /*0020*/ 	.short	0x0000
        /*0022*/ 	.short	0x0000
        /*0024*/ 	.byte	0x00, 0xf5, 0x21, 0x00


	//----- nvinfo : EIATTR_SPARSE_MMA_MASK
	.align		4
.L_399:
        /*0028*/ 	.byte	0x03, 0x50
        /*002a*/ 	.short	0x0000


	//----- nvinfo : EIATTR_MAXREG_COUNT
	.align		4
        /*002c*/ 	.byte	0x03, 0x1b
        /*002e*/ 	.short	0x00ff


	//----- nvinfo : EIATTR_MERCURY_ISA_VERSION
	.align		4
        /*0030*/ 	.byte	0x03, 0x5f
        /*0032*/ 	.short	0x0101


	//----- nvinfo : EIATTR_VRC_CTA_INIT_COUNT
	.align		4
        /*0034*/ 	.byte	0x02, 0x4a
	.zero		1
	.zero		1


	//----- nvinfo : EIATTR_EXIT_INSTR_OFFSETS
	.align		4
        /*0038*/ 	.byte	0x04, 0x1c
        /*003a*/ 	.short	(.L_401 - .L_400)


	//   ....[0]....
.L_400:
        /*003c*/ 	.word	0x00000070


	//   ....[1]....
        /*0040*/ 	.word	0x00000270


	//----- nvinfo : EIATTR_CBANK_PARAM_SIZE
	.align		4
.L_401:
        /*0044*/ 	.byte	0x03, 0x19
        /*0046*/ 	.short	0x000c


	//----- nvinfo : EIATTR_PARAM_CBANK
	.align		4
        /*0048*/ 	.byte	0x04, 0x0a
        /*004a*/ 	.short	(.L_403 - .L_402)
	.align		4
.L_402:
        /*004c*/ 	.word	index@(.nv.constant0._Z20buildEmptyBinaryTreeP10RBTreeNodei)
        /*0050*/ 	.short	0x0380
        /*0052*/ 	.short	0x000c


	//----- nvinfo : EIATTR_SW_WAR
	.align		4
.L_403:
        /*0054*/ 	.byte	0x04, 0x36
        /*0056*/ 	.short	(.L_405 - .L_404)
.L_404:
        /*0058*/ 	.word	0x00000008
.L_405:


//--------------------- .nv.info._Z21updatePartialSolutionPiS_i --------------------------
	.section	.nv.info._Z21updatePartialSolutionPiS_i,"",@"SHT_CUDA_INFO"
	.sectionflags	@""
	.align	4


	//----- nvinfo : EIATTR_CUDA_API_VERSION
	.align		4
        /*0000*/ 	.byte	0x04, 0x37
        /*0002*/ 	.short	(.L_407 - .L_406)
.L_406:
        /*0004*/ 	.word	0x00000082


	//----- nvinfo : EIATTR_KPARAM_INFO
	.align		4
.L_407:
        /*0008*/ 	.byte	0x04, 0x17
        /*000a*/ 	.short	(.L_409 - .L_408)
.L_408:
        /*000c*/ 	.word	0x00000000
        /*0010*/ 	.short	0x0002
        /*0012*/ 	.short	0x0010
        /*0014*/ 	.byte	0x00, 0xf0, 0x11, 0x00


	//----- nvinfo : EIATTR_KPARAM_INFO
	.align		4
.L_409:
        /*0018*/ 	.byte	0x04, 0x17
        /*001a*/ 	.short	(.L_411 - .L_410)
.L_410:
        /*001c*/ 	.word	0x00000000
        /*0020*/ 	.short	0x0001
        /*0022*/ 	.short	0x0008
        /*0024*/ 	.byte	0x00, 0xf5, 0x21, 0x00


	//----- nvinfo : EIATTR_KPARAM_INFO
	.align		4
.L_411:
        /*0028*/ 	.byte	0x04, 0x17
        /*002a*/ 	.short	(.L_413 - .L_412)
.L_412:
        /*002c*/ 	.word	0x00000000
        /*0030*/ 	.short	0x0000
        /*0032*/ 	.short	0x0000
        /*0034*/ 	.byte	0x00, 0xf5, 0x21, 0x00


	//----- nvinfo : EIATTR_SPARSE_MMA_MASK
	.align		4
.L_413:
        /*0038*/ 	.byte	0x03, 0x50
        /*003a*/ 	.short	0x0000


	//----- nvinfo : EIATTR_MAXREG_COUNT
	.align		4
        /*003c*/ 	.byte	0x03, 0x1b
        /*003e*/ 	.short	0x00ff


	//----- nvinfo : EIATTR_MERCURY_ISA_VERSION
	.align		4
        /*0040*/ 	.byte	0x03, 0x5f
        /*0042*/ 	.short	0x0101


	//----- nvinfo : EIATTR_VRC_CTA_INIT_COUNT
	.align		4
        /*0044*/ 	.byte	0x02, 0x4a
	.zero		1
	.zero		1


	//----- nvinfo : EIATTR_EXIT_INSTR_OFFSETS
	.align		4
        /*0048*/ 	.byte	0x04, 0x1c
        /*004a*/ 	.short	(.L_415 - .L_414)


	//   ....[0]....
.L_414:
        /*004c*/ 	.word	0x00000070


	//   ....[1]....
        /*0050*/ 	.word	0x00000100


	//----- nvinfo : EIATTR_CBANK_PARAM_SIZE
	.align		4
.L_415:
        /*0054*/ 	.byte	0x03, 0x19
        /*0056*/ 	.short	0x0014


	//----- nvinfo : EIATTR_PARAM_CBANK
	.align		4
        /*0058*/ 	.byte	0x04, 0x0a
        /*005a*/ 	.short	(.L_417 - .L_416)
	.align		4
.L_416:
        /*005c*/ 	.word	index@(.nv.constant0._Z21updatePartialSolutionPiS_i)
        /*0060*/ 	.short	0x0380
        /*0062*/ 	.short	0x0014


	//----- nvinfo : EIATTR_SW_WAR
	.align		4
.L_417:
        /*0064*/ 	.byte	0x04, 0x36
        /*0066*/ 	.short	(.L_419 - .L_418)
.L_418:
        /*0068*/ 	.word	0x00000008
.L_419:


//--------------------- .nv.info._Z22computeNextMultipleOf4PiS_i --------------------------
	.section	.nv.info._Z22computeNextMultipleOf4PiS_i,"",@"SHT_CUDA_INFO"
	.sectionflags	@""
	.align	4


	//----- nvinfo : EIATTR_CUDA_API_VERSION
	.align		4
        /*0000*/ 	.byte	0x04, 0x37
        /*0002*/ 	.short	(.L_421 - .L_420)
.L_420:
        /*0004*/ 	.word	0x00000082


	//----- nvinfo : EIATTR_KPARAM_INFO
	.align		4
.L_421:
        /*0008*/ 	.byte	0x04, 0x17
        /*000a*/ 	.short	(.L_423 - .L_422)
.L_422:
        /*000c*/ 	.word	0x00000000
        /*0010*/ 	.short	0x0002
        /*0012*/ 	.short	0x0010
        /*0014*/ 	.byte	0x00, 0xf0, 0x11, 0x00


	//----- nvinfo : EIATTR_KPARAM_INFO
	.align		4
.L_423:
        /*0018*/ 	.byte	0x04, 0x17
        /*001a*/ 	.short	(.L_425 - .L_424)
.L_424:
        /*001c*/ 	.word	0x00000000
        /*0020*/ 	.short	0x0001
        /*0022*/ 	.short	0x0008
        /*0024*/ 	.byte	0x00, 0xf5, 0x21, 0x00


	//----- nvinfo : EIATTR_KPARAM_INFO
	.align		4
.L_425:
        /*0028*/ 	.byte	0x04, 0x17
        /*002a*/ 	.short	(.L_427 - .L_426)
.L_426:
        /*002c*/ 	.word	0x00000000
        /*0030*/ 	.short	0x0000
        /*0032*/ 	.short	0x0000
        /*0034*/ 	.byte	0x00, 0xf5, 0x21, 0x00


	//----- nvinfo : EIATTR_SPARSE_MMA_MASK
	.align		4
.L_427:
        /*0038*/ 	.byte	0x03, 0x50
        /*003a*/ 	.short	0x0000


	//----- nvinfo : EIATTR_MAXREG_COUNT
	.align		4
        /*003c*/ 	.byte	0x03, 0x1b
        /*003e*/ 	.short	0x00ff


	//----- nvinfo : EIATTR_MERCURY_ISA_VERSION
	.align		4
        /*0040*/ 	.byte	0x03, 0x5f
        /*0042*/ 	.short	0x0101


	//----- nvinfo : EIATTR_VRC_CTA_INIT_COUNT
	.align		4
        /*0044*/ 	.byte	0x02, 0x4a
	.zero		1
	.zero		1


	//----- nvinfo : EIATTR_EXIT_INSTR_OFFSETS
	.align		4
        /*0048*/ 	.byte	0x04, 0x1c
        /*004a*/ 	.short	(.L_429 - .L_428)


	//   ....[0]....
.L_428:
        /*004c*/ 	.word	0x00000070


	//   ....[1]....
        /*0050*/ 	.word	0x00000160


	//----- nvinfo : EIATTR_CBANK_PARAM_SIZE
	.align		4
.L_429:
        /*0054*/ 	.byte	0x03, 0x19
        /*0056*/ 	.short	0x0014


	//----- nvinfo : EIATTR_PARAM_CBANK
	.align		4
        /*0058*/ 	.byte	0x04, 0x0a
        /*005a*/ 	.short	(.L_431 - .L_430)
	.align		4
.L_430:
        /*005c*/ 	.word	index@(.nv.constant0._Z22computeNextMultipleOf4PiS_i)
        /*0060*/ 	.short	0x0380
        /*0062*/ 	.short	0x0014


	//----- nvinfo : EIATTR_SW_WAR
	.align		4
.L_431:
        /*0064*/ 	.byte	0x04, 0x36
        /*0066*/ 	.short	(.L_433 - .L_432)
.L_432:
        /*0068*/ 	.word	0x00000008
.L_433:


//--------------------- .nv.callgraph             --------------------------
	.section	.nv.callgraph,"",@"SHT_CUDA_CALLGRAPH"
	.align	4
	.sectionentsize	8
	.align		4
        /*0000*/ 	.word	0x00000000
	.align		4
        /*0004*/ 	.word	0xffffffff
	.align		4
        /*0008*/ 	.word	index@(_Z10insertNodeP10RBTreeNodePiS1_S1_S1_iS1_)
	.align		4
        /*000c*/ 	.word	index@(vprintf)
	.align		4
        /*0010*/ 	.word	index@(_Z12findContentsP10RBTreeNodePiiS1_)
	.align		4
        /*0014*/ 	.word	index@(vprintf)
	.align		4
        /*0018*/ 	.word	index@(_Z8findNodeP10RBTreeNodePii)
	.align		4
        /*001c*/ 	.word	index@(vprintf)
	.align		4
        /*0020*/ 	.word	index@(_Z13printEachNodeP10RBTreeNodei)
	.align		4
        /*0024*/ 	.word	index@(vprintf)
	.align		4
        /*0028*/ 	.word	0x00000000
	.align		4
        /*002c*/ 	.word	0xfffffffe
	.align		4
        /*0030*/ 	.word	0x00000000
	.align		4
        /*0034*/ 	.word	0xfffffffd
	.align		4
        /*0038*/ 	.word	0x00000000
	.align		4
        /*003c*/ 	.word	0xfffffffc


//--------------------- .nv.constant4             --------------------------
	.section	.nv.constant4,"a",@progbits
	.align	8
	.align		8
.nv.constant4:
        /*0000*/ 	.dword	id_to_index
	.align		8
        /*0008*/ 	.dword	_ZN34_INTERNAL_037e0ecc_4_k_cu_db94baa44cuda3std3__45__cpo5beginE
	.align		8
        /*0010*/ 	.dword	_ZN34_INTERNAL_037e0ecc_4_k_cu_db94baa44cuda3std3__45__cpo3endE
	.align		8
        /*0018*/ 	.dword	_ZN34_INTERNAL_037e0ecc_4_k_cu_db94baa44cuda3std3__45__cpo6cbeginE
	.align		8
        /*0020*/ 	.dword	_ZN34_INTERNAL_037e0ecc_4_k_cu_db94baa44cuda3std3__45__cpo4cendE
	.align		8
        /*0028*/ 	.dword	_ZN34_INTERNAL_037e0ecc_4_k_cu_db94baa44cuda3std3__45__cpo6rbeginE
	.align		8
        /*0030*/ 	.dword	_ZN34_INTERNAL_037e0ecc_4_k_cu_db94baa44cuda3std3__45__cpo4rendE
	.align		8
        /*0038*/ 	.dword	_ZN34_INTERNAL_037e0ecc_4_k_cu_db94baa44cuda3std3__45__cpo7crbeginE
	.align		8
        /*0040*/ 	.dword	_ZN34_INTERNAL_037e0ecc_4_k_cu_db94baa44cuda3std3__45__cpo5crendE
	.align		8
        /*0048*/ 	.dword	_ZN34_INTERNAL_037e0ecc_4_k_cu_db94baa44cuda3std3__436_GLOBAL__N__037e0ecc_4_k_cu_db94baa46ignoreE
	.align		8
        /*0050*/ 	.dword	_ZN34_INTERNAL_037e0ecc_4_k_cu_db94baa44cuda3std3__419piecewise_constructE
	.align		8
        /*0058*/ 	.dword	_ZN34_INTERNAL_037e0ecc_4_k_cu_db94baa44cuda3std3__48in_placeE
	.align		8
        /*0060*/ 	.dword	_ZN34_INTERNAL_037e0ecc_4_k_cu_db94baa44cuda3std3__420unreachable_sentinelE
	.align		8
        /*0068*/ 	.dword	_ZN34_INTERNAL_037e0ecc_4_k_cu_db94baa44cuda3std3__47nulloptE
	.align		8
        /*0070*/ 	.dword	_ZN34_INTERNAL_037e0ecc_4_k_cu_db94baa44cuda3std3__48unexpectE
	.align		8
        /*0078*/ 	.dword	_ZN34_INTERNAL_037e0ecc_4_k_cu_db94baa44cuda3std6ranges3__45__cpo4swapE
	.align		8
        /*0080*/ 	.dword	_ZN34_INTERNAL_037e0ecc_4_k_cu_db94baa44cuda3std6ranges3__45__cpo9iter_moveE
	.align		8
        /*0088*/ 	.dword	_ZN34_INTERNAL_037e0ecc_4_k_cu_db94baa44cuda3std6ranges3__45__cpo5beginE
	.align		8
        /*0090*/ 	.dword	_ZN34_INTERNAL_037e0ecc_4_k_cu_db94baa44cuda3std6ranges3__45__cpo3endE
	.align		8
        /*0098*/ 	.dword	_ZN34_INTERNAL_037e0ecc_4_k_cu_db94baa44cuda3std6ranges3__45__cpo6cbeginE
	.align		8
        /*00a0*/ 	.dword	_ZN34_INTERNAL_037e0ecc_4_k_cu_db94baa44cuda3std6ranges3__45__cpo4cendE
	.align		8
        /*00a8*/ 	.dword	_ZN34_INTERNAL_037e0ecc_4_k_cu_db94baa44cuda3std6ranges3__45__cpo7advanceE
	.align		8
        /*00b0*/ 	.dword	_ZN34_INTERNAL_037e0ecc_4_k_cu_db94baa44cuda3std6ranges3__45__cpo9iter_swapE
	.align		8
        /*00b8*/ 	.dword	_ZN34_INTERNAL_037e0ecc_4_k_cu_db94baa44cuda3std6ranges3__45__cpo4nextE
	.align		8
        /*00c0*/ 	.dword	_ZN34_INTERNAL_037e0ecc_4_k_cu_db94baa44cuda3std6ranges3__45__cpo4prevE
	.align		8
        /*00c8*/ 	.dword	_ZN34_INTERNAL_037e0ecc_4_k_cu_db94baa44cuda3std6ranges3__45__cpo4dataE
	.align		8
        /*00d0*/ 	.dword	_ZN34_INTERNAL_037e0ecc_4_k_cu_db94baa44cuda3std6ranges3__45__cpo5cdataE
	.align		8
        /*00d8*/ 	.dword	_ZN34_INTERNAL_037e0ecc_4_k_cu_db94baa44cuda3std6ranges3__45__cpo4sizeE
	.align		8
        /*00e0*/ 	.dword	_ZN34_INTERNAL_037e0ecc_4_k_cu_db94baa44cuda3std6ranges3__45__cpo5ssizeE
	.align		8
        /*00e8*/ 	.dword	_ZN34_INTERNAL_037e0ecc_4_k_cu_db94baa44cuda3std6ranges3__45__cpo8distanceE
	.align		8
        /*00f0*/ 	.dword	_ZN34_INTERNAL_037e0ecc_4_k_cu_db94baa46thrust24THRUST_300001_SM_1000_NS8cuda_cub3parE
	.align		8
        /*00f8*/ 	.dword	_ZN34_INTERNAL_037e0ecc_4_k_cu_db94baa46thrust24THRUST_300001_SM_1000_NS8cuda_cub10par_nosyncE
	.align		8
        /*0100*/ 	.dword	_ZN34_INTERNAL_037e0ecc_4_k_cu_db94baa46thrust24THRUST_300001_SM_1000_NS6system6detail10sequential3seqE
	.align		8
        /*0108*/ 	.dword	_ZN34_INTERNAL_037e0ecc_4_k_cu_db94baa46thrust24THRUST_300001_SM_1000_NS12placeholders2_1E
	.align		8
        /*0110*/ 	.dword	_ZN34_INTERNAL_037e0ecc_4_k_cu_db94baa46thrust24THRUST_300001_SM_1000_NS12placeholders2_2E
	.align		8
        /*0118*/ 	.dword	_ZN34_INTERNAL_037e0ecc_4_k_cu_db94baa46thrust24THRUST_300001_SM_1000_NS12placeholders2_3E
	.align		8
        /*0120*/ 	.dword	_ZN34_INTERNAL_037e0ecc_4_k_cu_db94baa46thrust24THRUST_300001_SM_1000_NS12placeholders2_4E
	.align		8
        /*0128*/ 	.dword	_ZN34_INTERNAL_037e0ecc_4_k_cu_db94baa46thrust24THRUST_300001_SM_1000_NS12placeholders2_5E
	.align		8
        /*0130*/ 	.dword	_ZN34_INTERNAL_037e0ecc_4_k_cu_db94baa46thrust24THRUST_300001_SM_1000_NS12placeholders2_6E
	.align		8
        /*0138*/ 	.dword	_ZN34_INTERNAL_037e0ecc_4_k_cu_db94baa46thrust24THRUST_300001_SM_1000_NS12placeholders2_7E
	.align		8
        /*0140*/ 	.dword	_ZN34_INTERNAL_037e0ecc_4_k_cu_db94baa46thrust24THRUST_300001_SM_1000_NS12placeholders2_8E
	.align		8
        /*0148*/ 	.dword	_ZN34_INTERNAL_037e0ecc_4_k_cu_db94baa46thrust24THRUST_300001_SM_1000_NS12placeholders2_9E
	.align		8
        /*0150*/ 	.dword	_ZN34_INTERNAL_037e0ecc_4_k_cu_db94baa46thrust24THRUST_300001_SM_1000_NS12placeholders3_10E
	.align		8
        /*0158*/ 	.dword	_ZN34_INTERNAL_037e0ecc_4_k_cu_db94baa46thrust24THRUST_300001_SM_1000_NS3seqE
	.align		8
        /*0160*/ 	.dword	$str
	.align		8
        /*0168*/ 	.dword	$str$1
	.align		8
        /*0170*/ 	.dword	$str$2
	.align		8
        /*0178*/ 	.dword	$str$3
	.align		8
        /*0180*/ 	.dword	$str$4
	.align		8
        /*0188*/ 	.dword	$str$5
	.align		8
        /*0190*/ 	.dword	$str$6
	.align		8
        /*0198*/ 	.dword	$str$7
	.align		8
        /*01a0*/ 	.dword	vprintf


//--------------------- .text._ZN3cub18CUB_300001_SM_10006detail4scan16DeviceScanKernelINS2_10policy_hubIiiimN4cuda3std3__44plusIvEEE10Policy1000EN6thrust24THRUST_300001_SM_1000_NS10device_ptrIiEESF_NS0_13ScanTileStateIiLb1EEES9_NS0_8NullTypeEmiLb0ESI_EEvT0_T1_T2_iT3_T4_T5_ --------------------------
	.section	.text._ZN3cub18CUB_300001_SM_10006detail4scan16DeviceScanKernelINS2_10policy_hubIiiimN4cuda3std3__44plusIvEEE10Policy1000EN6thrust24THRUST_300001_SM_1000_NS10device_ptrIiEESF_NS0_13ScanTileStateIiLb1EEES9_NS0_8NullTypeEmiLb0ESI_EEvT0_T1_T2_iT3_T4_T5_,"ax",@progbits
	.align	128
        .global         _ZN3cub18CUB_300001_SM_10006detail4scan16DeviceScanKernelINS2_10policy_hubIiiimN4cuda3std3__44plusIvEEE10Policy1000EN6thrust24THRUST_300001_SM_1000_NS10device_ptrIiEESF_NS0_13ScanTileStateIiLb1EEES9_NS0_8NullTypeEmiLb0ESI_EEvT0_T1_T2_iT3_T4_T5_
        .type           _ZN3cub18CUB_300001_SM_10006detail4scan16DeviceScanKernelINS2_10policy_hubIiiimN4cuda3std3__44plusIvEEE10Policy1000EN6thrust24THRUST_300001_SM_1000_NS10device_ptrIiEESF_NS0_13ScanTileStateIiLb1EEES9_NS0_8NullTypeEmiLb0ESI_EEvT0_T1_T2_iT3_T4_T5_,@function
        .size           _ZN3cub18CUB_300001_SM_10006detail4scan16DeviceScanKernelINS2_10policy_hubIiiimN4cuda3std3__44plusIvEEE10Policy1000EN6thrust24THRUST_300001_SM_1000_NS10device_ptrIiEESF_NS0_13ScanTileStateIiLb1EEES9_NS0_8NullTypeEmiLb0ESI_EEvT0_T1_T2_iT3_T4_T5_,(.L_x_287 - _ZN3cub18CUB_300001_SM_10006detail4scan16DeviceScanKernelINS2_10policy_hubIiiimN4cuda3std3__44plusIvEEE10Policy1000EN6thrust24THRUST_300001_SM_1000_NS10device_ptrIiEESF_NS0_13ScanTileStateIiLb1EEES9_NS0_8NullTypeEmiLb0ESI_EEvT0_T1_T2_iT3_T4_T5_)
        .other          _ZN3cub18CUB_300001_SM_10006detail4scan16DeviceScanKernelINS2_10policy_hubIiiimN4cuda3std3__44plusIvEEE10Policy1000EN6thrust24THRUST_300001_SM_1000_NS10device_ptrIiEESF_NS0_13ScanTileStateIiLb1EEES9_NS0_8NullTypeEmiLb0ESI_EEvT0_T1_T2_iT3_T4_T5_,@"STO_CUDA_ENTRY STV_DEFAULT"
_ZN3cub18CUB_300001_SM_10006detail4scan16DeviceScanKernelINS2_10policy_hubIiiimN4cuda3std3__44plusIvEEE10Policy1000EN6thrust24THRUST_300001_SM_1000_NS10device_ptrIiEESF_NS0_13ScanTileStateIiLb1EEES9_NS0_8NullTypeEmiLb0ESI_EEvT0_T1_T2_iT3_T4_T5_:
.text._ZN3cub18CUB_300001_SM_10006detail4scan16DeviceScanKernelINS2_10policy_hubIiiimN4cuda3std3__44plusIvEEE10Policy1000EN6thrust24THRUST_300001_SM_1000_NS10device_ptrIiEESF_NS0_13ScanTileStateIiLb1EEES9_NS0_8NullTypeEmiLb0ESI_EEvT0_T1_T2_iT3_T4_T5_:
[----:B------:R-:W-:Y:S08]  /*0000*/  LDC R1, c[0x0][0x37c] ;  /* 0x0000df00ff017b82 */ /* 0x000ff00000000800 */
[----:B------:R-:W0:Y:S01]  /*0010*/  S2UR UR6, SR_CTAID.X ;  /* 0x00000000000679c3 */ /* 0x000e220000002500 */
[----:B------:R-:W0:Y:S01]  /*0020*/  LDCU UR4, c[0x0][0x398] ;  /* 0x00007300ff0477ac */ /* 0x000e220008000800 */
[----:B------:R-:W1:Y:S01]  /*0030*/  LDCU.64 UR8, c[0x0][0x3a0] ;  /* 0x00007400ff0877ac */ /* 0x000e620008000a00 */
[----:B------:R-:W2:Y:S01]  /*0040*/  LDCU.64 UR12, c[0x0][0x358] ;  /* 0x00006b00ff0c77ac */ /* 0x000ea20008000a00 */
[----:B0-----:R-:W-:-:S04]  /*0050*/  UIADD3 UR6, UPT, UPT, UR6, UR4, URZ ;  /* 0x0000000406067290 */ /* 0x001fc8000fffe0ff */
[----:B------:R-:W-:-:S04]  /*0060*/  UIMAD.WIDE UR10, UR6, 0x1ee0, URZ ;  /* 0x00001ee0060a78a5 */ /* 0x000fc8000f8e02ff */
[----:B-1----:R-:W-:-:S04]  /*0070*/  UIADD3 UR7, UP0, UPT, -UR10, UR8, URZ ;  /* 0x000000080a077290 */ /* 0x002fc8000ff1e1ff */
[----:B------:R-:W-:Y:S02]  /*0080*/  UIADD3.X UR4, UPT, UPT, ~UR11, UR9, URZ, UP0, !UPT ;  /* 0x000000090b047290 */ /* 0x000fe400087fe5ff */
[----:B------:R-:W-:-:S04]  /*0090*/  UISETP.GE.U32.AND UP0, UPT, UR7, 0x1ee1, UPT ;  /* 0x00001ee10700788c */ /* 0x000fc8000bf06070 */
[----:B------:R-:W-:-:S09]  /*00a0*/  UISETP.GE.U32.AND.EX UP0, UPT, UR4, URZ, UPT, UP0 ;  /* 0x000000ff0400728c */ /* 0x000fd2000bf06100 */
[----:B--2---:R-:W-:Y:S05]  /*00b0*/  BRA.U !UP0, `(.L_x_0) ;  /* 0x0000001d08047547 */ /* 0x004fea000b800000 */
[----:B------:R-:W0:Y:S01]  /*00c0*/  S2R R36, SR_TID.X ;  /* 0x0000000000247919 */ /* 0x000e220000002100 */
[----:B------:R-:W1:Y:S01]  /*00d0*/  LDCU.64 UR4, c[0x0][0x380] ;  /* 0x00007000ff0477ac */ /* 0x000e620008000a00 */
[C---:B0-----:R-:W-:Y:S02]  /*00e0*/  LOP3.LUT R0, R36.reuse, 0x1f, RZ, 0xc0, !PT ;  /* 0x0000001f24007812 */ /* 0x041fe400078ec0ff */
[----:B------:R-:W-:-:S05]  /*00f0*/  LOP3.LUT R3, R36, 0x3e0, RZ, 0xc0, !PT ;  /* 0x000003e024037812 */ /* 0x000fca00078ec0ff */
[----:B------:R-:W-:-:S05]  /*0100*/  IMAD R0, R3, 0x13, R0 ;  /* 0x0000001303007824 */ /* 0x000fca00078e0200 */
[----:B------:R-:W-:-:S05]  /*0110*/  IADD3 R0, P0, PT, R0, UR10, RZ ;  /* 0x0000000a00007c10 */ /* 0x000fca000ff1e0ff */
[----:B------:R-:W-:Y:S02]  /*0120*/  IMAD.X R41, RZ, RZ, UR11, P0 ;  /* 0x0000000bff297e24 */ /* 0x000fe400080e06ff */
[----:B------:R-:W-:-:S03]  /*0130*/  IMAD.SHL.U32 R42, R0, 0x4, RZ ;  /* 0x00000004002a7824 */ /* 0x000fc600078e00ff */
[----:B------:R-:W-:Y:S02]  /*0140*/  SHF.L.U64.HI R41, R0, 0x2, R41 ;  /* 0x0000000200297819 */ /* 0x000fe40000010229 */
[----:B-1----:R-:W-:-:S04]  /*0150*/  IADD3 R2, P0, PT, R42, UR4, RZ ;  /* 0x000000042a027c10 */ /* 0x002fc8000ff1e0ff */
[----:B------:R-:W-:-:S05]  /*0160*/  IADD3.X R3, PT, PT, R41, UR5, RZ, P0, !PT ;  /* 0x0000000529037c10 */ /* 0x000fca00087fe4ff */
[----:B------:R-:W2:Y:S04]  /*0170*/  LDG.E R5, desc[UR12][R2.64] ;  /* 0x0000000c02057981 */ /* 0x000ea8000c1e1900 */
[----:B------:R-:W3:Y:S04]  /*0180*/  LDG.E R7, desc[UR12][R2.64+0x80] ;  /* 0x0000800c02077981 */ /* 0x000ee8000c1e1900 */
[----:B------:R-:W4:Y:S04]  /*0190*/  LDG.E R9, desc[UR12][R2.64+0x100] ;  /* 0x0001000c02097981 */ /* 0x000f28000c1e1900 */
[----:B------:R-:W5:Y:S04]  /*01a0*/  LDG.E R11, desc[UR12][R2.64+0x180] ;  /* 0x0001800c020b7981 */ /* 0x000f68000c1e1900 */
        /* <DEDUP_REMOVED lines=14> */
[----:B------:R-:W5:Y:S01]  /*0290*/  LDG.E R0, desc[UR12][R2.64+0x900] ;  /* 0x0009000c02007981 */ /* 0x000f62000c1e1900 */
[----:B------:R-:W0:Y:S01]  /*02a0*/  S2UR UR5, SR_CgaCtaId ;  /* 0x00000000000579c3 */ /* 0x000e220000008800 */
[----:B------:R-:W-:Y:S01]  /*02b0*/  SHF.R.U32.HI R32, RZ, 0x5, R36 ;  /* 0x00000005ff207819 */ /* 0x000fe20000011624 */
[----:B------:R-:W-:Y:S01]  /*02c0*/  UMOV UR4, 0x400 ;  /* 0x0000040000047882 */ /* 0x000fe20000000000 */
[----:B------:R-:W1:Y:S01]  /*02d0*/  S2R R44, SR_LANEID ;  /* 0x00000000002c7919 */ /* 0x000e620000000000 */
[----:B------:R-:W-:Y:S01]  /*02e0*/  UISETP.NE.AND UP0, UPT, UR6, URZ, UPT ;  /* 0x000000ff0600728c */ /* 0x000fe2000bf05270 */
[----:B------:R-:W-:Y:S01]  /*02f0*/  BSSY.RECONVERGENT B0, `(.L_x_1) ;  /* 0x000014b000007945 */ /* 0x000fe20003800200 */
[----:B0-----:R-:W-:Y:S01]  /*0300*/  ULEA UR4, UR5, UR4, 0x18 ;  /* 0x0000000405047291 */ /* 0x001fe2000f8ec0ff */
[----:B-1----:R-:W-:-:S05]  /*0310*/  IMAD R28, R32, 0x260, R44 ;  /* 0x00000260201c7824 */ /* 0x002fca00078e022c */
[----:B------:R-:W-:-:S05]  /*0320*/  LEA R28, R28, UR4, 0x2 ;  /* 0x000000041c1c7c11 */ /* 0x000fca000f8e10ff */
[----:B------:R-:W-:Y:S01]  /*0330*/  IMAD R27, R44, 0x48, R28 ;  /* 0x000000482c1b7824 */ /* 0x000fe200078e021c */
[----:B--2---:R0:W-:Y:S04]  /*0340*/  STS [R28], R5 ;  /* 0x000000051c007388 */ /* 0x0041e80000000800 */
[----:B---3--:R0:W-:Y:S04]  /*0350*/  STS [R28+0x80], R7 ;  /* 0x000080071c007388 */ /* 0x0081e80000000800 */
[----:B----4-:R0:W-:Y:S04]  /*0360*/  STS [R28+0x100], R9 ;  /* 0x000100091c007388 */ /* 0x0101e80000000800 */
[----:B-----5:R0:W-:Y:S04]  /*0370*/  STS [R28+0x180], R11 ;  /* 0x0001800b1c007388 */ /* 0x0201e80000000800 */
[----:B------:R0:W-:Y:S04]  /*0380*/  STS [R28+0x200], R13 ;  /* 0x0002000d1c007388 */ /* 0x0001e80000000800 */
        /* <DEDUP_REMOVED lines=13> */
[----:B------:R0:W-:Y:S01]  /*0460*/  STS [R28+0x900], R0 ;  /* 0x000900001c007388 */ /* 0x0001e20000000800 */
[----:B------:R-:W-:-:S03]  /*0470*/  NOP ;  /* 0x0000000000007918 */ /* 0x000fc60000000000 */
[----:B------:R0:W1:Y:S04]  /*0480*/  LDS R26, [R27] ;  /* 0x000000001b1a7984 */ /* 0x0000680000000800 */
[----:B------:R0:W2:Y:S04]  /*0490*/  LDS R25, [R27+0x4] ;  /* 0x000004001b197984 */ /* 0x0000a80000000800 */
[----:B------:R0:W3:Y:S04]  /*04a0*/  LDS R24, [R27+0x8] ;  /* 0x000008001b187984 */ /* 0x0000e80000000800 */
[----:B------:R0:W4:Y:S04]  /*04b0*/  LDS R40, [R27+0xc] ;  /* 0x00000c001b287984 */ /* 0x0001280000000800 */
[----:B------:R0:W0:Y:S04]  /*04c0*/  LDS R39, [R27+0x10] ;  /* 0x000010001b277984 */ /* 0x0000280000000800 */
        /* <DEDUP_REMOVED lines=13> */
[----:B------:R0:W0:Y:S01]  /*05a0*/  LDS R0, [R27+0x48] ;  /* 0x000048001b007984 */ /* 0x0000220000000800 */
[----:B------:R-:W-:Y:S06]  /*05b0*/  BAR.SYNC.DEFER_BLOCKING 0x0 ;  /* 0x0000000000007b1d */ /* 0x000fec0000010000 */
[----:B-1234-:R-:W-:Y:S05]  /*05c0*/  BRA.U UP0, `(.L_x_2) ;  /* 0x0000000500247547 */ /* 0x01efea000b800000 */
[----:B------:R-:W-:Y:S02]  /*05d0*/  IADD3 R8, PT, PT, R24, R25, R26 ;  /* 0x0000001918087210 */ /* 0x000fe40007ffe01a */
[----:B------:R-:W-:Y:S02]  /*05e0*/  ISETP.NE.AND P1, PT, R44, 0x1f, PT ;  /* 0x0000001f2c00780c */ /* 0x000fe40003f25270 */
[----:B0-----:R-:W-:Y:S02]  /*05f0*/  IADD3 R8, PT, PT, R39, R40, R8 ;  /* 0x0000002827087210 */ /* 0x001fe40007ffe008 */
[----:B------:R-:W-:Y:S02]  /*0600*/  ISETP.GE.U32.AND P2, PT, R36, 0x20, PT ;  /* 0x000000202400780c */ /* 0x000fe40003f46070 */
[----:B------:R-:W-:Y:S02]  /*0610*/  IADD3 R8, PT, PT, R30, R31, R8 ;  /* 0x0000001f1e087210 */ /* 0x000fe40007ffe008 */
[----:B------:R-:W-:-:S02]  /*0620*/  ISETP.NE.AND P3, PT, R44, RZ, PT ;  /* 0x000000ff2c00720c */ /* 0x000fc40003f65270 */
[----:B------:R-:W-:-:S03]  /*0630*/  IADD3 R8, PT, PT, R23, R29, R8 ;  /* 0x0000001d17087210 */ /* 0x000fc60007ffe008 */
[----:B------:R-:W-:Y:S02]  /*0640*/  @!P1 LEA R37, R32, UR4, 0x2 ;  /* 0x0000000420259c11 */ /* 0x000fe4000f8e10ff */
[----:B------:R-:W-:-:S04]  /*0650*/  IADD3 R8, PT, PT, R21, R22, R8 ;  /* 0x0000001615087210 */ /* 0x000fc80007ffe008 */
[----:B------:R-:W-:-:S04]  /*0660*/  IADD3 R8, PT, PT, R7, R20, R8 ;  /* 0x0000001407087210 */ /* 0x000fc80007ffe008 */
[----:B------:R-:W-:-:S04]  /*0670*/  IADD3 R8, PT, PT, R5, R6, R8 ;  /* 0x0000000605087210 */ /* 0x000fc80007ffe008 */
[----:B------:R-:W-:-:S04]  /*0680*/  IADD3 R33, PT, PT, R3, R4, R8 ;  /* 0x0000000403217210 */ /* 0x000fc80007ffe008 */
[----:B------:R-:W-:-:S05]  /*0690*/  IADD3 R33, PT, PT, R0, R2, R33 ;  /* 0x0000000200217210 */ /* 0x000fca0007ffe021 */
[----:B------:R-:W0:Y:S02]  /*06a0*/  SHFL.UP P0, R8, R33, 0x1, RZ ;  /* 0x0420000021087989 */ /* 0x000e2400000000ff */
[----:B0-----:R-:W-:-:S05]  /*06b0*/  @P0 IMAD.IADD R8, R33, 0x1, R8 ;  /* 0x0000000121080824 */ /* 0x001fca00078e0208 */
[----:B------:R-:W0:Y:S02]  /*06c0*/  SHFL.UP P0, R13, R8, 0x2, RZ ;  /* 0x04400000080d7989 */ /* 0x000e2400000000ff */
[----:B0-----:R-:W-:-:S05]  /*06d0*/  @P0 IMAD.IADD R13, R8, 0x1, R13 ;  /* 0x00000001080d0824 */ /* 0x001fca00078e020d */
[----:B------:R-:W0:Y:S02]  /*06e0*/  SHFL.UP P0, R16, R13, 0x4, RZ ;  /* 0x048000000d107989 */ /* 0x000e2400000000ff */
[----:B0-----:R-:W-:-:S05]  /*06f0*/  @P0 IMAD.IADD R16, R13, 0x1, R16 ;  /* 0x000000010d100824 */ /* 0x001fca00078e0210 */
[----:B------:R-:W0:Y:S02]  /*0700*/  SHFL.UP P0, R35, R16, 0x8, RZ ;  /* 0x0500000010237989 */ /* 0x000e2400000000ff */
[----:B0-----:R-:W-:-:S05]  /*0710*/  @P0 IMAD.IADD R35, R16, 0x1, R35 ;  /* 0x0000000110230824 */ /* 0x001fca00078e0223 */
[----:B------:R-:W0:Y:S02]  /*0720*/  SHFL.UP P0, R34, R35, 0x10, RZ ;  /* 0x0600000023227989 */ /* 0x000e2400000000ff */
[----:B0-----:R-:W-:Y:S01]  /*0730*/  @P0 IMAD.IADD R34, R35, 0x1, R34 ;  /* 0x0000000123220824 */ /* 0x001fe200078e0222 */
[----:B------:R-:W-:-:S03]  /*0740*/  ISETP.NE.AND P0, PT, R32, 0x2, PT ;  /* 0x000000022000780c */ /* 0x000fc60003f05270 */
[----:B------:R-:W-:Y:S01]  /*0750*/  IMAD.IADD R33, R34, 0x1, -R33 ;  /* 0x0000000122217824 */ /* 0x000fe200078e0a21 */
[----:B------:R-:W-:Y:S01]  /*0760*/  @!P1 STS [R37+0x10], R34 ;  /* 0x0000102225009388 */ /* 0x000fe20000000800 */
[----:B------:R-:W-:Y:S01]  /*0770*/  BAR.SYNC.DEFER_BLOCKING 0x0 ;  /* 0x0000000000007b1d */ /* 0x000fe20000010000 */
[----:B------:R-:W-:-:S05]  /*0780*/  ISETP.NE.AND P1, PT, R32, 0x9, PT ;  /* 0x000000092000780c */ /* 0x000fca0003f25270 */
[----:B------:R-:W0:Y:S04]  /*0790*/  LDS.128 R8, [UR4+0x10] ;  /* 0x00001004ff087984 */ /* 0x000e280008000c00 */
[----:B------:R-:W1:Y:S04]  /*07a0*/  LDS.128 R12, [UR4+0x20] ;  /* 0x00002004ff0c7984 */ /* 0x000e680008000c00 */
[----:B------:R-:W2:Y:S01]  /*07b0*/  LDS.128 R16, [UR4+0x30] ;  /* 0x00003004ff107984 */ /* 0x000ea20008000c00 */
[----:B0-----:R-:W-:-:S04]  /*07c0*/  IMAD.IADD R9, R8, 0x1, R9 ;  /* 0x0000000108097824 */ /* 0x001fc800078e0209 */
[----:B------:R-:W-:Y:S01]  /*07d0*/  IMAD.IADD R10, R10, 0x1, R9 ;  /* 0x000000010a0a7824 */ /* 0x000fe200078e0209 */
[----:B------:R-:W-:Y:S02]  /*07e0*/  SEL R8, R9, R8, !P0 ;  /* 0x0000000809087207 */ /* 0x000fe40004000000 */
[----:B------:R-:W-:Y:S01]  /*07f0*/  ISETP.NE.AND P0, PT, R32, 0x3, PT ;  /* 0x000000032000780c */ /* 0x000fe20003f05270 */
[----:B------:R-:W-:Y:S01]  /*0800*/  IMAD.IADD R11, R11, 0x1, R10 ;  /* 0x000000010b0b7824 */ /* 0x000fe200078e020a */
[----:B------:R-:W-:Y:S02]  /*0810*/  SEL R9, R33, RZ, P3 ;  /* 0x000000ff21097207 */ /* 0x000fe40001800000 */
[----:B------:R-:W-:Y:S01]  /*0820*/  SEL R8, R10, R8, !P0 ;  /* 0x000000080a087207 */ /* 0x000fe20004000000 */
[----:B-1----:R-:W-:Y:S01]  /*0830*/  IMAD.IADD R12, R11, 0x1, R12 ;  /* 0x000000010b0c7824 */ /* 0x002fe200078e020c */
[----:B------:R-:W-:-:S03]  /*0840*/  ISETP.NE.AND P0, PT, R32, 0x4, PT ;  /* 0x000000042000780c */ /* 0x000fc60003f05270 */
[----:B------:R-:W-:Y:S01]  /*0850*/  IMAD.IADD R13, R13, 0x1, R12 ;  /* 0x000000010d0d7824 */ /* 0x000fe200078e020c */
[----:B------:R-:W-:Y:S02]  /*0860*/  SEL R8, R11, R8, !P0 ;  /* 0x000000080b087207 */ /* 0x000fe40004000000 */
[----:B------:R-:W-:Y:S01]  /*0870*/  ISETP.NE.AND P0, PT, R32, 0x5, PT ;  /* 0x000000052000780c */ /* 0x000fe20003f05270 */
[----:B------:R-:W-:-:S03]  /*0880*/  IMAD.IADD R14, R14, 0x1, R13 ;  /* 0x000000010e0e7824 */ /* 0x000fc600078e020d */
[----:B------:R-:W-:Y:S01]  /*0890*/  SEL R8, R12, R8, !P0 ;  /* 0x000000080c087207 */ /* 0x000fe20004000000 */
[----:B------:R-:W-:Y:S01]  /*08a0*/  IMAD.IADD R15, R15, 0x1, R14 ;  /* 0x000000010f0f7824 */ /* 0x000fe200078e020e */
[----:B------:R-:W-:-:S03]  /*08b0*/  ISETP.NE.AND P0, PT, R32, 0x6, PT ;  /* 0x000000062000780c */ /* 0x000fc60003f05270 */
[----:B--2---:R-:W-:Y:S01]  /*08c0*/  IMAD.IADD R16, R15, 0x1, R16 ;  /* 0x000000010f107824 */ /* 0x004fe200078e0210 */
[----:B------:R-:W-:Y:S02]  /*08d0*/  SEL R8, R13, R8, !P0 ;  /* 0x000000080d087207 */ /* 0x000fe40004000000 */
[----:B------:R-:W-:Y:S01]  /*08e0*/  ISETP.NE.AND P0, PT, R32, 0x7, PT ;  /* 0x000000072000780c */ /* 0x000fe20003f05270 */
[----:B------:R-:W-:-:S03]  /*08f0*/  IMAD.IADD R17, R17, 0x1, R16 ;  /* 0x0000000111117824 */ /* 0x000fc600078e0210 */
[----:B------:R-:W-:Y:S01]  /*0900*/  SEL R8, R14, R8, !P0 ;  /* 0x000000080e087207 */ /* 0x000fe20004000000 */
[----:B------:R-:W-:Y:S01]  /*0910*/  IMAD.IADD R18, R18, 0x1, R17 ;  /* 0x0000000112127824 */ /* 0x000fe200078e0211 */
[----:B------:R-:W-:-:S03]  /*0920*/  ISETP.NE.AND P0, PT, R32, 0x8, PT ;  /* 0x000000082000780c */ /* 0x000fc60003f05270 */
[----:B------:R-:W-:Y:S01]  /*0930*/  IMAD.IADD R19, R19, 0x1, R18 ;  /* 0x0000000113137824 */ /* 0x000fe200078e0212 */
[----:B------:R-:W-:Y:S02]  /*0940*/  SEL R8, R15, R8, !P0 ;  /* 0x000000080f087207 */ /* 0x000fe40004000000 */
[----:B------:R-:W-:Y:S02]  /*0950*/  ISETP.NE.AND P0, PT, R32, 0xa, PT ;  /* 0x0000000a2000780c */ /* 0x000fe40003f05270 */
[----:B------:R-:W-:Y:S02]  /*0960*/  SEL R8, R16, R8, !P1 ;  /* 0x0000000810087207 */ /* 0x000fe40004800000 */
[C---:B------:R-:W-:Y:S02]  /*0970*/  ISETP.NE.AND P1, PT, R32.reuse, 0xb, PT ;  /* 0x0000000b2000780c */ /* 0x040fe40003f25270 */
[----:B------:R-:W-:Y:S02]  /*0980*/  SEL R8, R17, R8, !P0 ;  /* 0x0000000811087207 */ /* 0x000fe40004000000 */
[----:B------:R-:W-:-:S02]  /*0990*/  ISETP.NE.AND P0, PT, R32, 0xc, PT ;  /* 0x0000000c2000780c */ /* 0x000fc40003f05270 */
[----:B------:R-:W-:Y:S02]  /*09a0*/  SEL R8, R18, R8, !P1 ;  /* 0x0000000812087207 */ /* 0x000fe40004800000 */
[----:B------:R-:W-:Y:S02]  /*09b0*/  ISETP.NE.AND P1, PT, R36, RZ, PT ;  /* 0x000000ff2400720c */ /* 0x000fe40003f25270 */
[----:B------:R-:W-:-:S05]  /*09c0*/  SEL R8, R19, R8, !P0 ;  /* 0x0000000813087207 */ /* 0x000fca0004000000 */
[----:B------:R-:W-:-:S06]  /*09d0*/  @P2 IMAD.IADD R33, R8, 0x1, R9 ;  /* 0x0000000108212824 */ /* 0x000fcc00078e0209 */
[----:B------:R-:W-:Y:S05]  /*09e0*/  @P1 BRA `(.L_x_3) ;  /* 0x0000000c006c1947 */ /* 0x000fea0003800000 */
[----:B------:R-:W0:Y:S01]  /*09f0*/  LDS R12, [UR4+0x40] ;  /* 0x00004004ff0c7984 */ /* 0x000e220008000800 */
[----:B------:R-:W1:Y:S01]  /*0a00*/  LDC.64 R10, c[0x0][0x390] ;  /* 0x0000e400ff0a7b82 */ /* 0x000e620000000a00 */
[----:B------:R-:W-:Y:S02]  /*0a10*/  IMAD.MOV.U32 R8, RZ, RZ, 0x65 ;  /* 0x00000065ff087424 */ /* 0x000fe400078e00ff */
[----:B------:R-:W-:Y:S02]  /*0a20*/  IMAD.MOV.U32 R33, RZ, RZ, RZ ;  /* 0x000000ffff217224 */ /* 0x000fe400078e00ff */
[----:B0-----:R-:W-:-:S05]  /*0a30*/  IMAD.IADD R9, R19, 0x1, R12 ;  /* 0x0000000113097824 */ /* 0x001fca00078e020c */
[----:B-1----:R0:W-:Y:S01]  /*0a40*/  ST.E.64.STRONG.GPU desc[UR12][R10.64+0x100], R8 ;  /* 0x000100080a007985 */ /* 0x0021e2000c10fb0c */
[----:B------:R-:W-:Y:S05]  /*0a50*/  BRA `(.L_x_3) ;  /* 0x0000000c00507947 */ /* 0x000fea0003800000 */
.L_x_2:
[----:B------:R-:W-:Y:S02]  /*0a60*/  IADD3 R8, PT, PT, R24, R25, R26 ;  /* 0x0000001918087210 */ /* 0x000fe40007ffe01a */
[C---:B------:R-:W-:Y:S02]  /*0a70*/  ISETP.NE.AND P1, PT, R44.reuse, 0x1f, PT ;  /* 0x0000001f2c00780c */ /* 0x040fe40003f25270 */
[----:B0-----:R-:W-:Y:S02]  /*0a80*/  IADD3 R8, PT, PT, R39, R40, R8 ;  /* 0x0000002827087210 */ /* 0x001fe40007ffe008 */
[----:B------:R-:W-:Y:S02]  /*0a90*/  ISETP.NE.AND P2, PT, R44, RZ, PT ;  /* 0x000000ff2c00720c */ /* 0x000fe40003f45270 */
[----:B------:R-:W-:-:S04]  /*0aa0*/  IADD3 R8, PT, PT, R30, R31, R8 ;  /* 0x0000001f1e087210 */ /* 0x000fc80007ffe008 */
        /* <DEDUP_REMOVED lines=37> */
[----:B------:R-:W-:Y:S01]  /*0d00*/  IMAD.IADD R14, R14, 0x1, R13 ;  /* 0x000000010e0e7824 */ /* 0x000fe200078e020d */
[----:B------:R-:W0:Y:S02]  /*0d10*/  LDS R11, [UR4+0x40] ;  /* 0x00004004ff0b7984 */ /* 0x000e240008000800 */
        /* <DEDUP_REMOVED lines=12> */
[----:B------:R-:W-:-:S04]  /*0de0*/  ISETP.NE.AND P0, PT, R32, 0x9, PT ;  /* 0x000000092000780c */ /* 0x000fc80003f05270 */
[----:B------:R-:W-:Y:S02]  /*0df0*/  SEL R8, R16, R8, !P0 ;  /* 0x0000000810087207 */ /* 0x000fe40004000000 */
[----:B------:R-:W-:-:S04]  /*0e00*/  ISETP.NE.AND P0, PT, R32, 0xa, PT ;  /* 0x0000000a2000780c */ /* 0x000fc80003f05270 */
[----:B------:R-:W-:Y:S02]  /*0e10*/  SEL R8, R17, R8, !P0 ;  /* 0x0000000811087207 */ /* 0x000fe40004000000 */
[----:B------:R-:W-:-:S04]  /*0e20*/  ISETP.NE.AND P0, PT, R32, 0xb, PT ;  /* 0x0000000b2000780c */ /* 0x000fc80003f05270 */
[----:B------:R-:W-:Y:S02]  /*0e30*/  SEL R8, R18, R8, !P0 ;  /* 0x0000000812087207 */ /* 0x000fe40004000000 */
[C---:B------:R-:W-:Y:S01]  /*0e40*/  ISETP.GT.U32.AND P0, PT, R36.reuse, 0x1f, PT ;  /* 0x0000001f2400780c */ /* 0x040fe20003f04070 */
[C---:B0-----:R-:W-:Y:S01]  /*0e50*/  IMAD.IADD R11, R19.reuse, 0x1, R11 ;  /* 0x00000001130b7824 */ /* 0x041fe200078e020b */
[----:B------:R-:W-:Y:S02]  /*0e60*/  SEL R8, R19, R8, !P1 ;  /* 0x0000000813087207 */ /* 0x000fe40004800000 */
[----:B------:R-:W-:-:S03]  /*0e70*/  ISETP.GE.U32.AND P1, PT, R36, 0x20, PT ;  /* 0x000000202400780c */ /* 0x000fc60003f26070 */
[----:B------:R-:W-:-:S05]  /*0e80*/  IMAD.IADD R8, R8, 0x1, R9 ;  /* 0x0000000108087824 */ /* 0x000fca00078e0209 */
[----:B------:R-:W-:Y:S01]  /*0e90*/  SEL R43, R33, R8, !P1 ;  /* 0x00000008212b7207 */ /* 0x000fe20004800000 */
[----:B------:R-:W-:Y:S06]  /*0ea0*/  @P0 BRA `(.L_x_4) ;  /* 0x0000000800140947 */ /* 0x000fec0003800000 */
[----:B------:R-:W0:Y:S01]  /*0eb0*/  LDC.64 R16, c[0x0][0x390] ;  /* 0x0000e400ff107b82 */ /* 0x000e220000000a00 */
[----:B------:R-:W-:Y:S01]  /*0ec0*/  ISETP.NE.AND P1, PT, R36, RZ, PT ;  /* 0x000000ff2400720c */ /* 0x000fe20003f25270 */
[----:B------:R-:W-:Y:S01]  /*0ed0*/  IMAD.U32 R13, RZ, RZ, UR6 ;  /* 0x00000006ff0d7e24 */ /* 0x000fe2000f8e00ff */
[----:B------:R-:W-:-:S05]  /*0ee0*/  LOP3.LUT R18, RZ, R36, RZ, 0x33, !PT ;  /* 0x00000024ff127212 */ /* 0x000fca00078e33ff */
[----:B------:R-:W-:-:S06]  /*0ef0*/  VIADD R18, R18, UR6 ;  /* 0x0000000612127c36 */ /* 0x000fcc0008000000 */
[----:B------:R-:W-:Y:S01]  /*0f00*/  @!P1 IMAD.MOV.U32 R10, RZ, RZ, 0x64 ;  /* 0x00000064ff0a9424 */ /* 0x000fe200078e00ff */
[----:B------:R1:W-:Y:S01]  /*0f10*/  @!P1 STS [UR4+0xc], R11 ;  /* 0x00000c0bff009988 */ /* 0x0003e20008000804 */
[----:B0-----:R-:W-:-:S04]  /*0f20*/  IMAD.WIDE R12, R13, 0x8, R16 ;  /* 0x000000080d0c7825 */ /* 0x001fc800078e0210 */
[----:B------:R-:W-:Y:S01]  /*0f30*/  IMAD.WIDE R16, R18, 0x8, R16 ;  /* 0x0000000812107825 */ /* 0x000fe200078e0210 */
[----:B------:R1:W-:Y:S01]  /*0f40*/  @!P1 ST.E.64.STRONG.GPU desc[UR12][R12.64+0x100], R10 ;  /* 0x0001000a0c009985 */ /* 0x0003e2000c10fb0c */
[----:B------:R-:W-:Y:S05]  /*0f50*/  NANOSLEEP 0x226 ;  /* 0x000002260000795d */ /* 0x000fea0003800000 */
[----:B------:R-:W2:Y:S01]  /*0f60*/  LD.E.64.STRONG.GPU R14, desc[UR12][R16.64+0x100] ;  /* 0x0001000c100e7980 */ /* 0x000ea2000c10fb00 */
[----:B------:R-:W-:Y:S01]  /*0f70*/  UMOV UR5, 0xffffffff ;  /* 0xffffffff00057882 */ /* 0x000fe20000000000 */
[----:B--2---:R-:W-:Y:S02]  /*0f80*/  ISETP.NE.AND P0, PT, R14, 0x63, PT ;  /* 0x000000630e00780c */ /* 0x004fe40003f05270 */
[----:B-1----:R-:W-:Y:S11]  /*0f90*/  BRA.DIV UR5, `(.L_x_5) ;  /* 0x0000002e05dc7947 */ /* 0x002ff6000b800000 */
[----:B------:R-:W-:-:S13]  /*0fa0*/  VOTE.ANY P0, !P0 ;  /* 0x0000000000ff7806 */ /* 0x000fda0004000100 */
.L_x_34:
[----:B------:R-:W-:Y:S05]  /*0fb0*/  @!P0 BRA `(.L_x_6) ;  /* 0x0000000000248947 */ /* 0x000fea0003800000 */
[----:B------:R-:W-:-:S07]  /*0fc0*/  IMAD.MOV.U32 R9, RZ, RZ, 0x1de ;  /* 0x000001deff097424 */ /* 0x000fce00078e00ff */
.L_x_8:
[----:B------:R-:W-:Y:S05]  /*0fd0*/  NANOSLEEP R9 ;  /* 0x000000090000735d */ /* 0x000fea0003800000 */
[----:B------:R-:W2:Y:S01]  /*0fe0*/  LD.E.64.STRONG.GPU R14, desc[UR12][R16.64+0x100] ;  /* 0x0001000c100e7980 */ /* 0x000ea2000c10fb00 */
[----:B------:R-:W-:Y:S01]  /*0ff0*/  UMOV UR5, 0xffffffff ;  /* 0xffffffff00057882 */ /* 0x000fe20000000000 */
[----:B------:R-:W-:Y:S02]  /*1000*/  SHF.R.U32.HI R9, RZ, 0x1, R9 ;  /* 0x00000001ff097819 */ /* 0x000fe40000011609 */
[----:B--2---:R-:W-:Y:S01]  /*1010*/  ISETP.NE.AND P0, PT, R14, 0x63, PT ;  /* 0x000000630e00780c */ /* 0x004fe20003f05270 */
[----:B------:R-:W-:-:S12]  /*1020*/  BRA.DIV UR5, `(.L_x_7) ;  /* 0x0000002e05d87947 */ /* 0x000fd8000b800000 */
[----:B------:R-:W-:-:S13]  /*1030*/  VOTE.ANY P0, !P0 ;  /* 0x0000000000ff7806 */ /* 0x000fda0004000100 */
.L_x_37:
[----:B------:R-:W-:Y:S05]  /*1040*/  @P0 BRA `(.L_x_8) ;  /* 0xfffffffc00e00947 */ /* 0x000fea000383ffff */
.L_x_6:
[----:B------:R-:W-:Y:S01]  /*1050*/  UMOV UR5, 0xffffffff ;  /* 0xffffffff00057882 */ /* 0x000fe20000000000 */
[----:B------:R-:W-:Y:S02]  /*1060*/  ISETP.NE.AND P2, PT, R14, 0x65, PT ;  /* 0x000000650e00780c */ /* 0x000fe40003f45270 */
[----:B------:R-:W-:Y:S11]  /*1070*/  BRA.DIV UR5, `(.L_x_9) ;  /* 0x0000002e05e47947 */ /* 0x000ff6000b800000 */
[----:B------:R-:W0:Y:S01]  /*1080*/  S2R R45, SR_GEMASK ;  /* 0x00000000002d7919 */ /* 0x000e220000003c00 */
[----:B------:R-:W-:Y:S01]  /*1090*/  VOTE.ANY R8, PT, !P2 ;  /* 0x0000000000087806 */ /* 0x000fe200050e0100 */
[C---:B------:R-:W-:Y:S02]  /*10a0*/  VIADD R33, R44.reuse, 0x2 ;  /* 0x000000022c217836 */ /* 0x040fe40000000000 */
[C---:B------:R-:W-:Y:S02]  /*10b0*/  VIADD R32, R44.reuse, 0x4 ;  /* 0x000000042c207836 */ /* 0x040fe40000000000 */
[C---:B------:R-:W-:Y:S02]  /*10c0*/  VIADD R19, R44.reuse, 0x8 ;  /* 0x000000082c137836 */ /* 0x040fe40000000000 */
[----:B------:R-:W-:Y:S01]  /*10d0*/  VIADD R34, R44, 0x10 ;  /* 0x000000102c227836 */ /* 0x000fe20000000000 */
[----:B0-----:R-:W-:-:S05]  /*10e0*/  LOP3.LUT R8, R8, 0x80000000, R45, 0xec, !PT ;  /* 0x8000000008087812 */ /* 0x001fca00078eec2d */
[----:B------:R-:W-:-:S05]  /*10f0*/  VIADD R9, R8, 0xffffffff ;  /* 0xffffffff08097836 */ /* 0x000fca0000000000 */
[----:B------:R-:W-:-:S04]  /*1100*/  LOP3.LUT R9, R8, R9, RZ, 0xc, !PT ;  /* 0x0000000908097212 */ /* 0x000fc800078e0cff */
[----:B------:R0:W1:Y:S02]  /*1110*/  POPC R38, R9 ;  /* 0x0000000900267309 */ /* 0x0000640000000000 */
[----:B0-----:R-:W0:Y:S01]  /*1120*/  LDC.64 R8, c[0x0][0x390] ;  /* 0x0000e400ff087b82 */ /* 0x001e220000000a00 */
[----:B-1----:R-:W1:Y:S01]  /*1130*/  SHFL.DOWN PT, R16, R15, 0x1, R38 ;  /* 0x082000000f107989 */ /* 0x002e6200000e0026 */
[-C--:B------:R-:W-:Y:S02]  /*1140*/  ISETP.GE.AND P0, PT, R44, R38.reuse, PT ;  /* 0x000000262c00720c */ /* 0x080fe40003f06270 */
[-C--:B------:R-:W-:Y:S02]  /*1150*/  ISETP.GT.AND P2, PT, R34, R38.reuse, PT ;  /* 0x000000262200720c */ /* 0x080fe40003f44270 */
[----:B-1----:R-:W-:Y:S02]  /*1160*/  SEL R16, R16, RZ, !P0 ;  /* 0x000000ff10107207 */ /* 0x002fe40004000000 */
[----:B------:R-:W-:-:S03]  /*1170*/  ISETP.GT.AND P0, PT, R33, R38, PT ;  /* 0x000000262100720c */ /* 0x000fc60003f04270 */
[----:B------:R-:W-:-:S05]  /*1180*/  IMAD.IADD R17, R16, 0x1, R15 ;  /* 0x0000000110117824 */ /* 0x000fca00078e020f */
[----:B------:R-:W1:Y:S02]  /*1190*/  SHFL.DOWN PT, R16, R17, 0x2, R38 ;  /* 0x0840000011107989 */ /* 0x000e6400000e0026 */
[----:B-1----:R-:W-:Y:S02]  /*11a0*/  SEL R16, R16, RZ, !P0 ;  /* 0x000000ff10107207 */ /* 0x002fe40004000000 */
[----:B------:R-:W-:-:S03]  /*11b0*/  ISETP.GT.AND P0, PT, R32, R38, PT ;  /* 0x000000262000720c */ /* 0x000fc60003f04270 */
[----:B------:R-:W-:-:S05]  /*11c0*/  IMAD.IADD R35, R17, 0x1, R16 ;  /* 0x0000000111237824 */ /* 0x000fca00078e0210 */
[----:B------:R-:W1:Y:S02]  /*11d0*/  SHFL.DOWN PT, R16, R35, 0x4, R38 ;  /* 0x0880000023107989 */ /* 0x000e6400000e0026 */
[----:B-1----:R-:W-:Y:S02]  /*11e0*/  SEL R16, R16, RZ, !P0 ;  /* 0x000000ff10107207 */ /* 0x002fe40004000000 */
[----:B------:R-:W-:-:S03]  /*11f0*/  ISETP.GT.AND P0, PT, R19, R38, PT ;  /* 0x000000261300720c */ /* 0x000fc60003f04270 */
[----:B------:R-:W-:Y:S01]  /*1200*/  IMAD.IADD R37, R35, 0x1, R16 ;  /* 0x0000000123257824 */ /* 0x000fe200078e0210 */
[----:B0-----:R-:W-:-:S04]  /*1210*/  IADD3 R35, P3, PT, R8, 0x100, RZ ;  /* 0x0000010008237810 */ /* 0x001fc80007f7e0ff */
[----:B------:R-:W0:Y:S02]  /*1220*/  SHFL.DOWN PT, R16, R37, 0x8, R38 ;  /* 0x0900000025107989 */ /* 0x000e2400000e0026 */
[----:B0-----:R-:W-:Y:S02]  /*1230*/  SEL R16, R16, RZ, !P0 ;  /* 0x000000ff10107207 */ /* 0x001fe40004000000 */
[----:B------:R-:W-:-:S03]  /*1240*/  ISETP.NE.AND P0, PT, R14, 0x65, PT ;  /* 0x000000650e00780c */ /* 0x000fc60003f05270 */
[----:B------:R-:W-:Y:S02]  /*1250*/  IMAD.IADD R17, R37, 0x1, R16 ;  /* 0x0000000125117824 */ /* 0x000fe400078e0210 */
[----:B------:R-:W-:-:S03]  /*1260*/  IMAD.X R37, RZ, RZ, R9, P3 ;  /* 0x000000ffff257224 */ /* 0x000fc600018e0609 */
[----:B------:R-:W0:Y:S05]  /*1270*/  SHFL.DOWN PT, R16, R17, 0x10, R38 ;  /* 0x0a00000011107989 */ /* 0x000e2a00000e0026 */
[----:B------:R-:W-:Y:S02]  /*1280*/  VOTE.ALL P0, P0 ;  /* 0x0000000000ff7806 */ /* 0x000fe40000000000 */
[----:B0-----:R-:W-:-:S05]  /*1290*/  SEL R16, R16, RZ, !P2 ;  /* 0x000000ff10107207 */ /* 0x001fca0005000000 */
[----:B------:R-:W-:-:S07]  /*12a0*/  IMAD.IADD R36, R17, 0x1, R16 ;  /* 0x0000000111247824 */ /* 0x000fce00078e0210 */
.L_x_46:
[----:B------:R-:W-:Y:S05]  /*12b0*/  @!P0 BRA `(.L_x_10) ;  /* 0x0000000000d48947 */ /* 0x000fea0003800000 */
[----:B------:R-:W-:-:S07]  /*12c0*/  IMAD.MOV.U32 R38, RZ, RZ, 0x1de ;  /* 0x000001deff267424 */ /* 0x000fce00078e00ff */
.L_x_16:
[----:B------:R-:W-:Y:S02]  /*12d0*/  IMAD.MOV.U32 R8, RZ, RZ, R35 ;  /* 0x000000ffff087224 */ /* 0x000fe400078e0023 */
[----:B------:R-:W-:Y:S02]  /*12e0*/  IMAD.MOV.U32 R9, RZ, RZ, R37 ;  /* 0x000000ffff097224 */ /* 0x000fe400078e0025 */
[----:B------:R-:W-:-:S05]  /*12f0*/  IMAD.WIDE R16, R18, 0x8, R8 ;  /* 0x0000000812107825 */ /* 0x000fca00078e0208 */
[----:B------:R-:W2:Y:S01]  /*1300*/  LD.E.64.STRONG.GPU R14, desc[UR12][R16.64+-0x100] ;  /* 0xffff000c100e7980 */ /* 0x000ea2000c10fb00 */
[----:B------:R-:W-:Y:S05]  /*1310*/  YIELD ;  /* 0x0000000000007946 */ /* 0x000fea0003800000 */
[----:B------:R-:W-:Y:S01]  /*1320*/  UMOV UR5, 0xffffffff ;  /* 0xffffffff00057882 */ /* 0x000fe20000000000 */
[----:B------:R-:W-:Y:S02]  /*1330*/  SHF.R.U32.HI R38, RZ, 0x1, R38 ;  /* 0x00000001ff267819 */ /* 0x000fe40000011626 */
[----:B--2---:R-:W-:Y:S01]  /*1340*/  ISETP.NE.AND P0, PT, R14, 0x63, PT ;  /* 0x000000630e00780c */ /* 0x004fe20003f05270 */
[----:B------:R-:W-:-:S12]  /*1350*/  BRA.DIV UR5, `(.L_x_11) ;  /* 0x0000003205347947 */ /* 0x000fd8000b800000 */
[----:B------:R-:W-:-:S13]  /*1360*/  VOTE.ANY P0, !P0 ;  /* 0x0000000000ff7806 */ /* 0x000fda0004000100 */
.L_x_49:
[----:B------:R-:W-:Y:S05]  /*1370*/  @!P0 BRA `(.L_x_12) ;  /* 0x0000000000248947 */ /* 0x000fea0003800000 */
[----:B------:R-:W-:-:S07]  /*1380*/  IMAD.MOV.U32 R9, RZ, RZ, R38 ;  /* 0x000000ffff097224 */ /* 0x000fce00078e0026 */
.L_x_14:
[----:B------:R-:W-:Y:S05]  /*1390*/  NANOSLEEP R9 ;  /* 0x000000090000735d */ /* 0x000fea0003800000 */
[----:B------:R-:W2:Y:S01]  /*13a0*/  LD.E.64.STRONG.GPU R14, desc[UR12][R16.64+-0x100] ;  /* 0xffff000c100e7980 */ /* 0x000ea2000c10fb00 */
[----:B------:R-:W-:Y:S01]  /*13b0*/  UMOV UR5, 0xffffffff ;  /* 0xffffffff00057882 */ /* 0x000fe20000000000 */
[----:B------:R-:W-:Y:S02]  /*13c0*/  SHF.R.U32.HI R9, RZ, 0x1, R9 ;  /* 0x00000001ff097819 */ /* 0x000fe40000011609 */
[----:B--2---:R-:W-:Y:S01]  /*13d0*/  ISETP.NE.AND P0, PT, R14, 0x63, PT ;  /* 0x000000630e00780c */ /* 0x004fe20003f05270 */
[----:B------:R-:W-:-:S12]  /*13e0*/  BRA.DIV UR5, `(.L_x_13) ;  /* 0x0000003205307947 */ /* 0x000fd8000b800000 */
[----:B------:R-:W-:-:S13]  /*13f0*/  VOTE.ANY P0, !P0 ;  /* 0x0000000000ff7806 */ /* 0x000fda0004000100 */
.L_x_52:
[----:B------:R-:W-:Y:S05]  /*1400*/  @P0 BRA `(.L_x_14) ;  /* 0xfffffffc00e00947 */ /* 0x000fea000383ffff */
.L_x_12:
[----:B------:R-:W-:Y:S01]  /*1410*/  UMOV UR5, 0xffffffff ;  /* 0xffffffff00057882 */ /* 0x000fe20000000000 */
[----:B------:R-:W-:Y:S02]  /*1420*/  ISETP.NE.AND P0, PT, R14, 0x65, PT ;  /* 0x000000650e00780c */ /* 0x000fe40003f05270 */
[----:B------:R-:W-:Y:S11]  /*1430*/  BRA.DIV UR5, `(.L_x_15) ;  /* 0x00000032053c7947 */ /* 0x000ff6000b800000 */
[----:B------:R-:W-:Y:S01]  /*1440*/  VOTE.ANY R8, PT, !P0 ;  /* 0x0000000000087806 */ /* 0x000fe200040e0100 */
[----:B------:R-:W-:-:S03]  /*1450*/  VIADD R18, R18, 0xffffffe0 ;  /* 0xffffffe012127836 */ /* 0x000fc60000000000 */
[----:B------:R-:W-:-:S05]  /*1460*/  LOP3.LUT R8, R8, 0x80000000, R45, 0xec, !PT ;  /* 0x8000000008087812 */ /* 0x000fca00078eec2d */
[----:B------:R-:W-:-:S05]  /*1470*/  VIADD R9, R8, 0xffffffff ;  /* 0xffffffff08097836 */ /* 0x000fca0000000000 */
[----:B------:R-:W-:-:S06]  /*1480*/  LOP3.LUT R9, R8, R9, RZ, 0xc, !PT ;  /* 0x0000000908097212 */ /* 0x000fcc00078e0cff */
[----:B------:R-:W0:Y:S02]  /*1490*/  POPC R9, R9 ;  /* 0x0000000900097309 */ /* 0x000e240000000000 */
[----:B0-----:R-:W0:Y:S01]  /*14a0*/  SHFL.DOWN PT, R16, R15, 0x1, R9 ;  /* 0x082000000f107989 */ /* 0x001e2200000e0009 */
[-C--:B------:R-:W-:Y:S02]  /*14b0*/  ISETP.GE.AND P0, PT, R44, R9.reuse, PT ;  /* 0x000000092c00720c */ /* 0x080fe40003f06270 */
[-C--:B------:R-:W-:Y:S02]  /*14c0*/  ISETP.GT.AND P2, PT, R34, R9.reuse, PT ;  /* 0x000000092200720c */ /* 0x080fe40003f44270 */
[----:B0-----:R-:W-:Y:S02]  /*14d0*/  SEL R16, R16, RZ, !P0 ;  /* 0x000000ff10107207 */ /* 0x001fe40004000000 */
[----:B------:R-:W-:-:S03]  /*14e0*/  ISETP.GT.AND P0, PT, R33, R9, PT ;  /* 0x000000092100720c */ /* 0x000fc60003f04270 */
[----:B------:R-:W-:-:S05]  /*14f0*/  IMAD.IADD R15, R16, 0x1, R15 ;  /* 0x00000001100f7824 */ /* 0x000fca00078e020f */
[----:B------:R-:W0:Y:S02]  /*1500*/  SHFL.DOWN PT, R16, R15, 0x2, R9 ;  /* 0x084000000f107989 */ /* 0x000e2400000e0009 */
        /* <DEDUP_REMOVED lines=9> */
[----:B------:R-:W-:-:S03]  /*15a0*/  ISETP.NE.AND P0, PT, R14, 0x65, PT ;  /* 0x000000650e00780c */ /* 0x000fc60003f05270 */
[----:B------:R-:W-:-:S05]  /*15b0*/  IMAD.IADD R15, R15, 0x1, R16 ;  /* 0x000000010f0f7824 */ /* 0x000fca00078e0210 */
[----:B------:R-:W0:Y:S05]  /*15c0*/  SHFL.DOWN PT, R16, R15, 0x10, R9 ;  /* 0x0a0000000f107989 */ /* 0x000e2a00000e0009 */
[----:B------:R-:W-:Y:S02]  /*15d0*/  VOTE.ALL P0, P0 ;  /* 0x0000000000ff7806 */ /* 0x000fe40000000000 */
[----:B0-----:R-:W-:-:S04]  /*15e0*/  SEL R16, R16, RZ, !P2 ;  /* 0x000000ff10107207 */ /* 0x001fc80005000000 */
[----:B------:R-:W-:-:S07]  /*15f0*/  IADD3 R36, PT, PT, R15, R16, R36 ;  /* 0x000000100f247210 */ /* 0x000fce0007ffe024 */
.L_x_61:
[----:B------:R-:W-:Y:S05]  /*1600*/  @P0 BRA `(.L_x_16) ;  /* 0xfffffffc00300947 */ /* 0x000fea000383ffff */
.L_x_10:
[----:B------:R-:W-:Y:S01]  /*1610*/  ISETP.NE.AND P0, PT, R44, RZ, PT ;  /* 0x000000ff2c00720c */ /* 0x000fe20003f05270 */
[----:B------:R-:W0:Y:S01]  /*1620*/  @!P1 S2R R9, SR_CgaCtaId ;  /* 0x0000000000099919 */ /* 0x000e220000008800 */
[----:B------:R-:W-:Y:S01]  /*1630*/  @!P1 MOV R8, 0x400 ;  /* 0x0000040000089802 */ /* 0x000fe20000000f00 */
[----:B------:R-:W-:Y:S02]  /*1640*/  @!P1 IMAD.IADD R11, R11, 0x1, R36 ;  /* 0x000000010b0b9824 */ /* 0x000fe400078e0224 */
[----:B------:R-:W-:-:S05]  /*1650*/  @!P1 IMAD.MOV.U32 R10, RZ, RZ, 0x65 ;  /* 0x00000065ff0a9424 */ /* 0x000fca00078e00ff */
[----:B------:R1:W-:Y:S03]  /*1660*/  @!P1 ST.E.64.STRONG.GPU desc[UR12][R12.64+0x100], R10 ;  /* 0x0001000a0c009985 */ /* 0x0003e6000c10fb0c */
[----:B------:R-:W-:Y:S01]  /*1670*/  @!P0 MOV R14, 0x400 ;  /* 0x00000400000e8802 */ /* 0x000fe20000000f00 */
[----:B------:R-:W2:Y:S01]  /*1680*/  @!P0 S2R R15, SR_CgaCtaId ;  /* 0x00000000000f8919 */ /* 0x000ea20000008800 */
[----:B0-----:R-:W-:Y:S01]  /*1690*/  @!P1 LEA R9, R9, R8, 0x18 ;  /* 0x0000000809099211 */ /* 0x001fe200078ec0ff */
[----:B------:R-:W-:Y:S02]  /*16a0*/  IMAD.MOV.U32 R8, RZ, RZ, R43 ;  /* 0x000000ffff087224 */ /* 0x000fe400078e002b */
[----:B------:R-:W-:Y:S02]  /*16b0*/  @!P0 IMAD.MOV.U32 R8, RZ, RZ, R36 ;  /* 0x000000ffff088224 */ /* 0x000fe400078e0024 */
[----:B------:R1:W-:Y:S04]  /*16c0*/  @!P1 STS [R9+0x8], R11 ;  /* 0x0000080b09009388 */ /* 0x0003e80000000800 */
[----:B------:R1:W-:Y:S01]  /*16d0*/  @!P1 STS [R9+0x4], R36 ;  /* 0x0000042409009388 */ /* 0x0003e20000000800 */
[----:B--2---:R-:W-:-:S05]  /*16e0*/  @!P0 LEA R15, R15, R14, 0x18 ;  /* 0x0000000e0f0f8211 */ /* 0x004fca00078ec0ff */
[----:B------:R1:W-:Y:S02]  /*16f0*/  @!P0 STS [R15+0x54], R36 ;  /* 0x000054240f008388 */ /* 0x0003e40000000800 */
.L_x_4:
[----:B------:R-:W-:Y:S05]  /*1700*/  WARPSYNC.ALL ;  /* 0x0000000000007948 */ /* 0x000fea0003800000 */
[----:B------:R-:W0:Y:S08]  /*1710*/  S2UR UR7, SR_CgaCtaId ;  /* 0x00000000000779c3 */ /* 0x000e300000008800 */
[----:B------:R-:W-:Y:S06]  /*1720*/  BAR.SYNC.DEFER_BLOCKING 0x0 ;  /* 0x0000000000007b1d */ /* 0x000fec0000010000 */
[----:B------:R-:W-:Y:S01]  /*1730*/  UMOV UR5, 0x400 ;  /* 0x0000040000057882 */ /* 0x000fe20000000000 */
[----:B-1----:R-:W1:Y:S01]  /*1740*/  S2R R10, SR_TID.X ;  /* 0x00000000000a7919 */ /* 0x002e620000002100 */
[----:B0-----:R-:W-:-:S09]  /*1750*/  ULEA UR5, UR7, UR5, 0x18 ;  /* 0x0000000507057291 */ /* 0x001fd2000f8ec0ff */
[----:B------:R-:W0:Y:S01]  /*1760*/  LDS R9, [UR5+0x54] ;  /* 0x00005405ff097984 */ /* 0x000e220008000800 */
[----:B-1----:R-:W-:-:S04]  /*1770*/  ISETP.NE.AND P0, PT, R10, RZ, PT ;  /* 0x000000ff0a00720c */ /* 0x002fc80003f05270 */
[----:B0-----:R-:W-:-:S05]  /*1780*/  SEL R9, R9, RZ, P0 ;  /* 0x000000ff09097207 */ /* 0x001fca0000000000 */
[----:B------:R-:W-:-:S07]  /*1790*/  IMAD.IADD R33, R9, 0x1, R8 ;  /* 0x0000000109217824 */ /* 0x000fce00078e0208 */
.L_x_3:
[----:B------:R-:W-:Y:S05]  /*17a0*/  BSYNC.RECONVERGENT B0 ;  /* 0x0000000000007941 */ /* 0x000fea0003800200 */
.L_x_1:
[----:B------:R-:W-:Y:S01]  /*17b0*/  IMAD.IADD R26, R26, 0x1, R33 ;  /* 0x000000011a1a7824 */ /* 0x000fe200078e0221 */
[----:B------:R-:W-:Y:S03]  /*17c0*/  BAR.SYNC.DEFER_BLOCKING 0x0 ;  /* 0x0000000000007b1d */ /* 0x000fe60000010000 */
[----:B------:R-:W-:-:S03]  /*17d0*/  IMAD.IADD R25, R25, 0x1, R26 ;  /* 0x0000000119197824 */ /* 0x000fc600078e021a */
[----:B------:R-:W1:Y:S01]  /*17e0*/  LDCU.64 UR8, c[0x0][0x388] ;  /* 0x00007100ff0877ac */ /* 0x000e620008000a00 */
[----:B------:R-:W-:-:S04]  /*17f0*/  IMAD.IADD R24, R24, 0x1, R25 ;  /* 0x0000000118187824 */ /* 0x000fc800078e0219 */
[----:B------:R-:W-:-:S04]  /*1800*/  IMAD.IADD R40, R40, 0x1, R24 ;  /* 0x0000000128287824 */ /* 0x000fc800078e0218 */
[----:B0-----:R-:W-:-:S04]  /*1810*/  IMAD.IADD R8, R39, 0x1, R40 ;  /* 0x0000000127087824 */ /* 0x001fc800078e0228 */
[----:B------:R-:W-:-:S04]  /*1820*/  IMAD.IADD R31, R31, 0x1, R8 ;  /* 0x000000011f1f7824 */ /* 0x000fc800078e0208 */
[----:B------:R-:W-:Y:S01]  /*1830*/  IMAD.IADD R30, R30, 0x1, R31 ;  /* 0x000000011e1e7824 */ /* 0x000fe200078e021f */
[----:B------:R-:W-:Y:S01]  /*1840*/  STS [R27], R26 ;  /* 0x0000001a1b007388 */ /* 0x000fe20000000800 */
[----:B-1----:R-:W-:Y:S02]  /*1850*/  IADD3 R42, P0, PT, R42, UR8, RZ ;  /* 0x000000082a2a7c10 */ /* 0x002fe4000ff1e0ff */
[----:B------:R-:W-:Y:S01]  /*1860*/  IMAD.IADD R10, R29, 0x1, R30 ;  /* 0x000000011d0a7824 */ /* 0x000fe200078e021e */
[----:B------:R-:W-:Y:S01]  /*1870*/  STS [R27+0x4], R25 ;  /* 0x000004191b007388 */ /* 0x000fe20000000800 */
[----:B------:R-:W-:Y:S02]  /*1880*/  IADD3.X R43, PT, PT, R41, UR9, RZ, P0, !PT ;  /* 0x00000009292b7c10 */ /* 0x000fe400087fe4ff */
[----:B------:R-:W-:Y:S01]  /*1890*/  IMAD.IADD R23, R23, 0x1, R10 ;  /* 0x0000000117177824 */ /* 0x000fe200078e020a */
[----:B------:R-:W-:Y:S03]  /*18a0*/  STS [R27+0x8], R24 ;  /* 0x000008181b007388 */ /* 0x000fe60000000800 */
        /* <DEDUP_REMOVED lines=19> */
[----:B------:R-:W-:Y:S04]  /*19e0*/  STS [R27+0x30], R7 ;  /* 0x000030071b007388 */ /* 0x000fe80000000800 */
[----:B------:R-:W-:Y:S04]  /*19f0*/  STS [R27+0x34], R6 ;  /* 0x000034061b007388 */ /* 0x000fe80000000800 */
[----:B------:R-:W-:Y:S04]  /*1a00*/  STS [R27+0x38], R5 ;  /* 0x000038051b007388 */ /* 0x000fe80000000800 */
[----:B------:R-:W-:Y:S04]  /*1a10*/  STS [R27+0x3c], R4 ;  /* 0x00003c041b007388 */ /* 0x000fe80000000800 */
[----:B------:R-:W-:Y:S04]  /*1a20*/  STS [R27+0x40], R3 ;  /* 0x000040031b007388 */ /* 0x000fe80000000800 */
[----:B------:R-:W-:Y:S04]  /*1a30*/  STS [R27+0x44], R2 ;  /* 0x000044021b007388 */ /* 0x000fe80000000800 */
[----:B------:R-:W-:Y:S01]  /*1a40*/  STS [R27+0x48], R0 ;  /* 0x000048001b007388 */ /* 0x000fe20000000800 */
[----:B------:R-:W-:-:S03]  /*1a50*/  NOP ;  /* 0x0000000000007918 */ /* 0x000fc60000000000 */
[----:B------:R-:W0:Y:S04]  /*1a60*/  LDS R9, [R28] ;  /* 0x000000001c097984 */ /* 0x000e280000000800 */
[----:B------:R-:W1:Y:S04]  /*1a70*/  LDS R7, [R28+0x80] ;  /* 0x000080001c077984 */ /* 0x000e680000000800 */
[----:B------:R-:W2:Y:S04]  /*1a80*/  LDS R11, [R28+0x100] ;  /* 0x000100001c0b7984 */ /* 0x000ea80000000800 */
[----:B------:R-:W3:Y:S04]  /*1a90*/  LDS R13, [R28+0x180] ;  /* 0x000180001c0d7984 */ /* 0x000ee80000000800 */
[----:B------:R-:W4:Y:S04]  /*1aa0*/  LDS R5, [R28+0x200] ;  /* 0x000200001c057984 */ /* 0x000f280000000800 */
[----:B------:R-:W5:Y:S04]  /*1ab0*/  LDS R15, [R28+0x280] ;  /* 0x000280001c0f7984 */ /* 0x000f680000000800 */
        /* <DEDUP_REMOVED lines=13> */
[----:B0-----:R-:W-:Y:S04]  /*1b90*/  STG.E desc[UR12][R42.64], R9 ;  /* 0x000000092a007986 */ /* 0x001fe8000c10190c */
[----:B-1----:R-:W-:Y:S04]  /*1ba0*/  STG.E desc[UR12][R42.64+0x80], R7 ;  /* 0x000080072a007986 */ /* 0x002fe8000c10190c */
[----:B--2---:R-:W-:Y:S04]  /*1bb0*/  STG.E desc[UR12][R42.64+0x100], R11 ;  /* 0x0001000b2a007986 */ /* 0x004fe8000c10190c */
[----:B---3--:R-:W-:Y:S04]  /*1bc0*/  STG.E desc[UR12][R42.64+0x180], R13 ;  /* 0x0001800d2a007986 */ /* 0x008fe8000c10190c */
[----:B----4-:R-:W-:Y:S04]  /*1bd0*/  STG.E desc[UR12][R42.64+0x200], R5 ;  /* 0x000200052a007986 */ /* 0x010fe8000c10190c */
[----:B-----5:R-:W-:Y:S04]  /*1be0*/  STG.E desc[UR12][R42.64+0x280], R15 ;  /* 0x0002800f2a007986 */ /* 0x020fe8000c10190c */
[----:B------:R-:W-:Y:S04]  /*1bf0*/  STG.E desc[UR12][R42.64+0x300], R3 ;  /* 0x000300032a007986 */ /* 0x000fe8000c10190c */
        /* <DEDUP_REMOVED lines=11> */
[----:B------:R-:W-:Y:S01]  /*1cb0*/  STG.E desc[UR12][R42.64+0x900], R39 ;  /* 0x000900272a007986 */ /* 0x000fe2000c10190c */
[----:B------:R-:W-:Y:S05]  /*1cc0*/  EXIT ;  /* 0x000000000000794d */ /* 0x000fea0003800000 */
.L_x_0:
[----:B------:R-:W-:-:S04]  /*1cd0*/  ISETP.NE.U32.AND P0, PT, RZ, UR7, PT ;  /* 0x00000007ff007c0c */ /* 0x000fc8000bf05070 */
[----:B------:R-:W-:-:S13]  /*1ce0*/  ISETP.NE.AND.EX P0, PT, RZ, UR4, PT, P0 ;  /* 0x00000004ff007c0c */ /* 0x000fda000bf05300 */
[----:B------:R-:W-:Y:S05]  /*1cf0*/  @!P0 EXIT ;  /* 0x000000000000894d */ /* 0x000fea0003800000 */
[----:B------:R-:W0:Y:S02]  /*1d00*/  LDCU.64 UR4, c[0x0][0x380] ;  /* 0x00007000ff0477ac */ /* 0x000e240008000a00 */
[----:B0-----:R-:W-:-:S06]  /*1d10*/  UIMAD.WIDE UR4, UR6, 0x7b80, UR4 ;  /* 0x00007b80060478a5 */ /* 0x001fcc000f8e0204 */
[----:B------:R-:W-:Y:S02]  /*1d20*/  IMAD.U32 R2, RZ, RZ, UR4 ;  /* 0x00000004ff027e24 */ /* 0x000fe4000f8e00ff */
[----:B------:R-:W-:-:S05]  /*1d30*/  IMAD.U32 R3, RZ, RZ, UR5 ;  /* 0x00000005ff037e24 */ /* 0x000fca000f8e00ff */
[----:B------:R0:W2:Y:S01]  /*1d40*/  LDG.E R0, desc[UR12][R2.64] ;  /* 0x0000000c02007981 */ /* 0x0000a2000c1e1900 */
[----:B------:R-:W1:Y:S02]  /*1d50*/  S2R R43, SR_TID.X ;  /* 0x00000000002b7919 */ /* 0x000e640000002100 */
[C---:B-1----:R-:W-:Y:S02]  /*1d60*/  LOP3.LUT R28, R43.reuse, 0x1f, RZ, 0xc0, !PT ;  /* 0x0000001f2b1c7812 */ /* 0x042fe400078ec0ff */
[----:B------:R-:W-:-:S05]  /*1d70*/  LOP3.LUT R5, R43, 0x3e0, RZ, 0xc0, !PT ;  /* 0x000003e02b057812 */ /* 0x000fca00078ec0ff */
[----:B------:R-:W-:-:S04]  /*1d80*/  IMAD R28, R5, 0x13, R28 ;  /* 0x00000013051c7824 */ /* 0x000fc800078e021c */
[C---:B------:R-:W-:Y:S01]  /*1d90*/  VIADD R4, R28.reuse, 0x20 ;  /* 0x000000201c047836 */ /* 0x040fe20000000000 */
[C---:B------:R-:W-:Y:S01]  /*1da0*/  ISETP.GE.U32.AND P1, PT, R28.reuse, UR7, PT ;  /* 0x000000071c007c0c */ /* 0x040fe2000bf26070 */
[C---:B------:R-:W-:Y:S01]  /*1db0*/  VIADD R5, R28.reuse, 0x40 ;  /* 0x000000401c057836 */ /* 0x040fe20000000000 */
[C---:B0-----:R-:W-:Y:S01]  /*1dc0*/  LEA R2, P0, R28.reuse, UR4, 0x2 ;  /* 0x000000041c027c11 */ /* 0x041fe2000f8010ff */
[----:B------:R-:W-:Y:S01]  /*1dd0*/  VIADD R3, R28, 0x80 ;  /* 0x000000801c037836 */ /* 0x000fe20000000000 */
[----:B------:R-:W-:Y:S01]  /*1de0*/  ISETP.GE.U32.AND P2, PT, R4, UR7, PT ;  /* 0x0000000704007c0c */ /* 0x000fe2000bf46070 */
[C---:B------:R-:W-:Y:S01]  /*1df0*/  VIADD R4, R28.reuse, 0xa0 ;  /* 0x000000a01c047836 */ /* 0x040fe20000000000 */
[----:B------:R-:W-:Y:S01]  /*1e00*/  ISETP.GE.U32.AND P3, PT, R5, UR7, PT ;  /* 0x0000000705007c0c */ /* 0x000fe2000bf66070 */
[C---:B------:R-:W-:Y:S01]  /*1e10*/  VIADD R5, R28.reuse, 0xc0 ;  /* 0x000000c01c057836 */ /* 0x040fe20000000000 */
[----:B------:R-:W-:Y:S01]  /*1e20*/  ISETP.GE.U32.AND P5, PT, R3, UR7, PT ;  /* 0x0000000703007c0c */ /* 0x000fe2000bfa6070 */
[----:B------:R-:W-:Y:S01]  /*1e30*/  VIADD R6, R28, 0x60 ;  /* 0x000000601c067836 */ /* 0x000fe20000000000 */
[----:B------:R-:W-:Y:S01]  /*1e40*/  ISETP.GE.U32.AND P6, PT, R4, UR7, PT ;  /* 0x0000000704007c0c */ /* 0x000fe2000bfc6070 */
[----:B------:R-:W-:Y:S01]  /*1e50*/  IMAD.X R3, RZ, RZ, UR5, P0 ;  /* 0x00000005ff037e24 */ /* 0x000fe200080e06ff */
[----:B------:R-:W-:Y:S01]  /*1e60*/  ISETP.GE.U32.AND P0, PT, R5, UR7, PT ;  /* 0x0000000705007c0c */ /* 0x000fe2000bf06070 */
[----:B------:R-:W-:Y:S01]  /*1e70*/  VIADD R5, R28, 0xe0 ;  /* 0x000000e01c057836 */ /* 0x000fe20000000000 */
[----:B------:R-:W-:Y:S01]  /*1e80*/  ISETP.GE.U32.AND P4, PT, R6, UR7, PT ;  /* 0x0000000706007c0c */ /* 0x000fe2000bf86070 */
[----:B------:R-:W-:-:S02]  /*1e90*/  VIADD R41, R28, 0x100 ;  /* 0x000001001c297836 */ /* 0x000fc40000000000 */
[C---:B------:R-:W-:Y:S02]  /*1ea0*/  VIADD R7, R28.reuse, 0x120 ;  /* 0x000001201c077836 */ /* 0x040fe40000000000 */
[C---:B------:R-:W-:Y:S02]  /*1eb0*/  VIADD R40, R28.reuse, 0x240 ;  /* 0x000002401c287836 */ /* 0x040fe40000000000 */
[----:B--2---:R-:W-:Y:S02]  /*1ec0*/  IMAD.MOV.U32 R4, RZ, RZ, R0 ;  /* 0x000000ffff047224 */ /* 0x004fe400078e0000 */
[----:B------:R-:W2:Y:S01]  /*1ed0*/  @!P1 LDG.E R0, desc[UR12][R2.64] ;  /* 0x0000000c02009981 */ /* 0x000ea2000c1e1900 */
[----:B------:R-:W-:Y:S01]  /*1ee0*/  ISETP.GE.U32.AND P1, PT, R5, UR7, PT ;  /* 0x0000000705007c0c */ /* 0x000fe2000bf26070 */
[----:B------:R-:W-:Y:S02]  /*1ef0*/  IMAD.MOV.U32 R8, RZ, RZ, R4 ;  /* 0x000000ffff087224 */ /* 0x000fe400078e0004 */
[----:B------:R-:W-:-:S02]  /*1f00*/  VIADD R5, R28, 0x140 ;  /* 0x000001401c057836 */ /* 0x000fc40000000000 */
[--C-:B------:R-:W-:Y:S02]  /*1f10*/  IMAD.MOV.U32 R10, RZ, RZ, R4.reuse ;  /* 0x000000ffff0a7224 */ /* 0x100fe400078e0004 */
[----:B------:R-:W3:Y:S01]  /*1f20*/  @!P3 LDG.E R8, desc[UR12][R2.64+0x100] ;  /* 0x0001000c0208b981 */ /* 0x000ee2000c1e1900 */
[----:B------:R-:W-:Y:S01]  /*1f30*/  ISETP.GE.U32.AND P3, PT, R5, UR7, PT ;  /* 0x0000000705007c0c */ /* 0x000fe2000bf66070 */
[C---:B------:R-:W-:Y:S02]  /*1f40*/  VIADD R5, R28.reuse, 0x160 ;  /* 0x000001601c057836 */ /* 0x040fe40000000000 */
[--C-:B------:R-:W-:Y:S01]  /*1f50*/  IMAD.MOV.U32 R12, RZ, RZ, R4.reuse ;  /* 0x000000ffff0c7224 */ /* 0x100fe200078e0004 */
[----:B------:R-:W4:Y:S01]  /*1f60*/  @!P4 LDG.E R10, desc[UR12][R2.64+0x180] ;  /* 0x0001800c020ac981 */ /* 0x000f22000c1e1900 */
[----:B------:R-:W-:Y:S01]  /*1f70*/  IMAD.MOV.U32 R14, RZ, RZ, R4 ;  /* 0x000000ffff0e7224 */ /* 0x000fe200078e0004 */
[----:B------:R-:W-:Y:S01]  /*1f80*/  ISETP.GE.U32.AND P4, PT, R5, UR7, PT ;  /* 0x0000000705007c0c */ /* 0x000fe2000bf86070 */
[----:B------:R-:W-:-:S02]  /*1f90*/  VIADD R5, R28, 0x180 ;  /* 0x000001801c057836 */ /* 0x000fc40000000000 */
[--C-:B------:R-:W-:Y:S01]  /*1fa0*/  IMAD.MOV.U32 R6, RZ, RZ, R4.reuse ;  /* 0x000000ffff067224 */ /* 0x100fe200078e0004 */
[----:B------:R-:W5:Y:S01]  /*1fb0*/  @!P5 LDG.E R12, desc[UR12][R2.64+0x200] ;  /* 0x0002000c020cd981 */ /* 0x000f62000c1e1900 */
[----:B------:R-:W-:Y:S01]  /*1fc0*/  ISETP.GE.U32.AND P5, PT, R41, UR7, PT ;  /* 0x0000000729007c0c */ /* 0x000fe2000bfa6070 */
[--C-:B------:R-:W-:Y:S02]  /*1fd0*/  IMAD.MOV.U32 R16, RZ, RZ, R4.reuse ;  /* 0x000000ffff107224 */ /* 0x100fe400078e0004 */
[----:B------:R-:W5:Y:S01]  /*1fe0*/  @!P6 LDG.E R14, desc[UR12][R2.64+0x280] ;  /* 0x0002800c020ee981 */ /* 0x000f62000c1e1900 */
[----:B------:R-:W-:Y:S01]  /*1ff0*/  ISETP.GE.U32.AND P6, PT, R5, UR7, PT ;  /* 0x0000000705007c0c */ /* 0x000fe2000bfc6070 */
[----:B------:R-:W-:Y:S02]  /*2000*/  VIADD R5, R28, 0x1a0 ;  /* 0x000001a01c057836 */ /* 0x000fe40000000000 */
[----:B------:R-:W5:Y:S01]  /*2010*/  @!P2 LDG.E R6, desc[UR12][R2.64+0x80] ;  /* 0x0000800c0206a981 */ /* 0x000f62000c1e1900 */
[----:B------:R-:W-:Y:S01]  /*2020*/  ISETP.GE.U32.AND P2, PT, R7, UR7, PT ;  /* 0x0000000707007c0c */ /* 0x000fe2000bf46070 */
[----:B------:R-:W-:-:S02]  /*2030*/  IMAD.MOV.U32 R18, RZ, RZ, R4 ;  /* 0x000000ffff127224 */ /* 0x000fc400078e0004 */
[--C-:B------:R-:W-:Y:S01]  /*2040*/  IMAD.MOV.U32 R20, RZ, RZ, R4.reuse ;  /* 0x000000ffff147224 */ /* 0x100fe200078e0004 */
[----:B------:R-:W5:Y:S01]  /*2050*/  @!P0 LDG.E R16, desc[UR12][R2.64+0x300] ;  /* 0x0003000c02108981 */ /* 0x000f62000c1e1900 */
[----:B------:R-:W-:Y:S01]  /*2060*/  ISETP.GE.U32.AND P0, PT, R5, UR7, PT ;  /* 0x0000000705007c0c */ /* 0x000fe2000bf06070 */
[C---:B------:R-:W-:Y:S02]  /*2070*/  VIADD R7, R28.reuse, 0x1c0 ;  /* 0x000001c01c077836 */ /* 0x040fe40000000000 */
[C---:B------:R-:W-:Y:S01]  /*2080*/  VIADD R5, R28.reuse, 0x1e0 ;  /* 0x000001e01c057836 */ /* 0x040fe20000000000 */
[----:B------:R-:W5:Y:S01]  /*2090*/  @!P1 LDG.E R18, desc[UR12][R2.64+0x380] ;  /* 0x0003800c02129981 */ /* 0x000f62000c1e1900 */
[--C-:B------:R-:W-:Y:S01]  /*20a0*/  IMAD.MOV.U32 R22, RZ, RZ, R4.reuse ;  /* 0x000000ffff167224 */ /* 0x100fe200078e0004 */
[----:B------:R-:W-:Y:S01]  /*20b0*/  ISETP.GE.U32.AND P1, PT, R7, UR7, PT ;  /* 0x0000000707007c0c */ /* 0x000fe2000bf26070 */
[--C-:B------:R-:W-:Y:S01]  /*20c0*/  IMAD.MOV.U32 R24, RZ, RZ, R4.reuse ;  /* 0x000000ffff187224 */ /* 0x100fe200078e0004 */
[----:B------:R-:W5:Y:S01]  /*20d0*/  @!P5 LDG.E R20, desc[UR12][R2.64+0x400] ;  /* 0x0004000c0214d981 */ /* 0x000f62000c1e1900 */
[----:B------:R-:W-:Y:S01]  /*20e0*/  IMAD.MOV.U32 R30, RZ, RZ, R4 ;  /* 0x000000ffff1e7224 */ /* 0x000fe200078e0004 */
[----:B------:R-:W-:Y:S01]  /*20f0*/  ISETP.GE.U32.AND P5, PT, R5, UR7, PT ;  /* 0x0000000705007c0c */ /* 0x000fe2000bfa6070 */
[C---:B------:R-:W-:Y:S01]  /*2100*/  VIADD R5, R28.reuse, 0x200 ;  /* 0x000002001c057836 */ /* 0x040fe20000000000 */
[----:B------:R-:W5:Y:S01]  /*2110*/  @!P2 LDG.E R22, desc[UR12][R2.64+0x480] ;  /* 0x0004800c0216a981 */ /* 0x000f62000c1e1900 */
[----:B------:R-:W-:-:S03]  /*2120*/  VIADD R7, R28, 0x220 ;  /* 0x000002201c077836 */ /* 0x000fc60000000000 */
[----:B------:R-:W5:Y:S01]  /*2130*/  @!P3 LDG.E R24, desc[UR12][R2.64+0x500] ;  /* 0x0005000c0218b981 */ /* 0x000f62000c1e1900 */
[----:B------:R-:W-:Y:S02]  /*2140*/  ISETP.GE.U32.AND P2, PT, R5, UR7, PT ;  /* 0x0000000705007c0c */ /* 0x000fe4000bf46070 */
[----:B------:R-:W-:Y:S01]  /*2150*/  ISETP.GE.U32.AND P3, PT, R7, UR7, PT ;  /* 0x0000000707007c0c */ /* 0x000fe2000bf66070 */
[----:B------:R-:W5:Y:S01]  /*2160*/  @!P4 LDG.E R30, desc[UR12][R2.64+0x580] ;  /* 0x0005800c021ec981 */ /* 0x000f62000c1e1900 */
[----:B------:R-:W-:Y:S01]  /*2170*/  ISETP.GE.U32.AND P4, PT, R40, UR7, PT ;  /* 0x0000000728007c0c */ /* 0x000fe2000bf86070 */
[--C-:B------:R-:W-:Y:S02]  /*2180*/  IMAD.MOV.U32 R32, RZ, RZ, R4.reuse ;  /* 0x000000ffff207224 */ /* 0x100fe400078e0004 */
[--C-:B------:R-:W-:Y:S02]  /*2190*/  IMAD.MOV.U32 R34, RZ, RZ, R4.reuse ;  /* 0x000000ffff227224 */ /* 0x100fe400078e0004 */
[----:B------:R-:W-:-:S02]  /*21a0*/  IMAD.MOV.U32 R38, RZ, RZ, R4 ;  /* 0x000000ffff267224 */ /* 0x000fc400078e0004 */
[--C-:B------:R-:W-:Y:S01]  /*21b0*/  IMAD.MOV.U32 R42, RZ, RZ, R4.reuse ;  /* 0x000000ffff2a7224 */ /* 0x100fe200078e0004 */
[----:B------:R-:W5:Y:S01]  /*21c0*/  @!P6 LDG.E R32, desc[UR12][R2.64+0x600] ;  /* 0x0006000c0220e981 */ /* 0x000f62000c1e1900 */
[--C-:B------:R-:W-:Y:S02]  /*21d0*/  IMAD.MOV.U32 R44, RZ, RZ, R4.reuse ;  /* 0x000000ffff2c7224 */ /* 0x100fe400078e0004 */
[----:B------:R-:W-:Y:S01]  /*21e0*/  IMAD.MOV.U32 R5, RZ, RZ, R4 ;  /* 0x000000ffff057224 */ /* 0x000fe200078e0004 */
[----:B------:R-:W5:Y:S04]  /*21f0*/  @!P0 LDG.E R34, desc[UR12][R2.64+0x680] ;  /* 0x0006800c02228981 */ /* 0x000f68000c1e1900 */
[----:B------:R-:W5:Y:S04]  /*2200*/  @!P1 LDG.E R38, desc[UR12][R2.64+0x700] ;  /* 0x0007000c02269981 */ /* 0x000f68000c1e1900 */
[----:B------:R-:W5:Y:S04]  /*2210*/  @!P5 LDG.E R42, desc[UR12][R2.64+0x780] ;  /* 0x0007800c022ad981 */ /* 0x000f68000c1e1900 */
[----:B------:R-:W5:Y:S04]  /*2220*/  @!P2 LDG.E R44, desc[UR12][R2.64+0x800] ;  /* 0x0008000c022ca981 */ /* 0x000f68000c1e1900 */
[----:B------:R-:W5:Y:S04]  /*2230*/  @!P3 LDG.E R5, desc[UR12][R2.64+0x880] ;  /* 0x0008800c0205b981 */ /* 0x000f68000c1e1900 */
[----:B------:R-:W5:Y:S01]  /*2240*/  @!P4 LDG.E R4, desc[UR12][R2.64+0x900] ;  /* 0x0009000c0204c981 */ /* 0x000f62000c1e1900 */
[----:B------:R-:W0:Y:S01]  /*2250*/  S2R R35, SR_LANEID ;  /* 0x0000000000237919 */ /* 0x000e220000000000 */
[----:B------:R-:W1:Y:S01]  /*2260*/  S2UR UR5, SR_CgaCtaId ;  /* 0x00000000000579c3 */ /* 0x000e620000008800 */
[----:B------:R-:W-:Y:S01]  /*2270*/  SHF.R.U32.HI R36, RZ, 0x5, R43 ;  /* 0x00000005ff247819 */ /* 0x000fe2000001162b */
[----:B------:R-:W-:-:S02]  /*2280*/  UMOV UR4, 0x400 ;  /* 0x0000040000047882 */ /* 0x000fc40000000000 */
[----:B-1----:R-:W-:Y:S02]  /*2290*/  ULEA UR4, UR5, UR4, 0x18 ;  /* 0x0000000405047291 */ /* 0x002fe4000f8ec0ff */
[----:B0-----:R-:W-:-:S05]  /*22a0*/  IMAD R27, R36, 0x260, R35 ;  /* 0x00000260241b7824 */ /* 0x001fca00078e0223 */
[----:B------:R-:W-:-:S05]  /*22b0*/  LEA R27, R27, UR4, 0x2 ;  /* 0x000000041b1b7c11 */ /* 0x000fca000f8e10ff */
[----:B------:R-:W-:Y:S01]  /*22c0*/  IMAD R26, R35, 0x48, R27 ;  /* 0x00000048231a7824 */ /* 0x000fe200078e021b */
[----:B------:R-:W-:Y:S01]  /*22d0*/  UISETP.NE.AND UP0, UPT, UR6, URZ, UPT ;  /* 0x000000ff0600728c */ /* 0x000fe2000bf05270 */
        /* <DEDUP_REMOVED lines=41> */
[----:B0-----:R-:W-:Y:S02]  /*2570*/  IADD3 R8, PT, PT, R23, R24, R25 ;  /* 0x0000001817087210 */ /* 0x001fe40007ffe019 */
[----:B------:R-:W-:Y:S02]  /*2580*/  ISETP.NE.AND P1, PT, R35, 0x1f, PT ;  /* 0x0000001f2300780c */ /* 0x000fe40003f25270 */
[----:B------:R-:W-:Y:S02]  /*2590*/  IADD3 R8, PT, PT, R33, R34, R8 ;  /* 0x0000002221087210 */ /* 0x000fe40007ffe008 */
[----:B------:R-:W-:Y:S02]  /*25a0*/  ISETP.NE.AND P2, PT, R36, 0xc, PT ;  /* 0x0000000c2400780c */ /* 0x000fe40003f45270 */
[----:B------:R-:W-:Y:S02]  /*25b0*/  IADD3 R8, PT, PT, R31, R32, R8 ;  /* 0x000000201f087210 */ /* 0x000fe40007ffe008 */
[----:B------:R-:W-:-:S02]  /*25c0*/  ISETP.GE.U32.AND P3, PT, R43, 0x20, PT ;  /* 0x000000202b00780c */ /* 0x000fc40003f66070 */
        /* <DEDUP_REMOVED lines=29> */
[----:B------:R-:W-:-:S03]  /*27a0*/  IMAD.IADD R11, R11, 0x1, R10 ;  /* 0x000000010b0b7824 */ /* 0x000fc600078e020a */
        /* <DEDUP_REMOVED lines=16> */
[----:B------:R-:W-:-:S04]  /*28b0*/  ISETP.NE.AND P0, PT, R36, 0x8, PT ;  /* 0x000000082400780c */ /* 0x000fc80003f05270 */
[----:B------:R-:W-:Y:S02]  /*28c0*/  SEL R8, R15, R8, !P0 ;  /* 0x000000080f087207 */ /* 0x000fe40004000000 */
[----:B------:R-:W-:Y:S02]  /*28d0*/  ISETP.NE.AND P0, PT, R36, 0xa, PT ;  /* 0x0000000a2400780c */ /* 0x000fe40003f05270 */
[----:B------:R-:W-:Y:S02]  /*28e0*/  SEL R8, R16, R8, !P1 ;  /* 0x0000000810087207 */ /* 0x000fe40004800000 */
[----:B------:R-:W-:Y:S02]  /*28f0*/  ISETP.NE.AND P1, PT, R36, 0xb, PT ;  /* 0x0000000b2400780c */ /* 0x000fe40003f25270 */
[----:B------:R-:W-:Y:S02]  /*2900*/  SEL R8, R17, R8, !P0 ;  /* 0x0000000811087207 */ /* 0x000fe40004000000 */
[----:B------:R-:W-:-:S02]  /*2910*/  ISETP.NE.AND P0, PT, R35, RZ, PT ;  /* 0x000000ff2300720c */ /* 0x000fc40003f05270 */
[----:B------:R-:W-:Y:S01]  /*2920*/  SEL R8, R18, R8, !P1 ;  /* 0x0000000812087207 */ /* 0x000fe20004800000 */
[----:B------:R-:W-:Y:S01]  /*2930*/  @!P2 IMAD.IADD R8, R19, 0x1, R18 ;  /* 0x000000011308a824 */ /* 0x000fe200078e0212 */
[----:B------:R-:W-:Y:S02]  /*2940*/  SEL R9, R37, RZ, P0 ;  /* 0x000000ff25097207 */ /* 0x000fe40000000000 */
[----:B------:R-:W-:-:S03]  /*2950*/  ISETP.NE.AND P0, PT, R43, RZ, PT ;  /* 0x000000ff2b00720c */ /* 0x000fc60003f05270 */
[----:B------:R-:W-:-:S05]  /*2960*/  @P3 IMAD.IADD R37, R8, 0x1, R9 ;  /* 0x0000000108253824 */ /* 0x000fca00078e0209 */
[----:B------:R-:W-:Y:S01]  /*2970*/  SEL R8, R37, RZ, P0 ;  /* 0x000000ff25087207 */ /* 0x000fe20000000000 */
[----:B------:R-:W-:Y:S06]  /*2980*/  BRA `(.L_x_18) ;  /* 0x0000000c005c7947 */ /* 0x000fec0003800000 */
.L_x_17:
[----:B0-----:R-:W-:Y:S02]  /*2990*/  IADD3 R8, PT, PT, R23, R24, R25 ;  /* 0x0000001817087210 */ /* 0x001fe40007ffe019 */
[----:B------:R-:W-:Y:S02]  /*29a0*/  ISETP.NE.AND P1, PT, R35, 0x1f, PT ;  /* 0x0000001f2300780c */ /* 0x000fe40003f25270 */
[----:B------:R-:W-:Y:S02]  /*29b0*/  IADD3 R8, PT, PT, R33, R34, R8 ;  /* 0x0000002221087210 */ /* 0x000fe40007ffe008 */
        /* <DEDUP_REMOVED lines=59> */
[----:B------:R-:W-:Y:S01]  /*2d70*/  ISETP.GT.U32.AND P0, PT, R43, 0x1f, PT ;  /* 0x0000001f2b00780c */ /* 0x000fe20003f04070 */
        /* <DEDUP_REMOVED lines=22> */
.L_x_64:
[----:B------:R-:W-:Y:S05]  /*2ee0*/  @!P0 BRA `(.L_x_21) ;  /* 0x0000000000248947 */ /* 0x000fea0003800000 */
[----:B------:R-:W-:-:S07]  /*2ef0*/  IMAD.MOV.U32 R9, RZ, RZ, 0x1de ;  /* 0x000001deff097424 */ /* 0x000fce00078e00ff */
.L_x_23:
[----:B------:R-:W-:Y:S05]  /*2f00*/  NANOSLEEP R9 ;  /* 0x000000090000735d */ /* 0x000fea0003800000 */
[----:B------:R-:W2:Y:S01]  /*2f10*/  LD.E.64.STRONG.GPU R14, desc[UR12][R16.64+0x100] ;  /* 0x0001000c100e7980 */ /* 0x000ea2000c10fb00 */
[----:B------:R-:W-:Y:S01]  /*2f20*/  UMOV UR5, 0xffffffff ;  /* 0xffffffff00057882 */ /* 0x000fe20000000000 */
[----:B------:R-:W-:Y:S02]  /*2f30*/  SHF.R.U32.HI R9, RZ, 0x1, R9 ;  /* 0x00000001ff097819 */ /* 0x000fe40000011609 */
[----:B--2---:R-:W-:Y:S01]  /*2f40*/  ISETP.NE.AND P0, PT, R14, 0x63, PT ;  /* 0x000000630e00780c */ /* 0x004fe20003f05270 */
[----:B------:R-:W-:-:S12]  /*2f50*/  BRA.DIV UR5, `(.L_x_22) ;  /* 0x0000001a05687947 */ /* 0x000fd8000b800000 */
[----:B------:R-:W-:-:S13]  /*2f60*/  VOTE.ANY P0, !P0 ;  /* 0x0000000000ff7806 */ /* 0x000fda0004000100 */
.L_x_67:
[----:B------:R-:W-:Y:S05]  /*2f70*/  @P0 BRA `(.L_x_23) ;  /* 0xfffffffc00e00947 */ /* 0x000fea000383ffff */
.L_x_21:
[----:B------:R-:W-:Y:S01]  /*2f80*/  UMOV UR5, 0xffffffff ;  /* 0xffffffff00057882 */ /* 0x000fe20000000000 */
[----:B------:R-:W-:Y:S02]  /*2f90*/  ISETP.NE.AND P2, PT, R14, 0x65, PT ;  /* 0x000000650e00780c */ /* 0x000fe40003f45270 */
[----:B------:R-:W-:Y:S11]  /*2fa0*/  BRA.DIV UR5, `(.L_x_24) ;  /* 0x0000001a05747947 */ /* 0x000ff6000b800000 */
[----:B------:R-:W0:Y:S01]  /*2fb0*/  S2R R42, SR_GEMASK ;  /* 0x00000000002a7919 */ /* 0x000e220000003c00 */
[----:B------:R-:W-:Y:S01]  /*2fc0*/  VOTE.ANY R8, PT, !P2 ;  /* 0x0000000000087806 */ /* 0x000fe200050e0100 */
[----:B------:R-:W-:-:S03]  /*2fd0*/  VIADD R19, R35, 0x2 ;  /* 0x0000000223137836 */ /* 0x000fc60000000000 */
[----:B0-----:R-:W-:-:S05]  /*2fe0*/  LOP3.LUT R8, R8, 0x80000000, R42, 0xec, !PT ;  /* 0x8000000008087812 */ /* 0x001fca00078eec2a */
[----:B------:R-:W-:-:S05]  /*2ff0*/  VIADD R9, R8, 0xffffffff ;  /* 0xffffffff08097836 */ /* 0x000fca0000000000 */
[----:B------:R-:W-:-:S04]  /*3000*/  LOP3.LUT R9, R8, R9, RZ, 0xc, !PT ;  /* 0x0000000908097212 */ /* 0x000fc800078e0cff */
[----:B------:R0:W1:Y:S02]  /*3010*/  POPC R38, R9 ;  /* 0x0000000900267309 */ /* 0x0000640000000000 */
[C---:B0-----:R-:W-:Y:S01]  /*3020*/  VIADD R9, R35.reuse, 0x4 ;  /* 0x0000000423097836 */ /* 0x041fe20000000000 */
[----:B-1----:R-:W0:Y:S01]  /*3030*/  SHFL.DOWN PT, R16, R15, 0x1, R38 ;  /* 0x082000000f107989 */ /* 0x002e2200000e0026 */
[----:B------:R-:W-:-:S04]  /*3040*/  ISETP.GE.AND P0, PT, R35, R38, PT ;  /* 0x000000262300720c */ /* 0x000fc80003f06270 */
[----:B0-----:R-:W-:Y:S02]  /*3050*/  SEL R16, R16, RZ, !P0 ;  /* 0x000000ff10107207 */ /* 0x001fe40004000000 */
[----:B------:R-:W-:-:S03]  /*3060*/  ISETP.GT.AND P0, PT, R19, R38, PT ;  /* 0x000000261300720c */ /* 0x000fc60003f04270 */
[----:B------:R-:W-:Y:S02]  /*3070*/  IMAD.IADD R17, R16, 0x1, R15 ;  /* 0x0000000110117824 */ /* 0x000fe400078e020f */
[----:B------:R-:W-:-:S03]  /*3080*/  VIADD R15, R35, 0x10 ;  /* 0x00000010230f7836 */ /* 0x000fc60000000000 */
[----:B------:R-:W0:Y:S02]  /*3090*/  SHFL.DOWN PT, R16, R17, 0x2, R38 ;  /* 0x0840000011107989 */ /* 0x000e2400000e0026 */
[-C--:B------:R-:W-:Y:S02]  /*30a0*/  ISETP.GT.AND P2, PT, R15, R38.reuse, PT ;  /* 0x000000260f00720c */ /* 0x080fe40003f44270 */
[----:B0-----:R-:W-:Y:S02]  /*30b0*/  SEL R16, R16, RZ, !P0 ;  /* 0x000000ff10107207 */ /* 0x001fe40004000000 */
[----:B------:R-:W-:Y:S01]  /*30c0*/  ISETP.GT.AND P0, PT, R9, R38, PT ;  /* 0x000000260900720c */ /* 0x000fe20003f04270 */
[----:B------:R-:W-:Y:S02]  /*30d0*/  VIADD R9, R35, 0x8 ;  /* 0x0000000823097836 */ /* 0x000fe40000000000 */
[----:B------:R-:W-:-:S05]  /*30e0*/  IMAD.IADD R19, R17, 0x1, R16 ;  /* 0x0000000111137824 */ /* 0x000fca00078e0210 */
[----:B------:R-:W0:Y:S02]  /*30f0*/  SHFL.DOWN PT, R16, R19, 0x4, R38 ;  /* 0x0880000013107989 */ /* 0x000e2400000e0026 */
[----:B0-----:R-:W-:Y:S02]  /*3100*/  SEL R16, R16, RZ, !P0 ;  /* 0x000000ff10107207 */ /* 0x001fe40004000000 */
[----:B------:R-:W-:Y:S02]  /*3110*/  ISETP.GT.AND P0, PT, R9, R38, PT ;  /* 0x000000260900720c */ /* 0x000fe40003f04270 */
[----:B------:R-:W0:Y:S01]  /*3120*/  LDC.64 R8, c[0x0][0x390] ;  /* 0x0000e400ff087b82 */ /* 0x000e220000000a00 */
[----:B------:R-:W-:-:S05]  /*3130*/  IMAD.IADD R37, R19, 0x1, R16 ;  /* 0x0000000113257824 */ /* 0x000fca00078e0210 */
[----:B------:R-:W1:Y:S01]  /*3140*/  SHFL.DOWN PT, R16, R37, 0x8, R38 ;  /* 0x0900000025107989 */ /* 0x000e6200000e0026 */
[----:B0-----:R-:W-:Y:S02]  /*3150*/  IADD3 R36, P3, PT, R8, 0x100, RZ ;  /* 0x0000010008247810 */ /* 0x001fe40007f7e0ff */
[----:B-1----:R-:W-:Y:S02]  /*3160*/  SEL R16, R16, RZ, !P0 ;  /* 0x000000ff10107207 */ /* 0x002fe40004000000 */
[----:B------:R-:W-:-:S03]  /*3170*/  ISETP.NE.AND P0, PT, R14, 0x65, PT ;  /* 0x000000650e00780c */ /* 0x000fc60003f05270 */
[----:B------:R-:W-:Y:S02]  /*3180*/  IMAD.IADD R17, R37, 0x1, R16 ;  /* 0x0000000125117824 */ /* 0x000fe400078e0210 */
[----:B------:R-:W-:-:S03]  /*3190*/  IMAD.X R37, RZ, RZ, R9, P3 ;  /* 0x000000ffff257224 */ /* 0x000fc600018e0609 */
[----:B------:R-:W0:Y:S05]  /*31a0*/  SHFL.DOWN PT, R16, R17, 0x10, R38 ;  /* 0x0a00000011107989 */ /* 0x000e2a00000e0026 */
[----:B------:R-:W-:Y:S02]  /*31b0*/  VOTE.ALL P0, P0 ;  /* 0x0000000000ff7806 */ /* 0x000fe40000000000 */
[----:B0-----:R-:W-:-:S05]  /*31c0*/  SEL R16, R16, RZ, !P2 ;  /* 0x000000ff10107207 */ /* 0x001fca0005000000 */
[----:B------:R-:W-:-:S07]  /*31d0*/  IMAD.IADD R19, R17, 0x1, R16 ;  /* 0x0000000111137824 */ /* 0x000fce00078e0210 */
.L_x_76:
[----:B------:R-:W-:Y:S05]  /*31e0*/  @!P0 BRA `(.L_x_25) ;  /* 0x0000000000e48947 */ /* 0x000fea0003800000 */
[----:B------:R-:W-:-:S07]  /*31f0*/  IMAD.MOV.U32 R38, RZ, RZ, 0x1de ;  /* 0x000001deff267424 */ /* 0x000fce00078e00ff */
.L_x_31:
        /* <DEDUP_REMOVED lines=10> */
.L_x_79:
[----:B------:R-:W-:Y:S05]  /*32a0*/  @!P0 BRA `(.L_x_27) ;  /* 0x0000000000248947 */ /* 0x000fea0003800000 */
[----:B------:R-:W-:-:S07]  /*32b0*/  IMAD.MOV.U32 R9, RZ, RZ, R38 ;  /* 0x000000ffff097224 */ /* 0x000fce00078e0026 */
.L_x_29:
[----:B------:R-:W-:Y:S05]  /*32c0*/  NANOSLEEP R9 ;  /* 0x000000090000735d */ /* 0x000fea0003800000 */
[----:B------:R-:W2:Y:S01]  /*32d0*/  LD.E.64.STRONG.GPU R14, desc[UR12][R16.64+-0x100] ;  /* 0xffff000c100e7980 */ /* 0x000ea2000c10fb00 */
[----:B------:R-:W-:Y:S01]  /*32e0*/  UMOV UR5, 0xffffffff ;  /* 0xffffffff00057882 */ /* 0x000fe20000000000 */
[----:B------:R-:W-:Y:S02]  /*32f0*/  SHF.R.U32.HI R9, RZ, 0x1, R9 ;  /* 0x00000001ff097819 */ /* 0x000fe40000011609 */
[----:B--2---:R-:W-:Y:S01]  /*3300*/  ISETP.NE.AND P0, PT, R14, 0x63, PT ;  /* 0x000000630e00780c */ /* 0x004fe20003f05270 */
[----:B------:R-:W-:-:S12]  /*3310*/  BRA.DIV UR5, `(.L_x_28) ;  /* 0x0000001a05c07947 */ /* 0x000fd8000b800000 */
[----:B------:R-:W-:-:S13]  /*3320*/  VOTE.ANY P0, !P0 ;  /* 0x0000000000ff7806 */ /* 0x000fda0004000100 */
.L_x_82:
[----:B------:R-:W-:Y:S05]  /*3330*/  @P0 BRA `(.L_x_29) ;  /* 0xfffffffc00e00947 */ /* 0x000fea000383ffff */
.L_x_27:
[----:B------:R-:W-:Y:S01]  /*3340*/  UMOV UR5, 0xffffffff ;  /* 0xffffffff00057882 */ /* 0x000fe20000000000 */
[----:B------:R-:W-:Y:S02]  /*3350*/  ISETP.NE.AND P0, PT, R14, 0x65, PT ;  /* 0x000000650e00780c */ /* 0x000fe40003f05270 */
[----:B------:R-:W-:Y:S11]  /*3360*/  BRA.DIV UR5, `(.L_x_30) ;  /* 0x0000001a05cc7947 */ /* 0x000ff6000b800000 */
[----:B------:R-:W-:Y:S01]  /*3370*/  VOTE.ANY R8, PT, !P0 ;  /* 0x0000000000087806 */ /* 0x000fe200040e0100 */
[----:B------:R-:W-:-:S03]  /*3380*/  VIADD R18, R18, 0xffffffe0 ;  /* 0xffffffe012127836 */ /* 0x000fc60000000000 */
[----:B------:R-:W-:-:S05]  /*3390*/  LOP3.LUT R8, R8, 0x80000000, R42, 0xec, !PT ;  /* 0x8000000008087812 */ /* 0x000fca00078eec2a */
[----:B------:R-:W-:-:S05]  /*33a0*/  VIADD R9, R8, 0xffffffff ;  /* 0xffffffff08097836 */ /* 0x000fca0000000000 */
[----:B------:R-:W-:Y:S01]  /*33b0*/  LOP3.LUT R9, R8, R9, RZ, 0xc, !PT ;  /* 0x0000000908097212 */ /* 0x000fe200078e0cff */
[----:B------:R-:W-:-:S05]  /*33c0*/  VIADD R8, R35, 0x2 ;  /* 0x0000000223087836 */ /* 0x000fca0000000000 */
[----:B------:R-:W0:Y:S02]  /*33d0*/  POPC R9, R9 ;  /* 0x0000000900097309 */ /* 0x000e240000000000 */
[----:B0-----:R-:W0:Y:S01]  /*33e0*/  SHFL.DOWN PT, R16, R15, 0x1, R9 ;  /* 0x082000000f107989 */ /* 0x001e2200000e0009 */
[----:B------:R-:W-:-:S04]  /*33f0*/  ISETP.GE.AND P0, PT, R35, R9, PT ;  /* 0x000000092300720c */ /* 0x000fc80003f06270 */
[----:B0-----:R-:W-:Y:S02]  /*3400*/  SEL R16, R16, RZ, !P0 ;  /* 0x000000ff10107207 */ /* 0x001fe40004000000 */
[----:B------:R-:W-:Y:S01]  /*3410*/  ISETP.GT.AND P0, PT, R8, R9, PT ;  /* 0x000000090800720c */ /* 0x000fe20003f04270 */
[----:B------:R-:W-:Y:S02]  /*3420*/  VIADD R8, R35, 0x4 ;  /* 0x0000000423087836 */ /* 0x000fe40000000000 */
[----:B------:R-:W-:-:S05]  /*3430*/  IMAD.IADD R44, R16, 0x1, R15 ;  /* 0x00000001102c7824 */ /* 0x000fca00078e020f */
[----:B------:R-:W0:Y:S02]  /*3440*/  SHFL.DOWN PT, R16, R44, 0x2, R9 ;  /* 0x084000002c107989 */ /* 0x000e2400000e0009 */
        /* <DEDUP_REMOVED lines=8> */
[----:B------:R-:W-:-:S03]  /*34d0*/  IMAD.IADD R45, R17, 0x1, R16 ;  /* 0x00000001112d7824 */ /* 0x000fc600078e0210 */
[----:B------:R-:W-:Y:S02]  /*34e0*/  ISETP.GT.AND P2, PT, R8, R9, PT ;  /* 0x000000090800720c */ /* 0x000fe40003f44270 */
        /* <DEDUP_REMOVED lines=8> */
.L_x_91:
[----:B------:R-:W-:Y:S05]  /*3570*/  @P0 BRA `(.L_x_31) ;  /* 0xfffffffc00200947 */ /* 0x000fea000383ffff */
.L_x_25:
        /* <DEDUP_REMOVED lines=15> */
.L_x_19:
[----:B------:R-:W-:Y:S05]  /*3670*/  WARPSYNC.ALL ;  /* 0x0000000000007948 */ /* 0x000fea0003800000 */
[----:B------:R-:W0:Y:S08]  /*3680*/  S2UR UR5, SR_CgaCtaId ;  /* 0x00000000000579c3 */ /* 0x000e300000008800 */
[----:B------:R-:W-:Y:S01]  /*3690*/  BAR.SYNC.DEFER_BLOCKING 0x0 ;  /* 0x0000000000007b1d */ /* 0x000fe20000010000 */
[----:B------:R-:W-:-:S05]  /*36a0*/  ISETP.NE.AND P0, PT, R43, RZ, PT ;  /* 0x000000ff2b00720c */ /* 0x000fca0003f05270 */
[----:B------:R-:W-:Y:S02]  /*36b0*/  UMOV UR4, 0x400 ;  /* 0x0000040000047882 */ /* 0x000fe40000000000 */
[----:B0-----:R-:W-:-:S09]  /*36c0*/  ULEA UR4, UR5, UR4, 0x18 ;  /* 0x0000000405047291 */ /* 0x001fd2000f8ec0ff */
[----:B------:R-:W0:Y:S02]  /*36d0*/  LDS R9, [UR4+0x54] ;  /* 0x00005404ff097984 */ /* 0x000e240008000800 */
[----:B0-----:R-:W-:-:S05]  /*36e0*/  SEL R9, R9, RZ, P0 ;  /* 0x000000ff09097207 */ /* 0x001fca0000000000 */
[----:B------:R-:W-:-:S07]  /*36f0*/  IMAD.IADD R8, R9, 0x1, R8 ;  /* 0x0000000109087824 */ /* 0x000fce00078e0208 */
.L_x_18:
[----:B------:R-:W-:Y:S01]  /*3700*/  IMAD.IADD R25, R25, 0x1, R8 ;  /* 0x0000000119197824 */ /* 0x000fe200078e0208 */
[----:B------:R-:W-:Y:S01]  /*3710*/  BAR.SYNC.DEFER_BLOCKING 0x0 ;  /* 0x0000000000007b1d */ /* 0x000fe20000010000 */
[----:B------:R-:W-:Y:S01]  /*3720*/  ISETP.NE.AND P0, PT, R43, RZ, PT ;  /* 0x000000ff2b00720c */ /* 0x000fe20003f05270 */
[----:B-1----:R-:W-:Y:S02]  /*3730*/  IMAD.U32 R10, RZ, RZ, UR7 ;  /* 0x00000007ff0a7e24 */ /* 0x002fe4000f8e00ff */
[----:B------:R-:W-:Y:S02]  /*3740*/  IMAD.IADD R24, R24, 0x1, R25 ;  /* 0x0000000118187824 */ /* 0x000fe400078e0219 */
[----:B------:R-:W0:Y:S02]  /*3750*/  LDCU.64 UR8, c[0x0][0x388] ;  /* 0x00007100ff0877ac */ /* 0x000e240008000a00 */
[----:B------:R-:W-:-:S04]  /*3760*/  IMAD.IADD R23, R23, 0x1, R24 ;  /* 0x0000000117177824 */ /* 0x000fc800078e0218 */
[----:B------:R-:W-:-:S04]  /*3770*/  IMAD.IADD R34, R34, 0x1, R23 ;  /* 0x0000000122227824 */ /* 0x000fc800078e0217 */
[----:B------:R-:W-:-:S04]  /*3780*/  IMAD.IADD R33, R33, 0x1, R34 ;  /* 0x0000000121217824 */ /* 0x000fc800078e0222 */
[----:B------:R-:W-:-:S04]  /*3790*/  IMAD.IADD R32, R32, 0x1, R33 ;  /* 0x0000000120207824 */ /* 0x000fc800078e0221 */
[----:B------:R-:W-:Y:S01]  /*37a0*/  IMAD.IADD R31, R31, 0x1, R32 ;  /* 0x000000011f1f7824 */ /* 0x000fe200078e0220 */
[----:B------:R-:W-:Y:S03]  /*37b0*/  STS [R26], R25 ;  /* 0x000000191a007388 */ /* 0x000fe60000000800 */
        /* <DEDUP_REMOVED lines=27> */
[----:B------:R1:W-:Y:S04]  /*3970*/  STS [R26+0x40], R3 ;  /* 0x000040031a007388 */ /* 0x0003e80000000800 */
[----:B------:R-:W-:Y:S04]  /*3980*/  STS [R26+0x44], R9 ;  /* 0x000044091a007388 */ /* 0x000fe80000000800 */
[----:B------:R-:W-:Y:S01]  /*3990*/  STS [R26+0x48], R11 ;  /* 0x0000480b1a007388 */ /* 0x000fe20000000800 */
[----:B------:R-:W-:-:S03]  /*39a0*/  NOP ;  /* 0x0000000000007918 */ /* 0x000fc60000000000 */
[----:B------:R-:W-:Y:S04]  /*39b0*/  LDS R33, [R27] ;  /* 0x000000001b217984 */ /* 0x000fe80000000800 */
[----:B------:R-:W-:Y:S04]  /*39c0*/  LDS R35, [R27+0x80] ;  /* 0x000080001b237984 */ /* 0x000fe80000000800 */
        /* <DEDUP_REMOVED lines=17> */
[----:B------:R2:W-:Y:S01]  /*3ae0*/  @!P0 STS [UR4+0x7b80], R10 ;  /* 0x007b800aff008988 */ /* 0x0005e20008000804 */
[----:B------:R-:W-:Y:S01]  /*3af0*/  BAR.SYNC.DEFER_BLOCKING 0x0 ;  /* 0x0000000000007b1d */ /* 0x000fe20000010000 */
[----:B-1----:R-:W-:-:S05]  /*3b00*/  IADD3 R3, P0, PT, R28, UR10, RZ ;  /* 0x0000000a1c037c10 */ /* 0x002fca000ff1e0ff */
[----:B------:R-:W1:Y:S01]  /*3b10*/  S2R R2, SR_TID.X ;  /* 0x0000000000027919 */ /* 0x000e620000002100 */
[----:B------:R-:W3:Y:S01]  /*3b20*/  LDS R29, [UR4+0x7b80] ;  /* 0x007b8004ff1d7984 */ /* 0x000ee20008000800 */
[C---:B-1----:R-:W-:Y:S02]  /*3b30*/  LOP3.LUT R4, R2.reuse, 0x3e0, RZ, 0xc0, !PT ;  /* 0x000003e002047812 */ /* 0x042fe400078ec0ff */
[----:B------:R-:W-:-:S05]  /*3b40*/  LOP3.LUT R2, R2, 0x1f, RZ, 0xc0, !PT ;  /* 0x0000001f02027812 */ /* 0x000fca00078ec0ff */
[----:B------:R-:W-:Y:S02]  /*3b50*/  IMAD R6, R4, 0x13, R2 ;  /* 0x0000001304067824 */ /* 0x000fe400078e0202 */
[----:B------:R-:W-:Y:S01]  /*3b60*/  IMAD.X R4, RZ, RZ, UR11, P0 ;  /* 0x0000000bff047e24 */ /* 0x000fe200080e06ff */
[C---:B0-----:R-:W-:Y:S01]  /*3b70*/  LEA R2, P0, R3.reuse, UR8, 0x2 ;  /* 0x0000000803027c11 */ /* 0x041fe2000f8010ff */
[C---:B------:R-:W-:Y:S02]  /*3b80*/  VIADD R8, R6.reuse, 0x20 ;  /* 0x0000002006087836 */ /* 0x040fe40000000000 */
[C---:B--2---:R-:W-:Y:S01]  /*3b90*/  VIADD R10, R6.reuse, 0xa0 ;  /* 0x000000a0060a7836 */ /* 0x044fe20000000000 */
[----:B------:R-:W-:Y:S01]  /*3ba0*/  LEA.HI.X R3, R3, UR9, R4, 0x2, P0 ;  /* 0x0000000903037c11 */ /* 0x000fe200080f1404 */
[----:B------:R-:W-:Y:S01]  /*3bb0*/  VIADD R4, R6, 0x40 ;  /* 0x0000004006047836 */ /* 0x000fe20000000000 */
[-C--:B---3--:R-:W-:Y:S02]  /*3bc0*/  ISETP.GE.AND P1, PT, R28, R29.reuse, PT ;  /* 0x0000001d1c00720c */ /* 0x088fe40003f26270 */
[-C--:B------:R-:W-:Y:S01]  /*3bd0*/  ISETP.GE.AND P2, PT, R8, R29.reuse, PT ;  /* 0x0000001d0800720c */ /* 0x080fe20003f46270 */
[----:B------:R-:W-:Y:S01]  /*3be0*/  VIADD R8, R6, 0x60 ;  /* 0x0000006006087836 */ /* 0x000fe20000000000 */
[-C--:B------:R-:W-:Y:S01]  /*3bf0*/  ISETP.GE.AND P3, PT, R4, R29.reuse, PT ;  /* 0x0000001d0400720c */ /* 0x080fe20003f66270 */
[----:B------:R-:W-:Y:S01]  /*3c00*/  VIADD R4, R6, 0x80 ;  /* 0x0000008006047836 */ /* 0x000fe20000000000 */
[----:B------:R-:W-:-:S02]  /*3c10*/  ISETP.GE.AND P6, PT, R10, R29, PT ;  /* 0x0000001d0a00720c */ /* 0x000fc40003fc6270 */
[-C--:B------:R-:W-:Y:S01]  /*3c20*/  ISETP.GE.AND P4, PT, R8, R29.reuse, PT ;  /* 0x0000001d0800720c */ /* 0x080fe20003f86270 */
[----:B------:R-:W-:Y:S01]  /*3c30*/  VIADD R8, R6, 0xc0 ;  /* 0x000000c006087836 */ /* 0x000fe20000000000 */
[-C--:B------:R-:W-:Y:S01]  /*3c40*/  ISETP.GE.AND P5, PT, R4, R29.reuse, PT ;  /* 0x0000001d0400720c */ /* 0x080fe20003fa6270 */
[----:B------:R-:W-:Y:S02]  /*3c50*/  VIADD R4, R6, 0xe0 ;  /* 0x000000e006047836 */ /* 0x000fe40000000000 */
[----:B------:R0:W-:Y:S01]  /*3c60*/  @!P1 STG.E desc[UR12][R2.64], R33 ;  /* 0x0000002102009986 */ /* 0x0001e2000c10190c */
[-C--:B------:R-:W-:Y:S01]  /*3c70*/  ISETP.GE.AND P0, PT, R8, R29.reuse, PT ;  /* 0x0000001d0800720c */ /* 0x080fe20003f06270 */
[----:B------:R-:W-:Y:S01]  /*3c80*/  VIADD R8, R6, 0x140 ;  /* 0x0000014006087836 */ /* 0x000fe20000000000 */
[-C--:B------:R-:W-:Y:S01]  /*3c90*/  ISETP.GE.AND P1, PT, R4, R29.reuse, PT ;  /* 0x0000001d0400720c */ /* 0x080fe20003f26270 */
[----:B------:R-:W-:Y:S01]  /*3ca0*/  VIADD R4, R6, 0x120 ;  /* 0x0000012006047836 */ /* 0x000fe20000000000 */
[----:B------:R0:W-:Y:S04]  /*3cb0*/  @!P3 STG.E desc[UR12][R2.64+0x100], R37 ;  /* 0x000100250200b986 */ /* 0x0001e8000c10190c */
[----:B------:R0:W-:Y:S01]  /*3cc0*/  @!P4 STG.E desc[UR12][R2.64+0x180], R39 ;  /* 0x000180270200c986 */ /* 0x0001e2000c10190c */
[-C--:B------:R-:W-:Y:S01]  /*3cd0*/  ISETP.GE.AND P3, PT, R4, R29.reuse, PT ;  /* 0x0000001d0400720c */ /* 0x080fe20003f66270 */
[----:B------:R-:W-:Y:S01]  /*3ce0*/  VIADD R4, R6, 0x160 ;  /* 0x0000016006047836 */ /* 0x000fe20000000000 */
[-C--:B------:R-:W-:Y:S01]  /*3cf0*/  ISETP.GE.AND P4, PT, R8, R29.reuse, PT ;  /* 0x0000001d0800720c */ /* 0x080fe20003f86270 */
[----:B------:R-:W-:Y:S01]  /*3d00*/  VIADD R8, R6, 0x180 ;  /* 0x0000018006087836 */ /* 0x000fe20000000000 */
[----:B------:R0:W-:Y:S01]  /*3d10*/  @!P2 STG.E desc[UR12][R2.64+0x80], R35 ;  /* 0x000080230200a986 */ /* 0x0001e2000c10190c */
[----:B------:R-:W-:-:S03]  /*3d20*/  ISETP.GE.AND P2, PT, R41, R29, PT ;  /* 0x0000001d2900720c */ /* 0x000fc60003f46270 */
[----:B------:R0:W-:Y:S01]  /*3d30*/  @!P5 STG.E desc[UR12][R2.64+0x200], R43 ;  /* 0x0002002b0200d986 */ /* 0x0001e2000c10190c */
[-C--:B------:R-:W-:Y:S01]  /*3d40*/  ISETP.GE.AND P5, PT, R4, R29.reuse, PT ;  /* 0x0000001d0400720c */ /* 0x080fe20003fa6270 */
[----:B------:R-:W-:Y:S02]  /*3d50*/  VIADD R4, R6, 0x1a0 ;  /* 0x000001a006047836 */ /* 0x000fe40000000000 */
[----:B------:R0:W-:Y:S01]  /*3d60*/  @!P6 STG.E desc[UR12][R2.64+0x280], R45 ;  /* 0x0002802d0200e986 */ /* 0x0001e2000c10190c */
[-C--:B------:R-:W-:Y:S01]  /*3d70*/  ISETP.GE.AND P6, PT, R8, R29.reuse, PT ;  /* 0x0000001d0800720c */ /* 0x080fe20003fc6270 */
[----:B------:R-:W-:Y:S02]  /*3d80*/  VIADD R8, R6, 0x1c0 ;  /* 0x000001c006087836 */ /* 0x000fe40000000000 */
[----:B------:R0:W-:Y:S01]  /*3d90*/  @!P0 STG.E desc[UR12][R2.64+0x300], R0 ;  /* 0x0003000002008986 */ /* 0x0001e2000c10190c */
[----:B------:R-:W-:Y:S01]  /*3da0*/  ISETP.GE.AND P0, PT, R4, R29, PT ;  /* 0x0000001d0400720c */ /* 0x000fe20003f06270 */
[----:B------:R-:W-:-:S02]  /*3db0*/  VIADD R4, R6, 0x1e0 ;  /* 0x000001e006047836 */ /* 0x000fc40000000000 */
[----:B------:R0:W-:Y:S01]  /*3dc0*/  @!P1 STG.E desc[UR12][R2.64+0x380], R31 ;  /* 0x0003801f02009986 */ /* 0x0001e2000c10190c */
[-C--:B------:R-:W-:Y:S01]  /*3dd0*/  ISETP.GE.AND P1, PT, R8, R29.reuse, PT ;  /* 0x0000001d0800720c */ /* 0x080fe20003f26270 */
[C---:B------:R-:W-:Y:S02]  /*3de0*/  VIADD R8, R6.reuse, 0x200 ;  /* 0x0000020006087836 */ /* 0x040fe40000000000 */
[----:B------:R-:W-:Y:S01]  /*3df0*/  VIADD R6, R6, 0x220 ;  /* 0x0000022006067836 */ /* 0x000fe20000000000 */
[----:B------:R0:W-:Y:S01]  /*3e00*/  @!P2 STG.E desc[UR12][R2.64+0x400], R23 ;  /* 0x000400170200a986 */ /* 0x0001e2000c10190c */
[----:B------:R-:W-:-:S03]  /*3e10*/  ISETP.GE.AND P2, PT, R4, R29, PT ;  /* 0x0000001d0400720c */ /* 0x000fc60003f46270 */
[----:B------:R0:W-:Y:S01]  /*3e20*/  @!P3 STG.E desc[UR12][R2.64+0x480], R19 ;  /* 0x000480130200b986 */ /* 0x0001e2000c10190c */
[----:B------:R-:W-:-:S03]  /*3e30*/  ISETP.GE.AND P3, PT, R8, R29, PT ;  /* 0x0000001d0800720c */ /* 0x000fc60003f66270 */
[----:B------:R0:W-:Y:S01]  /*3e40*/  @!P4 STG.E desc[UR12][R2.64+0x500], R21 ;  /* 0x000500150200c986 */ /* 0x0001e2000c10190c */
[----:B------:R-:W-:-:S03]  /*3e50*/  ISETP.GE.AND P4, PT, R6, R29, PT ;  /* 0x0000001d0600720c */ /* 0x000fc60003f86270 */
[----:B------:R0:W-:Y:S01]  /*3e60*/  @!P5 STG.E desc[UR12][R2.64+0x580], R17 ;  /* 0x000580110200d986 */ /* 0x0001e2000c10190c */
[----:B------:R-:W-:-:S03]  /*3e70*/  ISETP.GE.AND P5, PT, R40, R29, PT ;  /* 0x0000001d2800720c */ /* 0x000fc60003fa6270 */
[----:B------:R0:W-:Y:S04]  /*3e80*/  @!P6 STG.E desc[UR12][R2.64+0x600], R15 ;  /* 0x0006000f0200e986 */ /* 0x0001e8000c10190c */
[----:B------:R0:W-:Y:S04]  /*3e90*/  @!P0 STG.E desc[UR12][R2.64+0x680], R13 ;  /* 0x0006800d02008986 */ /* 0x0001e8000c10190c */
[----:B------:R0:W-:Y:S04]  /*3ea0*/  @!P1 STG.E desc[UR12][R2.64+0x700], R11 ;  /* 0x0007000b02009986 */ /* 0x0001e8000c10190c */
[----:B------:R0:W-:Y:S04]  /*3eb0*/  @!P2 STG.E desc[UR12][R2.64+0x780], R9 ;  /* 0x000780090200a986 */ /* 0x0001e8000c10190c */
[----:B------:R0:W-:Y:S04]  /*3ec0*/  @!P3 STG.E desc[UR12][R2.64+0x800], R7 ;  /* 0x000800070200b986 */ /* 0x0001e8000c10190c */
[----:B------:R0:W-:Y:S01]  /*3ed0*/  @!P4 STG.E desc[UR12][R2.64+0x880], R5 ;  /* 0x000880050200c986 */ /* 0x0001e2000c10190c */
[----:B------:R-:W-:Y:S05]  /*3ee0*/  @P5 EXIT ;  /* 0x000000000000594d */ /* 0x000fea0003800000 */
[----:B------:R-:W-:Y:S01]  /*3ef0*/  STG.E desc[UR12][R2.64+0x900], R25 ;  /* 0x0009001902007986 */ /* 0x000fe2000c10190c */
[----:B------:R-:W-:Y:S05]  /*3f00*/  EXIT ;  /* 0x000000000000794d */ /* 0x000fea0003800000 */
.L_x_5:
[----:B------:R-:W-:Y:S01]  /*3f10*/  BSSY B1, `(.L_x_32) ;  /* 0x0000006000017945 */ /* 0x000fe20003800000 */
[----:B------:R-:W-:Y:S01]  /*3f20*/  PLOP3.LUT P0, PT, P0, PT, PT, 0x8, 0x80 ;  /* 0x000000000080781c */ /* 0x000fe2000070e170 */
[----:B------:R-:W-:-:S12]  /*3f30*/  IMAD.MOV.U32 R8, RZ, RZ, -0x1 ;  /* 0xffffffffff087424 */ /* 0x000fd800078e00ff */
[----:B------:R-:W-:Y:S05]  /*3f40*/  WARPSYNC.COLLECTIVE R8, `(.L_x_33) ;  /* 0x0000000008087348 */ /* 0x000fea0003c00000 */
[----:B------:R-:W-:Y:S01]  /*3f50*/  VOTE.ANY P0, P0 ;  /* 0x0000000000ff7806 */ /* 0x000fe20000000100 */
[----:B------:R-:W-:-:S12]  /*3f60*/  ENDCOLLECTIVE ;  /* 0x000000000000791b */ /* 0x000fd80003800000 */
.L_x_33:
[----:B------:R-:W-:Y:S05]  /*3f70*/  BSYNC B1 ;  /* 0x0000000000017941 */ /* 0x000fea0003800000 */
.L_x_32:
[----:B------:R-:W-:Y:S05]  /*3f80*/  BRA `(.L_x_34) ;  /* 0xffffffd000087947 */ /* 0x000fea000383ffff */
.L_x_7:
[----:B------:R-:W-:Y:S01]  /*3f90*/  BSSY B1, `(.L_x_35) ;  /* 0x0000006000017945 */ /* 0x000fe20003800000 */
[----:B------:R-:W-:Y:S01]  /*3fa0*/  PLOP3.LUT P0, PT, P0, PT, PT, 0x8, 0x80 ;  /* 0x000000000080781c */ /* 0x000fe2000070e170 */
[----:B------:R-:W-:-:S12]  /*3fb0*/  IMAD.MOV.U32 R8, RZ, RZ, -0x1 ;  /* 0xffffffffff087424 */ /* 0x000fd800078e00ff */
[----:B------:R-:W-:Y:S05]  /*3fc0*/  WARPSYNC.COLLECTIVE R8, `(.L_x_36) ;  /* 0x0000000008087348 */ /* 0x000fea0003c00000 */
[----:B------:R-:W-:Y:S01]  /*3fd0*/  VOTE.ANY P0, P0 ;  /* 0x0000000000ff7806 */ /* 0x000fe20000000100 */
[----:B------:R-:W-:-:S12]  /*3fe0*/  ENDCOLLECTIVE ;  /* 0x000000000000791b */ /* 0x000fd80003800000 */
.L_x_36:
[----:B------:R-:W-:Y:S05]  /*3ff0*/  BSYNC B1 ;  /* 0x0000000000017941 */ /* 0x000fea0003800000 */
.L_x_35:
[----:B------:R-:W-:Y:S05]  /*4000*/  BRA `(.L_x_37) ;  /* 0xffffffd0000c7947 */ /* 0x000fea000383ffff */
.L_x_9:
[----:B------:R-:W0:Y:S01]  /*4010*/  S2R R45, SR_GEMASK ;  /* 0x00000000002d7919 */ /* 0x000e220000003c00 */
[----:B------:R-:W-:Y:S01]  /*4020*/  BSSY B1, `(.L_x_38) ;  /* 0x0000007000017945 */ /* 0x000fe20003800000 */
[----:B------:R-:W-:Y:S01]  /*4030*/  ISETP.NE.AND P0, PT, R14, 0x65, PT ;  /* 0x000000650e00780c */ /* 0x000fe20003f05270 */
[----:B------:R-:W-:Y:S01]  /*4040*/  IMAD.MOV.U32 R8, RZ, RZ, -0x1 ;  /* 0xffffffffff087424 */ /* 0x000fe200078e00ff */
[----:B------:R-:W-:-:S13]  /*4050*/  PLOP3.LUT P2, PT, P2, PT, PT, 0x8, 0x80 ;  /* 0x000000000080781c */ /* 0x000fda000174e170 */
[----:B0-----:R-:W-:Y:S05]  /*4060*/  WARPSYNC.COLLECTIVE R8, `(.L_x_39) ;  /* 0x0000000008087348 */ /* 0x001fea0003c00000 */
[----:B------:R-:W-:Y:S01]  /*4070*/  VOTE.ANY R8, PT, P2 ;  /* 0x0000000000087806 */ /* 0x000fe200010e0100 */
[----:B0-----:R-:W-:Y:S06]  /*4080*/  ENDCOLLECTIVE ;  /* 0x000000000000791b */ /* 0x001fec0003800000 */
.L_x_39:
[----:B------:R-:W-:Y:S05]  /*4090*/  BSYNC B1 ;  /* 0x0000000000017941 */ /* 0x000fea0003800000 */
.L_x_38:
[----:B------:R-:W-:Y:S01]  /*40a0*/  LOP3.LUT R8, R8, 0x80000000, R45, 0xec, !PT ;  /* 0x8000000008087812 */ /* 0x000fe200078eec2d */
[----:B------:R-:W-:Y:S02]  /*40b0*/  IMAD.MOV.U32 R10, RZ, RZ, 0x1 ;  /* 0x00000001ff0a7424 */ /* 0x000fe400078e00ff */
[----:B------:R-:W-:Y:S02]  /*40c0*/  VIADD R33, R44, 0x2 ;  /* 0x000000022c217836 */ /* 0x000fe40000000000 */
[----:B------:R-:W-:Y:S02]  /*40d0*/  VIADD R9, R8, 0xffffffff ;  /* 0xffffffff08097836 */ /* 0x000fe40000000000 */
[C---:B------:R-:W-:Y:S02]  /*40e0*/  VIADD R32, R44.reuse, 0x4 ;  /* 0x000000042c207836 */ /* 0x040fe40000000000 */
[----:B------:R-:W-:Y:S01]  /*40f0*/  VIADD R19, R44, 0x8 ;  /* 0x000000082c137836 */ /* 0x000fe20000000000 */
[----:B------:R-:W-:Y:S01]  /*4100*/  LOP3.LUT R38, R8, R9, RZ, 0xc, !PT ;  /* 0x0000000908267212 */ /* 0x000fe200078e0cff */
[----:B------:R-:W-:-:S02]  /*4110*/  IMAD.MOV.U32 R8, RZ, RZ, -0x1 ;  /* 0xffffffffff087424 */ /* 0x000fc400078e00ff */
[----:B------:R-:W-:-:S03]  /*4120*/  VIADD R34, R44, 0x10 ;  /* 0x000000102c227836 */ /* 0x000fc60000000000 */
[----:B------:R-:W0:Y:S02]  /*4130*/  POPC R38, R38 ;  /* 0x0000002600267309 */ /* 0x000e240000000000 */
[----:B0-----:R-:W-:-:S07]  /*4140*/  IMAD.MOV.U32 R9, RZ, RZ, R38 ;  /* 0x000000ffff097224 */ /* 0x001fce00078e0026 */
[----:B------:R-:W-:Y:S05]  /*4150*/  WARPSYNC.COLLECTIVE R8, `(.L_x_40) ;  /* 0x0000000008087348 */ /* 0x000fea0003c00000 */
[----:B------:R0:W1:Y:S02]  /*4160*/  SHFL.DOWN P2, R16, R15, R10, R9 ;  /* 0x0800000a0f107389 */ /* 0x0000640000040009 */
[----:B01----:R-:W-:Y:S05]  /*4170*/  ENDCOLLECTIVE ;  /* 0x000000000000791b */ /* 0x003fea0003800000 */
.L_x_40:
[----:B------:R-:W-:Y:S01]  /*4180*/  IMAD.MOV.U32 R10, RZ, RZ, 0x2 ;  /* 0x00000002ff0a7424 */ /* 0x000fe200078e00ff */
[----:B------:R-:W-:-:S04]  /*4190*/  ISETP.GE.AND P2, PT, R44, R38, PT ;  /* 0x000000262c00720c */ /* 0x000fc80003f46270 */
[----:B------:R-:W-:-:S05]  /*41a0*/  SEL R16, R16, RZ, !P2 ;  /* 0x000000ff10107207 */ /* 0x000fca0005000000 */
[----:B------:R-:W-:-:S04]  /*41b0*/  IMAD.IADD R17, R16, 0x1, R15 ;  /* 0x0000000110117824 */ /* 0x000fc800078e020f */
[----:B------:R-:W-:-:S07]  /*41c0*/  IMAD.MOV.U32 R15, RZ, RZ, R17 ;  /* 0x000000ffff0f7224 */ /* 0x000fce00078e0011 */
[----:B------:R-:W-:Y:S05]  /*41d0*/  WARPSYNC.COLLECTIVE R8, `(.L_x_41) ;  /* 0x0000000008087348 */ /* 0x000fea0003c00000 */
[----:B------:R0:W1:Y:S02]  /*41e0*/  SHFL.DOWN P2, R16, R15, R10, R9 ;  /* 0x0800000a0f107389 */ /* 0x0000640000040009 */
[----:B01----:R-:W-:Y:S05]  /*41f0*/  ENDCOLLECTIVE ;  /* 0x000000000000791b */ /* 0x003fea0003800000 */
.L_x_41:
[----:B------:R-:W-:Y:S01]  /*4200*/  IMAD.MOV.U32 R10, RZ, RZ, 0x4 ;  /* 0x00000004ff0a7424 */ /* 0x000fe200078e00ff */
[----:B------:R-:W-:-:S04]  /*4210*/  ISETP.GT.AND P2, PT, R33, R38, PT ;  /* 0x000000262100720c */ /* 0x000fc80003f44270 */
[----:B------:R-:W-:-:S05]  /*4220*/  SEL R16, R16, RZ, !P2 ;  /* 0x000000ff10107207 */ /* 0x000fca0005000000 */
[----:B------:R-:W-:-:S04]  /*4230*/  IMAD.IADD R35, R17, 0x1, R16 ;  /* 0x0000000111237824 */ /* 0x000fc800078e0210 */
[----:B------:R-:W-:-:S07]  /*4240*/  IMAD.MOV.U32 R15, RZ, RZ, R35 ;  /* 0x000000ffff0f7224 */ /* 0x000fce00078e0023 */
[----:B------:R-:W-:Y:S05]  /*4250*/  WARPSYNC.COLLECTIVE R8, `(.L_x_42) ;  /* 0x0000000008087348 */ /* 0x000fea0003c00000 */
[----:B------:R0:W1:Y:S02]  /*4260*/  SHFL.DOWN P2, R16, R15, R10, R9 ;  /* 0x0800000a0f107389 */ /* 0x0000640000040009 */
[----:B01----:R-:W-:Y:S05]  /*4270*/  ENDCOLLECTIVE ;  /* 0x000000000000791b */ /* 0x003fea0003800000 */
.L_x_42:
        /* <DEDUP_REMOVED lines=8> */
.L_x_43:
        /* <DEDUP_REMOVED lines=8> */
.L_x_44:
[----:B------:R-:W0:Y:S01]  /*4380*/  LDC.64 R8, c[0x0][0x390] ;  /* 0x0000e400ff087b82 */ /* 0x000e220000000a00 */
[----:B------:R-:W-:-:S04]  /*4390*/  ISETP.GT.AND P2, PT, R34, R38, PT ;  /* 0x000000262200720c */ /* 0x000fc80003f44270 */
[----:B------:R-:W-:-:S05]  /*43a0*/  SEL R16, R16, RZ, !P2 ;  /* 0x000000ff10107207 */ /* 0x000fca0005000000 */
[----:B------:R-:W-:Y:S01]  /*43b0*/  IMAD.IADD R36, R17, 0x1, R16 ;  /* 0x0000000111247824 */ /* 0x000fe200078e0210 */
[----:B0-----:R-:W-:Y:S01]  /*43c0*/  IADD3 R35, P2, PT, R8, 0x100, RZ ;  /* 0x0000010008237810 */ /* 0x001fe20007f5e0ff */
[----:B------:R-:W-:-:S04]  /*43d0*/  IMAD.MOV.U32 R8, RZ, RZ, -0x1 ;  /* 0xffffffffff087424 */ /* 0x000fc800078e00ff */
[----:B------:R-:W-:-:S08]  /*43e0*/  IMAD.X R37, RZ, RZ, R9, P2 ;  /* 0x000000ffff257224 */ /* 0x000fd000010e0609 */
[----:B------:R-:W-:Y:S05]  /*43f0*/  WARPSYNC.COLLECTIVE R8, `(.L_x_45) ;  /* 0x0000000008087348 */ /* 0x000fea0003c00000 */
[----:B------:R-:W-:Y:S01]  /*4400*/  VOTE.ALL P0, P0 ;  /* 0x0000000000ff7806 */ /* 0x000fe20000000000 */
[----:B------:R-:W-:-:S12]  /*4410*/  ENDCOLLECTIVE ;  /* 0x000000000000791b */ /* 0x000fd80003800000 */
.L_x_45:
[----:B------:R-:W-:Y:S05]  /*4420*/  BRA `(.L_x_46) ;  /* 0xffffffcc00a07947 */ /* 0x000fea000383ffff */
.L_x_11:
[----:B------:R-:W-:Y:S01]  /*4430*/  BSSY B1, `(.L_x_47) ;  /* 0x0000006000017945 */ /* 0x000fe20003800000 */
[----:B------:R-:W-:Y:S01]  /*4440*/  PLOP3.LUT P0, PT, P0, PT, PT, 0x8, 0x80 ;  /* 0x000000000080781c */ /* 0x000fe2000070e170 */
[----:B------:R-:W-:-:S12]  /*4450*/  IMAD.MOV.U32 R8, RZ, RZ, -0x1 ;  /* 0xffffffffff087424 */ /* 0x000fd800078e00ff */
[----:B------:R-:W-:Y:S05]  /*4460*/  WARPSYNC.COLLECTIVE R8, `(.L_x_48) ;  /* 0x0000000008087348 */ /* 0x000fea0003c00000 */
[----:B------:R-:W-:Y:S01]  /*4470*/  VOTE.ANY P0, P0 ;  /* 0x0000000000ff7806 */ /* 0x000fe20000000100 */
[----:B------:R-:W-:-:S12]  /*4480*/  ENDCOLLECTIVE ;  /* 0x000000000000791b */ /* 0x000fd80003800000 */
.L_x_48:
[----:B------:R-:W-:Y:S05]  /*4490*/  BSYNC B1 ;  /* 0x0000000000017941 */ /* 0x000fea0003800000 */
.L_x_47:
[----:B------:R-:W-:Y:S05]  /*44a0*/  BRA `(.L_x_49) ;  /* 0xffffffcc00b07947 */ /* 0x000fea000383ffff */
.L_x_13:
[----:B------:R-:W-:Y:S01]  /*44b0*/  BSSY B1, `(.L_x_50) ;  /* 0x0000006000017945 */ /* 0x000fe20003800000 */
[----:B------:R-:W-:Y:S01]  /*44c0*/  PLOP3.LUT P0, PT, P0, PT, PT, 0x8, 0x80 ;  /* 0x000000000080781c */ /* 0x000fe2000070e170 */
[----:B------:R-:W-:-:S12]  /*44d0*/  IMAD.MOV.U32 R8, RZ, RZ, -0x1 ;  /* 0xffffffffff087424 */ /* 0x000fd800078e00ff */
[----:B------:R-:W-:Y:S05]  /*44e0*/  WARPSYNC.COLLECTIVE R8, `(.L_x_51) ;  /* 0x0000000008087348 */ /* 0x000fea0003c00000 */
[----:B------:R-:W-:Y:S01]  /*44f0*/  VOTE.ANY P0, P0 ;  /* 0x0000000000ff7806 */ /* 0x000fe20000000100 */
[----:B------:R-:W-:-:S12]  /*4500*/  ENDCOLLECTIVE ;  /* 0x000000000000791b */ /* 0x000fd80003800000 */
.L_x_51:
[----:B------:R-:W-:Y:S05]  /*4510*/  BSYNC B1 ;  /* 0x0000000000017941 */ /* 0x000fea0003800000 */
.L_x_50:
[----:B------:R-:W-:Y:S05]  /*4520*/  BRA `(.L_x_52) ;  /* 0xffffffcc00b47947 */ /* 0x000fea000383ffff */
.L_x_15:
[----:B------:R-:W-:Y:S01]  /*4530*/  BSSY B1, `(.L_x_53) ;  /* 0x0000006000017945 */ /* 0x000fe20003800000 */
[----:B------:R-:W-:Y:S01]  /*4540*/  PLOP3.LUT P2, PT, P0, PT, PT, 0x8, 0x80 ;  /* 0x000000000080781c */ /* 0x000fe2000074e170 */
[----:B------:R-:W-:-:S12]  /*4550*/  IMAD.MOV.U32 R8, RZ, RZ, -0x1 ;  /* 0xffffffffff087424 */ /* 0x000fd800078e00ff */
[----:B------:R-:W-:Y:S05]  /*4560*/  WARPSYNC.COLLECTIVE R8, `(.L_x_54) ;  /* 0x0000000008087348 */ /* 0x000fea0003c00000 */
[----:B------:R-:W-:Y:S01]  /*4570*/  VOTE.ANY R8, PT, P2 ;  /* 0x0000000000087806 */ /* 0x000fe200010e0100 */
[----:B------:R-:W-:Y:S06]  /*4580*/  ENDCOLLECTIVE ;  /* 0x000000000000791b */ /* 0x000fec0003800000 */
.L_x_54:
[----:B------:R-:W-:Y:S05]  /*4590*/  BSYNC B1 ;  /* 0x0000000000017941 */ /* 0x000fea0003800000 */
.L_x_53:
[----:B------:R-:W-:Y:S01]  /*45a0*/  LOP3.LUT R8, R8, 0x80000000, R45, 0xec, !PT ;  /* 0x8000000008087812 */ /* 0x000fe200078eec2d */
[----:B------:R-:W-:Y:S02]  /*45b0*/  IMAD.MOV.U32 R10, RZ, RZ, 0x1 ;  /* 0x00000001ff0a7424 */ /* 0x000fe400078e00ff */
[----:B------:R-:W-:Y:S02]  /*45c0*/  VIADD R18, R18, 0xffffffe0 ;  /* 0xffffffe012127836 */ /* 0x000fe40000000000 */
[----:B------:R-:W-:-:S05]  /*45d0*/  VIADD R9, R8, 0xffffffff ;  /* 0xffffffff08097836 */ /* 0x000fca0000000000 */
[----:B------:R-:W-:Y:S01]  /*45e0*/  LOP3.LUT R17, R8, R9, RZ, 0xc, !PT ;  /* 0x0000000908117212 */ /* 0x000fe200078e0cff */
[----:B------:R-:W-:-:S03]  /*45f0*/  IMAD.MOV.U32 R8, RZ, RZ, -0x1 ;  /* 0xffffffffff087424 */ /* 0x000fc600078e00ff */
[----:B------:R0:W1:Y:S04]  /*4600*/  POPC R9, R17 ;  /* 0x0000001100097309 */ /* 0x0000680000000000 */
[----:B01----:R-:W-:Y:S05]  /*4610*/  WARPSYNC.COLLECTIVE R8, `(.L_x_55) ;  /* 0x0000000008087348 */ /* 0x003fea0003c00000 */
[----:B-1----:R1:W2:Y:S02]  /*4620*/  SHFL.DOWN P2, R16, R15, R10, R9 ;  /* 0x0800000a0f107389 */ /* 0x0022a40000040009 */
[----:B012---:R-:W-:Y:S05]  /*4630*/  ENDCOLLECTIVE ;  /* 0x000000000000791b */ /* 0x007fea0003800000 */
.L_x_55:
[----:B------:R-:W-:Y:S01]  /*4640*/  ISETP.GE.AND P0, PT, R44, R9, PT ;  /* 0x000000092c00720c */ /* 0x000fe20003f06270 */
[----:B------:R-:W-:-:S03]  /*4650*/  IMAD.MOV.U32 R10, RZ, RZ, 0x2 ;  /* 0x00000002ff0a7424 */ /* 0x000fc600078e00ff */
[----:B------:R-:W-:Y:S02]  /*4660*/  SEL R16, R16, RZ, !P0 ;  /* 0x000000ff10107207 */ /* 0x000fe40004000000 */
[----:B------:R-:W-:-:S03]  /*4670*/  ISETP.GT.AND P0, PT, R33, R9, PT ;  /* 0x000000092100720c */ /* 0x000fc60003f04270 */
[----:B------:R-:W-:-:S10]  /*4680*/  IMAD.IADD R15, R16, 0x1, R15 ;  /* 0x00000001100f7824 */ /* 0x000fd400078e020f */
[----:B------:R-:W-:Y:S05]  /*4690*/  WARPSYNC.COLLECTIVE R8, `(.L_x_56) ;  /* 0x0000000008087348 */ /* 0x000fea0003c00000 */
[----:B------:R0:W1:Y:S02]  /*46a0*/  SHFL.DOWN P2, R16, R15, R10, R9 ;  /* 0x0800000a0f107389 */ /* 0x0000640000040009 */
[----:B01----:R-:W-:Y:S05]  /*46b0*/  ENDCOLLECTIVE ;  /* 0x000000000000791b */ /* 0x003fea0003800000 */
.L_x_56:
[----:B------:R-:W-:Y:S01]  /*46c0*/  IMAD.MOV.U32 R10, RZ, RZ, 0x4 ;  /* 0x00000004ff0a7424 */ /* 0x000fe200078e00ff */
[----:B------:R-:W-:Y:S02]  /*46d0*/  SEL R16, R16, RZ, !P0 ;  /* 0x000000ff10107207 */ /* 0x000fe40004000000 */
[----:B------:R-:W-:-:S03]  /*46e0*/  ISETP.GT.AND P0, PT, R32, R9, PT ;  /* 0x000000092000720c */ /* 0x000fc60003f04270 */
[----:B------:R-:W-:-:S10]  /*46f0*/  IMAD.IADD R15, R15, 0x1, R16 ;  /* 0x000000010f0f7824 */ /* 0x000fd400078e0210 */
[----:B------:R-:W-:Y:S05]  /*4700*/  WARPSYNC.COLLECTIVE R8, `(.L_x_57) ;  /* 0x0000000008087348 */ /* 0x000fea0003c00000 */
[----:B------:R0:W1:Y:S02]  /*4710*/  SHFL.DOWN P2, R16, R15, R10, R9 ;  /* 0x0800000a0f107389 */ /* 0x0000640000040009 */
[----:B01----:R-:W-:Y:S05]  /*4720*/  ENDCOLLECTIVE ;  /* 0x000000000000791b */ /* 0x003fea0003800000 */
.L_x_57:
[----:B------:R-:W-:Y:S01]  /*4730*/  IMAD.MOV.U32 R10, RZ, RZ, 0x8 ;  /* 0x00000008ff0a7424 */ /* 0x000fe200078e00ff */
[----:B------:R-:W-:Y:S02]  /*4740*/  SEL R16, R16, RZ, !P0 ;  /* 0x000000ff10107207 */ /* 0x000fe40004000000 */
[----:B------:R-:W-:-:S03]  /*4750*/  ISETP.GT.AND P0, PT, R19, R9, PT ;  /* 0x000000091300720c */ /* 0x000fc60003f04270 */
[----:B------:R-:W-:-:S10]  /*4760*/  IMAD.IADD R15, R15, 0x1, R16 ;  /* 0x000000010f0f7824 */ /* 0x000fd400078e0210 */
[----:B------:R-:W-:Y:S05]  /*4770*/  WARPSYNC.COLLECTIVE R8, `(.L_x_58) ;  /* 0x0000000008087348 */ /* 0x000fea0003c00000 */
[----:B------:R0:W1:Y:S02]  /*4780*/  SHFL.DOWN P2, R16, R15, R10, R9 ;  /* 0x0800000a0f107389 */ /* 0x0000640000040009 */
[----:B01----:R-:W-:Y:S05]  /*4790*/  ENDCOLLECTIVE ;  /* 0x000000000000791b */ /* 0x003fea0003800000 */
.L_x_58:
[----:B------:R-:W-:Y:S01]  /*47a0*/  IMAD.MOV.U32 R10, RZ, RZ, 0x10 ;  /* 0x00000010ff0a7424 */ /* 0x000fe200078e00ff */
[----:B------:R-:W-:Y:S02]  /*47b0*/  SEL R16, R16, RZ, !P0 ;  /* 0x000000ff10107207 */ /* 0x000fe40004000000 */
[----:B------:R-:W-:-:S03]  /*47c0*/  ISETP.GT.AND P0, PT, R34, R9, PT ;  /* 0x000000092200720c */ /* 0x000fc60003f04270 */
[----:B------:R-:W-:-:S10]  /*47d0*/  IMAD.IADD R15, R15, 0x1, R16 ;  /* 0x000000010f0f7824 */ /* 0x000fd400078e0210 */
[----:B------:R-:W-:Y:S05]  /*47e0*/  WARPSYNC.COLLECTIVE R8, `(.L_x_59) ;  /* 0x0000000008087348 */ /* 0x000fea0003c00000 */
[----:B------:R0:W1:Y:S02]  /*47f0*/  SHFL.DOWN P2, R16, R15, R10, R9 ;  /* 0x0800000a0f107389 */ /* 0x0000640000040009 */
[----:B01----:R-:W-:Y:S05]  /*4800*/  ENDCOLLECTIVE ;  /* 0x000000000000791b */ /* 0x003fea0003800000 */
.L_x_59:
[----:B------:R-:W-:Y:S02]  /*4810*/  SEL R16, R16, RZ, !P0 ;  /* 0x000000ff10107207 */ /* 0x000fe40004000000 */
[----:B------:R-:W-:Y:S02]  /*4820*/  ISETP.NE.AND P0, PT, R14, 0x65, PT ;  /* 0x000000650e00780c */ /* 0x000fe40003f05270 */
[----:B------:R-:W-:-:S11]  /*4830*/  IADD3 R36, PT, PT, R15, R16, R36 ;  /* 0x000000100f247210 */ /* 0x000fd60007ffe024 */
[----:B------:R-:W-:Y:S05]  /*4840*/  WARPSYNC.COLLECTIVE R8, `(.L_x_60) ;  /* 0x0000000008087348 */ /* 0x000fea0003c00000 */
[----:B------:R-:W-:Y:S01]  /*4850*/  VOTE.ALL P0, P0 ;  /* 0x0000000000ff7806 */ /* 0x000fe20000000000 */
[----:B------:R-:W-:-:S12]  /*4860*/  ENDCOLLECTIVE ;  /* 0x000000000000791b */ /* 0x000fd80003800000 */
.L_x_60:
[----:B------:R-:W-:Y:S05]  /*4870*/  BRA `(.L_x_61) ;  /* 0xffffffcc00607947 */ /* 0x000fea000383ffff */
.L_x_20:
[----:B------:R-:W-:Y:S01]  /*4880*/  BSSY B0, `(.L_x_62) ;  /* 0x0000006000007945 */ /* 0x000fe20003800000 */
[----:B------:R-:W-:Y:S01]  /*4890*/  PLOP3.LUT P0, PT, P0, PT, PT, 0x8, 0x80 ;  /* 0x000000000080781c */ /* 0x000fe2000070e170 */
[----:B------:R-:W-:-:S12]  /*48a0*/  IMAD.MOV.U32 R8, RZ, RZ, -0x1 ;  /* 0xffffffffff087424 */ /* 0x000fd800078e00ff */
[----:B------:R-:W-:Y:S05]  /*48b0*/  WARPSYNC.COLLECTIVE R8, `(.L_x_63) ;  /* 0x0000000008087348 */ /* 0x000fea0003c00000 */
[----:B------:R-:W-:Y:S01]  /*48c0*/  VOTE.ANY P0, P0 ;  /* 0x0000000000ff7806 */ /* 0x000fe20000000100 */
[----:B------:R-:W-:-:S12]  /*48d0*/  ENDCOLLECTIVE ;  /* 0x000000000000791b */ /* 0x000fd80003800000 */
.L_x_63:
[----:B------:R-:W-:Y:S05]  /*48e0*/  BSYNC B0 ;  /* 0x0000000000007941 */ /* 0x000fea0003800000 */
.L_x_62:
[----:B------:R-:W-:Y:S05]  /*48f0*/  BRA `(.L_x_64) ;  /* 0xffffffe400787947 */ /* 0x000fea000383ffff */
.L_x_22:
[----:B------:R-:W-:Y:S01]  /*4900*/  BSSY B0, `(.L_x_65) ;  /* 0x0000006000007945 */ /* 0x000fe20003800000 */
[----:B------:R-:W-:Y:S01]  /*4910*/  PLOP3.LUT P0, PT, P0, PT, PT, 0x8, 0x80 ;  /* 0x000000000080781c */ /* 0x000fe2000070e170 */
[----:B------:R-:W-:-:S12]  /*4920*/  IMAD.MOV.U32 R8, RZ, RZ, -0x1 ;  /* 0xffffffffff087424 */ /* 0x000fd800078e00ff */
[----:B------:R-:W-:Y:S05]  /*4930*/  WARPSYNC.COLLECTIVE R8, `(.L_x_66) ;  /* 0x0000000008087348 */ /* 0x000fea0003c00000 */
[----:B------:R-:W-:Y:S01]  /*4940*/  VOTE.ANY P0, P0 ;  /* 0x0000000000ff7806 */ /* 0x000fe20000000100 */
[----:B------:R-:W-:-:S12]  /*4950*/  ENDCOLLECTIVE ;  /* 0x000000000000791b */ /* 0x000fd80003800000 */
.L_x_66:
[----:B------:R-:W-:Y:S05]  /*4960*/  BSYNC B0 ;  /* 0x0000000000007941 */ /* 0x000fea0003800000 */
.L_x_65:
[----:B------:R-:W-:Y:S05]  /*4970*/  BRA `(.L_x_67) ;  /* 0xffffffe4007c7947 */ /* 0x000fea000383ffff */
.L_x_24:
        /* <DEDUP_REMOVED lines=8> */
.L_x_69:
[----:B------:R-:W-:Y:S05]  /*4a00*/  BSYNC B0 ;  /* 0x0000000000007941 */ /* 0x000fea0003800000 */
.L_x_68:
[----:B------:R-:W-:Y:S01]  /*4a10*/  LOP3.LUT R8, R8, 0x80000000, R42, 0xec, !PT ;  /* 0x8000000008087812 */ /* 0x000fe200078eec2a */
[----:B------:R-:W-:Y:S02]  /*4a20*/  IMAD.MOV.U32 R10, RZ, RZ, 0x1 ;  /* 0x00000001ff0a7424 */ /* 0x000fe400078e00ff */
[----:B------:R-:W-:Y:S02]  /*4a30*/  VIADD R19, R35, 0x2 ;  /* 0x0000000223137836 */ /* 0x000fe40000000000 */
[----:B------:R-:W-:-:S05]  /*4a40*/  VIADD R9, R8, 0xffffffff ;  /* 0xffffffff08097836 */ /* 0x000fca0000000000 */
[----:B------:R-:W-:Y:S01]  /*4a50*/  LOP3.LUT R38, R8, R9, RZ, 0xc, !PT ;  /* 0x0000000908267212 */ /* 0x000fe200078e0cff */
[----:B------:R-:W-:-:S05]  /*4a60*/  IMAD.MOV.U32 R8, RZ, RZ, -0x1 ;  /* 0xffffffffff087424 */ /* 0x000fca00078e00ff */
[----:B------:R-:W0:Y:S02]  /*4a70*/  POPC R38, R38 ;  /* 0x0000002600267309 */ /* 0x000e240000000000 */
[----:B0-----:R-:W-:Y:S01]  /*4a80*/  IMAD.MOV.U32 R9, RZ, RZ, R38 ;  /* 0x000000ffff097224 */ /* 0x001fe200078e0026 */
[----:B------:R-:W-:-:S13]  /*4a90*/  ISETP.GT.AND P3, PT, R19, R38, PT ;  /* 0x000000261300720c */ /* 0x000fda0003f64270 */
[----:B------:R-:W-:Y:S05]  /*4aa0*/  WARPSYNC.COLLECTIVE R8, `(.L_x_70) ;  /* 0x0000000008087348 */ /* 0x000fea0003c00000 */
[----:B------:R0:W1:Y:S02]  /*4ab0*/  SHFL.DOWN P2, R16, R15, R10, R9 ;  /* 0x0800000a0f107389 */ /* 0x0000640000040009 */
[----:B01----:R-:W-:Y:S05]  /*4ac0*/  ENDCOLLECTIVE ;  /* 0x000000000000791b */ /* 0x003fea0003800000 */
.L_x_70:
        /* <DEDUP_REMOVED lines=8> */
.L_x_71:
[----:B------:R-:W-:Y:S01]  /*4b50*/  IMAD.MOV.U32 R10, RZ, RZ, 0x4 ;  /* 0x00000004ff0a7424 */ /* 0x000fe200078e00ff */
[----:B------:R-:W-:-:S05]  /*4b60*/  SEL R16, R16, RZ, !P3 ;  /* 0x000000ff10107207 */ /* 0x000fca0005800000 */
[----:B------:R-:W-:Y:S02]  /*4b70*/  IMAD.IADD R19, R17, 0x1, R16 ;  /* 0x0000000111137824 */ /* 0x000fe400078e0210 */
[----:B------:R-:W-:Y:S02]  /*4b80*/  VIADD R17, R35, 0x4 ;  /* 0x0000000423117836 */ /* 0x000fe40000000000 */
[----:B------:R-:W-:-:S03]  /*4b90*/  IMAD.MOV.U32 R15, RZ, RZ, R19 ;  /* 0x000000ffff0f7224 */ /* 0x000fc600078e0013 */
[----:B------:R-:W-:Y:S01]  /*4ba0*/  ISETP.GT.AND P3, PT, R17, R38, PT ;  /* 0x000000261100720c */ /* 0x000fe20003f64270 */
[----:B------:R-:W-:-:S12]  /*4bb0*/  VIADD R17, R35, 0x8 ;  /* 0x0000000823117836 */ /* 0x000fd80000000000 */
[----:B------:R-:W-:Y:S05]  /*4bc0*/  WARPSYNC.COLLECTIVE R8, `(.L_x_72) ;  /* 0x0000000008087348 */ /* 0x000fea0003c00000 */
[----:B------:R0:W1:Y:S02]  /*4bd0*/  SHFL.DOWN P2, R16, R15, R10, R9 ;  /* 0x0800000a0f107389 */ /* 0x0000640000040009 */
[----:B01----:R-:W-:Y:S05]  /*4be0*/  ENDCOLLECTIVE ;  /* 0x000000000000791b */ /* 0x003fea0003800000 */
.L_x_72:
[----:B------:R-:W-:Y:S01]  /*4bf0*/  IMAD.MOV.U32 R10, RZ, RZ, 0x8 ;  /* 0x00000008ff0a7424 */ /* 0x000fe200078e00ff */
[----:B------:R-:W-:Y:S02]  /*4c00*/  SEL R16, R16, RZ, !P3 ;  /* 0x000000ff10107207 */ /* 0x000fe40005800000 */
[----:B------:R-:W-:-:S03]  /*4c10*/  ISETP.GT.AND P3, PT, R17, R38, PT ;  /* 0x000000261100720c */ /* 0x000fc60003f64270 */
[----:B------:R-:W-:Y:S02]  /*4c20*/  IMAD.IADD R37, R19, 0x1, R16 ;  /* 0x0000000113257824 */ /* 0x000fe400078e0210 */
[----:B------:R-:W-:Y:S02]  /*4c30*/  VIADD R19, R35, 0x10 ;  /* 0x0000001023137836 */ /* 0x000fe40000000000 */
[----:B------:R-:W-:-:S07]  /*4c40*/  IMAD.MOV.U32 R15, RZ, RZ, R37 ;  /* 0x000000ffff0f7224 */ /* 0x000fce00078e0025 */
[----:B------:R-:W-:Y:S05]  /*4c50*/  WARPSYNC.COLLECTIVE R8, `(.L_x_73) ;  /* 0x0000000008087348 */ /* 0x000fea0003c00000 */
[----:B------:R0:W1:Y:S02]  /*4c60*/  SHFL.DOWN P2, R16, R15, R10, R9 ;  /* 0x0800000a0f107389 */ /* 0x0000640000040009 */
[----:B01----:R-:W-:Y:S05]  /*4c70*/  ENDCOLLECTIVE ;  /* 0x000000000000791b */ /* 0x003fea0003800000 */
.L_x_73:
[----:B------:R-:W-:Y:S01]  /*4c80*/  IMAD.MOV.U32 R10, RZ, RZ, 0x10 ;  /* 0x00000010ff0a7424 */ /* 0x000fe200078e00ff */
[----:B------:R-:W-:-:S05]  /*4c90*/  SEL R16, R16, RZ, !P3 ;  /* 0x000000ff10107207 */ /* 0x000fca0005800000 */
[----:B------:R-:W-:-:S04]  /*4ca0*/  IMAD.IADD R17, R37, 0x1, R16 ;  /* 0x0000000125117824 */ /* 0x000fc800078e0210 */
[----:B------:R-:W-:-:S07]  /*4cb0*/  IMAD.MOV.U32 R15, RZ, RZ, R17 ;  /* 0x000000ffff0f7224 */ /* 0x000fce00078e0011 */
[----:B------:R-:W-:Y:S05]  /*4cc0*/  WARPSYNC.COLLECTIVE R8, `(.L_x_74) ;  /* 0x0000000008087348 */ /* 0x000fea0003c00000 */
[----:B------:R0:W1:Y:S02]  /*4cd0*/  SHFL.DOWN P2, R16, R15, R10, R9 ;  /* 0x0800000a0f107389 */ /* 0x0000640000040009 */
[----:B01----:R-:W-:Y:S05]  /*4ce0*/  ENDCOLLECTIVE ;  /* 0x000000000000791b */ /* 0x003fea0003800000 */
.L_x_74:
        /* <DEDUP_REMOVED lines=10> */
.L_x_75:
[----:B------:R-:W-:Y:S05]  /*4d90*/  BRA `(.L_x_76) ;  /* 0xffffffe400107947 */ /* 0x000fea000383ffff */
.L_x_26:
[----:B------:R-:W-:Y:S01]  /*4da0*/  BSSY B0, `(.L_x_77) ;  /* 0x0000006000007945 */ /* 0x000fe20003800000 */
[----:B------:R-:W-:Y:S01]  /*4db0*/  PLOP3.LUT P0, PT, P0, PT, PT, 0x8, 0x80 ;  /* 0x000000000080781c */ /* 0x000fe2000070e170 */
[----:B------:R-:W-:-:S12]  /*4dc0*/  IMAD.MOV.U32 R8, RZ, RZ, -0x1 ;  /* 0xffffffffff087424 */ /* 0x000fd800078e00ff */
[----:B------:R-:W-:Y:S05]  /*4dd0*/  WARPSYNC.COLLECTIVE R8, `(.L_x_78) ;  /* 0x0000000008087348 */ /* 0x000fea0003c00000 */
[----:B------:R-:W-:Y:S01]  /*4de0*/  VOTE.ANY P0, P0 ;  /* 0x0000000000ff7806 */ /* 0x000fe20000000100 */
[----:B------:R-:W-:-:S12]  /*4df0*/  ENDCOLLECTIVE ;  /* 0x000000000000791b */ /* 0x000fd80003800000 */
.L_x_78:
[----:B------:R-:W-:Y:S05]  /*4e00*/  BSYNC B0 ;  /* 0x0000000000007941 */ /* 0x000fea0003800000 */
.L_x_77:
[----:B------:R-:W-:Y:S05]  /*4e10*/  BRA `(.L_x_79) ;  /* 0xffffffe400207947 */ /* 0x000fea000383ffff */
.L_x_28:
[----:B------:R-:W-:Y:S01]  /*4e20*/  BSSY B0, `(.L_x_80) ;  /* 0x0000006000007945 */ /* 0x000fe20003800000 */
[----:B------:R-:W-:Y:S01]  /*4e30*/  PLOP3.LUT P0, PT, P0, PT, PT, 0x8, 0x80 ;  /* 0x000000000080781c */ /* 0x000fe2000070e170 */
[----:B------:R-:W-:-:S12]  /*4e40*/  IMAD.MOV.U32 R8, RZ, RZ, -0x1 ;  /* 0xffffffffff087424 */ /* 0x000fd800078e00ff */
[----:B------:R-:W-:Y:S05]  /*4e50*/  WARPSYNC.COLLECTIVE R8, `(.L_x_81) ;  /* 0x0000000008087348 */ /* 0x000fea0003c00000 */
[----:B------:R-:W-:Y:S01]  /*4e60*/  VOTE.ANY P0, P0 ;  /* 0x0000000000ff7806 */ /* 0x000fe20000000100 */
[----:B------:R-:W-:-:S12]  /*4e70*/  ENDCOLLECTIVE ;  /* 0x000000000000791b */ /* 0x000fd80003800000 */
.L_x_81:
[----:B------:R-:W-:Y:S05]  /*4e80*/  BSYNC B0 ;  /* 0x0000000000007941 */ /* 0x000fea0003800000 */
.L_x_80:
[----:B------:R-:W-:Y:S05]  /*4e90*/  BRA `(.L_x_82) ;  /* 0xffffffe400247947 */ /* 0x000fea000383ffff */
.L_x_30:
[----:B------:R-:W-:Y:S01]  /*4ea0*/  BSSY B0, `(.L_x_83) ;  /* 0x0000006000007945 */ /* 0x000fe20003800000 */
[----:B------:R-:W-:Y:S01]  /*4eb0*/  PLOP3.LUT P2, PT, P0, PT, PT, 0x8, 0x80 ;  /* 0x000000000080781c */ /* 0x000fe2000074e170 */
[----:B------:R-:W-:-:S12]  /*4ec0*/  IMAD.MOV.U32 R8, RZ, RZ, -0x1 ;  /* 0xffffffffff087424 */ /* 0x000fd800078e00ff */
[----:B------:R-:W-:Y:S05]  /*4ed0*/  WARPSYNC.COLLECTIVE R8, `(.L_x_84) ;  /* 0x0000000008087348 */ /* 0x000fea0003c00000 */
[----:B------:R-:W-:Y:S01]  /*4ee0*/  VOTE.ANY R8, PT, P2 ;  /* 0x0000000000087806 */ /* 0x000fe200010e0100 */
[----:B------:R-:W-:Y:S06]  /*4ef0*/  ENDCOLLECTIVE ;  /* 0x000000000000791b */ /* 0x000fec0003800000 */
.L_x_84:
[----:B------:R-:W-:Y:S05]  /*4f00*/  BSYNC B0 ;  /* 0x0000000000007941 */ /* 0x000fea0003800000 */
.L_x_83:
        /* <DEDUP_REMOVED lines=10> */
.L_x_85:
[----:B------:R-:W-:Y:S01]  /*4fb0*/  ISETP.GE.AND P0, PT, R35, R9, PT ;  /* 0x000000092300720c */ /* 0x000fe20003f06270 */
[----:B------:R-:W-:-:S03]  /*4fc0*/  IMAD.MOV.U32 R10, RZ, RZ, 0x2 ;  /* 0x00000002ff0a7424 */ /* 0x000fc600078e00ff */
[----:B------:R-:W-:-:S05]  /*4fd0*/  SEL R16, R16, RZ, !P0 ;  /* 0x000000ff10107207 */ /* 0x000fca0004000000 */
[----:B------:R-:W-:Y:S02]  /*4fe0*/  IMAD.IADD R44, R16, 0x1, R15 ;  /* 0x00000001102c7824 */ /* 0x000fe400078e020f */
[----:B------:R-:W-:Y:S02]  /*4ff0*/  VIADD R16, R35, 0x2 ;  /* 0x0000000223107836 */ /* 0x000fe40000000000 */
[----:B------:R-:W-:-:S03]  /*5000*/  IMAD.MOV.U32 R15, RZ, RZ, R44 ;  /* 0x000000ffff0f7224 */ /* 0x000fc600078e002c */
[----:B------:R-:W-:-:S13]  /*5010*/  ISETP.GT.AND P0, PT, R16, R9, PT ;  /* 0x000000091000720c */ /* 0x000fda0003f04270 */
[----:B------:R-:W-:Y:S05]  /*5020*/  WARPSYNC.COLLECTIVE R8, `(.L_x_86) ;  /* 0x0000000008087348 */ /* 0x000fea0003c00000 */
[----:B------:R0:W1:Y:S02]  /*5030*/  SHFL.DOWN P2, R16, R15, R10, R9 ;  /* 0x0800000a0f107389 */ /* 0x0000640000040009 */
[----:B01----:R-:W-:Y:S05]  /*5040*/  ENDCOLLECTIVE ;  /* 0x000000000000791b */ /* 0x003fea0003800000 */
.L_x_86:
[----:B------:R-:W-:Y:S01]  /*5050*/  IMAD.MOV.U32 R10, RZ, RZ, 0x4 ;  /* 0x00000004ff0a7424 */ /* 0x000fe200078e00ff */
[----:B------:R-:W-:Y:S01]  /*5060*/  SEL R17, R16, RZ, !P0 ;  /* 0x000000ff10117207 */ /* 0x000fe20004000000 */
[----:B------:R-:W-:-:S04]  /*5070*/  VIADD R16, R35, 0x4 ;  /* 0x0000000423107836 */ /* 0x000fc80000000000 */
[----:B------:R-:W-:Y:S01]  /*5080*/  IMAD.IADD R17, R44, 0x1, R17 ;  /* 0x000000012c117824 */ /* 0x000fe200078e0211 */
[----:B------:R-:W-:-:S03]  /*5090*/  ISETP.GT.AND P0, PT, R16, R9, PT ;  /* 0x000000091000720c */ /* 0x000fc60003f04270 */
[----:B------:R-:W-:-:S10]  /*50a0*/  IMAD.MOV.U32 R15, RZ, RZ, R17 ;  /* 0x000000ffff0f7224 */ /* 0x000fd400078e0011 */
[----:B------:R-:W-:Y:S05]  /*50b0*/  WARPSYNC.COLLECTIVE R8, `(.L_x_87) ;  /* 0x0000000008087348 */ /* 0x000fea0003c00000 */
[----:B------:R0:W1:Y:S02]  /*50c0*/  SHFL.DOWN P2, R16, R15, R10, R9 ;  /* 0x0800000a0f107389 */ /* 0x0000640000040009 */
[----:B01----:R-:W-:Y:S05]  /*50d0*/  ENDCOLLECTIVE ;  /* 0x000000000000791b */ /* 0x003fea0003800000 */
.L_x_87:
[----:B------:R-:W-:Y:S01]  /*50e0*/  IMAD.MOV.U32 R10, RZ, RZ, 0x8 ;  /* 0x00000008ff0a7424 */ /* 0x000fe200078e00ff */
[----:B------:R-:W-:-:S05]  /*50f0*/  SEL R16, R16, RZ, !P0 ;  /* 0x000000ff10107207 */ /* 0x000fca0004000000 */
[----:B------:R-:W-:Y:S02]  /*5100*/  IMAD.IADD R45, R17, 0x1, R16 ;  /* 0x00000001112d7824 */ /* 0x000fe400078e0210 */
[C---:B------:R-:W-:Y:S02]  /*5110*/  VIADD R16, R35.reuse, 0x8 ;  /* 0x0000000823107836 */ /* 0x040fe40000000000 */
[----:B------:R-:W-:Y:S02]  /*5120*/  IMAD.MOV.U32 R15, RZ, RZ, R45 ;  /* 0x000000ffff0f7224 */ /* 0x000fe400078e002d */
[----:B------:R-:W-:Y:S01]  /*5130*/  VIADD R17, R35, 0x10 ;  /* 0x0000001023117836 */ /* 0x000fe20000000000 */
[----:B------:R-:W-:-:S13]  /*5140*/  ISETP.GT.AND P0, PT, R16, R9, PT ;  /* 0x000000091000720c */ /* 0x000fda0003f04270 */
[----:B------:R-:W-:Y:S05]  /*5150*/  WARPSYNC.COLLECTIVE R8, `(.L_x_88) ;  /* 0x0000000008087348 */ /* 0x000fea0003c00000 */
[----:B------:R0:W1:Y:S02]  /*5160*/  SHFL.DOWN P2, R16, R15, R10, R9 ;  /* 0x0800000a0f107389 */ /* 0x0000640000040009 */
[----:B01----:R-:W-:Y:S05]  /*5170*/  ENDCOLLECTIVE ;  /* 0x000000000000791b */ /* 0x003fea0003800000 */
.L_x_88:
[----:B------:R-:W-:Y:S01]  /*5180*/  IMAD.MOV.U32 R10, RZ, RZ, 0x10 ;  /* 0x00000010ff0a7424 */ /* 0x000fe200078e00ff */
[----:B------:R-:W-:Y:S02]  /*5190*/  SEL R16, R16, RZ, !P0 ;  /* 0x000000ff10107207 */ /* 0x000fe40004000000 */
[----:B------:R-:W-:-:S03]  /*51a0*/  ISETP.GT.AND P0, PT, R17, R9, PT ;  /* 0x000000091100720c */ /* 0x000fc60003f04270 */
[----:B------:R-:W-:-:S04]  /*51b0*/  IMAD.IADD R44, R45, 0x1, R16 ;  /* 0x000000012d2c7824 */ /* 0x000fc800078e0210 */
[----:B------:R-:W-:-:S07]  /*51c0*/  IMAD.MOV.U32 R15, RZ, RZ, R44 ;  /* 0x000000ffff0f7224 */ /* 0x000fce00078e002c */
[----:B------:R-:W-:Y:S05]  /*51d0*/  WARPSYNC.COLLECTIVE R8, `(.L_x_89) ;  /* 0x0000000008087348 */ /* 0x000fea0003c00000 */
[----:B------:R0:W1:Y:S02]  /*51e0*/  SHFL.DOWN P2, R16, R15, R10, R9 ;  /* 0x0800000a0f107389 */ /* 0x0000640000040009 */
[----:B01----:R-:W-:Y:S05]  /*51f0*/  ENDCOLLECTIVE ;  /* 0x000000000000791b */ /* 0x003fea0003800000 */
.L_x_89:
[----:B------:R-:W-:Y:S02]  /*5200*/  SEL R16, R16, RZ, !P0 ;  /* 0x000000ff10107207 */ /* 0x000fe40004000000 */
[----:B------:R-:W-:Y:S02]  /*5210*/  ISETP.NE.AND P0, PT, R14, 0x65, PT ;  /* 0x000000650e00780c */ /* 0x000fe40003f05270 */
[----:B------:R-:W-:-:S11]  /*5220*/  IADD3 R19, PT, PT, R44, R16, R19 ;  /* 0x000000102c137210 */ /* 0x000fd60007ffe013 */
[----:B------:R-:W-:Y:S05]  /*5230*/  WARPSYNC.COLLECTIVE R8, `(.L_x_90) ;  /* 0x0000000008087348 */ /* 0x000fea0003c00000 */
[----:B------:R-:W-:Y:S01]  /*5240*/  VOTE.ALL P0, P0 ;  /* 0x0000000000ff7806 */ /* 0x000fe20000000000 */
[----:B------:R-:W-:-:S12]  /*5250*/  ENDCOLLECTIVE ;  /* 0x000000000000791b */ /* 0x000fd80003800000 */
.L_x_90:
[----:B------:R-:W-:Y:S05]  /*5260*/  BRA `(.L_x_91) ;  /* 0xffffffe000c07947 */ /* 0x000fea000383ffff */
.L_x_92:
[----:B------:R-:W-:-:S00]  /*5270*/  BRA `(.L_x_92) ;  /* 0xfffffffc00fc7947 */ /* 0x000fc0000383ffff */
[----:B------:R-:W-:-:S00]  /*5280*/  NOP ;  /* 0x0000000000007918 */ /* 0x000fc00000000000 */
[----:B------:R-:W-:-:S00]  /*5290*/  NOP ;  /* 0x0000000000007918 */ /* 0x000fc00000000000 */
[----:B------:R-:W-:-:S00]  /*52a0*/  NOP ;  /* 0x0000000000007918 */ /* 0x000fc00000000000 */
[----:B------:R-:W-:-:S00]  /*52b0*/  NOP ;  /* 0x0000000000007918 */ /* 0x000fc00000000000 */
[----:B------:R-:W-:-:S00]  /*52c0*/  NOP ;  /* 0x0000000000007918 */ /* 0x000fc00000000000 */
[----:B------:R-:W-:-:S00]  /*52d0*/  NOP ;  /* 0x0000000000007918 */ /* 0x000fc00000000000 */
[----:B------:R-:W-:-:S00]  /*52e0*/  NOP ;  /* 0x0000000000007918 */ /* 0x000fc00000000000 */
[----:B------:R-:W-:-:S00]  /*52f0*/  NOP ;  /* 0x0000000000007918 */ /* 0x000fc00000000000 */
.L_x_287:


//--------------------- .text._ZN3cub18CUB_300001_SM_10006detail4scan16DeviceScanKernelINS2_10policy_hubIiiijN4cuda3std3__44plusIvEEE10Policy1000EN6thrust24THRUST_300001_SM_1000_NS10device_ptrIiEESF_NS0_13ScanTileStateIiLb1EEES9_NS0_8NullTypeEjiLb0ESI_EEvT0_T1_T2_iT3_T4_T5_ --------------------------
	.section	.text._ZN3cub18CUB_300001_SM_10006detail4scan16DeviceScanKernelINS2_10policy_hubIiiijN4cuda3std3__44plusIvEEE10Policy1000EN6thrust24THRUST_300001_SM_1000_NS10device_ptrIiEESF_NS0_13ScanTileStateIiLb1EEES9_NS0_8NullTypeEjiLb0ESI_EEvT0_T1_T2_iT3_T4_T5_,"ax",@progbits
	.align	128
        .global         _ZN3cub18CUB_300001_SM_10006detail4scan16DeviceScanKernelINS2_10policy_hubIiiijN4cuda3std3__44plusIvEEE10Policy1000EN6thrust24THRUST_300001_SM_1000_NS10device_ptrIiEESF_NS0_13ScanTileStateIiLb1EEES9_NS0_8NullTypeEjiLb0ESI_EEvT0_T1_T2_iT3_T4_T5_
        .type           _ZN3cub18CUB_300001_SM_10006detail4scan16DeviceScanKernelINS2_10policy_hubIiiijN4cuda3std3__44plusIvEEE10Policy1000EN6thrust24THRUST_300001_SM_1000_NS10device_ptrIiEESF_NS0_13ScanTileStateIiLb1EEES9_NS0_8NullTypeEjiLb0ESI_EEvT0_T1_T2_iT3_T4_T5_,@function
        .size           _ZN3cub18CUB_300001_SM_10006detail4scan16DeviceScanKernelINS2_10policy_hubIiiijN4cuda3std3__44plusIvEEE10Policy1000EN6thrust24THRUST_300001_SM_1000_NS10device_ptrIiEESF_NS0_13ScanTileStateIiLb1EEES9_NS0_8NullTypeEjiLb0ESI_EEvT0_T1_T2_iT3_T4_T5_,(.L_x_288 - _ZN3cub18CUB_300001_SM_10006detail4scan16DeviceScanKernelINS2_10policy_hubIiiijN4cuda3std3__44plusIvEEE10Policy1000EN6thrust24THRUST_300001_SM_1000_NS10device_ptrIiEESF_NS0_13ScanTileStateIiLb1EEES9_NS0_8NullTypeEjiLb0ESI_EEvT0_T1_T2_iT3_T4_T5_)
        .other          _ZN3cub18CUB_300001_SM_10006detail4scan16DeviceScanKernelINS2_10policy_hubIiiijN4cuda3std3__44plusIvEEE10Policy1000EN6thrust24THRUST_300001_SM_1000_NS10device_ptrIiEESF_NS0_13ScanTileStateIiLb1EEES9_NS0_8NullTypeEjiLb0ESI_EEvT0_T1_T2_iT3_T4_T5_,@"STO_CUDA_ENTRY STV_DEFAULT"
_ZN3cub18CUB_300001_SM_10006detail4scan16DeviceScanKernelINS2_10policy_hubIiiijN4cuda3std3__44plusIvEEE10Policy1000EN6thrust24THRUST_300001_SM_1000_NS10device_ptrIiEESF_NS0_13ScanTileStateIiLb1EEES9_NS0_8NullTypeEjiLb0ESI_EEvT0_T1_T2_iT3_T4_T5_:
.text._ZN3cub18CUB_300001_SM_10006detail4scan16DeviceScanKernelINS2_10policy_hubIiiijN4cuda3std3__44plusIvEEE10Policy1000EN6thrust24THRUST_300001_SM_1000_NS10device_ptrIiEESF_NS0_13ScanTileStateIiLb1EEES9_NS0_8NullTypeEjiLb0ESI_EEvT0_T1_T2_iT3_T4_T5_:
[----:B------:R-:W-:Y:S08]  /*0000*/  LDC R1, c[0x0][0x37c] ;  /* 0x0000df00ff017b82 */ /* 0x000ff00000000800 */
[----:B------:R-:W0:Y:S01]  /*0010*/  S2UR UR4, SR_CTAID.X ;  /* 0x00000000000479c3 */ /* 0x000e220000002500 */
[----:B------:R-:W1:Y:S01]  /*0020*/  LDCU UR5, c[0x0][0x3a0] ;  /* 0x00007400ff0577ac */ /* 0x000e620008000800 */
[----:B------:R-:W2:Y:S06]  /*0030*/  LDCU.64 UR8, c[0x0][0x358] ;  /* 0x00006b00ff0877ac */ /* 0x000eac0008000a00 */
[----:B------:R-:W0:Y:S02]  /*0040*/  LDC R42, c[0x0][0x398] ;  /* 0x0000e600ff2a7b82 */ /* 0x000e240000000800 */
[----:B0-----:R-:W-:-:S04]  /*0050*/  VIADD R42, R42, UR4 ;  /* 0x000000042a2a7c36 */ /* 0x001fc80008000000 */
[----:B------:R-:W-:-:S05]  /*0060*/  IMAD R3, R42, 0x2100, RZ ;  /* 0x000021002a037824 */ /* 0x000fca00078e02ff */
[----:B-1----:R-:W-:-:S04]  /*0070*/  IADD3 R0, PT, PT, -R3, UR5, RZ ;  /* 0x0000000503007c10 */ /* 0x002fc8000fffe1ff */
[----:B------:R-:W-:-:S13]  /*0080*/  ISETP.GE.U32.AND P0, PT, R0, 0x2101, PT ;  /* 0x000021010000780c */ /* 0x000fda0003f06070 */
[----:B--2---:R-:W-:Y:S05]  /*0090*/  @!P0 BRA `(.L_x_93) ;  /* 0x0000001c00a88947 */ /* 0x004fea0003800000 */
[----:B------:R-:W0:Y:S01]  /*00a0*/  S2R R16, SR_TID.X ;  /* 0x0000000000107919 */ /* 0x000e220000002100 */
[----:B------:R-:W1:Y:S01]  /*00b0*/  LDCU.64 UR4, c[0x0][0x380] ;  /* 0x00007000ff0477ac */ /* 0x000e620008000a00 */
[C---:B0-----:R-:W-:Y:S02]  /*00c0*/  LOP3.LUT R0, R16.reuse, 0x1f, RZ, 0xc0, !PT ;  /* 0x0000001f10007812 */ /* 0x041fe400078ec0ff */
[----:B------:R-:W-:-:S05]  /*00d0*/  LOP3.LUT R5, R16, 0x3e0, RZ, 0xc0, !PT ;  /* 0x000003e010057812 */ /* 0x000fca00078ec0ff */
[----:B------:R-:W-:-:S05]  /*00e0*/  IMAD R0, R5, 0x16, R0 ;  /* 0x0000001605007824 */ /* 0x000fca00078e0200 */
[----:B------:R-:W-:-:S05]  /*00f0*/  IADD3 R0, P0, PT, R3, R0, RZ ;  /* 0x0000000003007210 */ /* 0x000fca0007f1e0ff */
[----:B------:R-:W-:Y:S02]  /*0100*/  IMAD.X R3, RZ, RZ, RZ, P0 ;  /* 0x000000ffff037224 */ /* 0x000fe400000e06ff */
        /* <DEDUP_REMOVED lines=30> */
[----:B------:R-:W-:Y:S01]  /*02f0*/  ISETP.NE.AND P0, PT, R42, RZ, PT ;  /* 0x000000ff2a00720c */ /* 0x000fe20003f05270 */
        /* <DEDUP_REMOVED lines=28> */
[----:B------:R0:W1:Y:S04]  /*04c0*/  LDS.64 R36, [R27] ;  /* 0x000000001b247984 */ /* 0x0000680000000a00 */
[----:B------:R0:W2:Y:S04]  /*04d0*/  LDS.64 R34, [R27+0x8] ;  /* 0x000008001b227984 */ /* 0x0000a80000000a00 */
[----:B------:R0:W3:Y:S04]  /*04e0*/  LDS.64 R32, [R27+0x10] ;  /* 0x000010001b207984 */ /* 0x0000e80000000a00 */
[----:B------:R0:W4:Y:S04]  /*04f0*/  LDS.64 R18, [R27+0x18] ;  /* 0x000018001b127984 */ /* 0x0001280000000a00 */
[----:B------:R0:W0:Y:S04]  /*0500*/  LDS.64 R14, [R27+0x20] ;  /* 0x000020001b0e7984 */ /* 0x0000280000000a00 */
[----:B------:R0:W0:Y:S04]  /*0510*/  LDS.64 R12, [R27+0x28] ;  /* 0x000028001b0c7984 */ /* 0x0000280000000a00 */
[----:B------:R0:W0:Y:S04]  /*0520*/  LDS.64 R10, [R27+0x30] ;  /* 0x000030001b0a7984 */ /* 0x0000280000000a00 */
[----:B------:R0:W0:Y:S04]  /*0530*/  LDS.64 R8, [R27+0x38] ;  /* 0x000038001b087984 */ /* 0x0000280000000a00 */
[----:B------:R0:W0:Y:S04]  /*0540*/  LDS.64 R6, [R27+0x40] ;  /* 0x000040001b067984 */ /* 0x0000280000000a00 */
[----:B------:R0:W0:Y:S04]  /*0550*/  LDS.64 R4, [R27+0x48] ;  /* 0x000048001b047984 */ /* 0x0000280000000a00 */
[----:B------:R0:W0:Y:S01]  /*0560*/  LDS.64 R2, [R27+0x50] ;  /* 0x000050001b027984 */ /* 0x0000220000000a00 */
[----:B------:R-:W-:Y:S06]  /*0570*/  BAR.SYNC.DEFER_BLOCKING 0x0 ;  /* 0x0000000000007b1d */ /* 0x000fec0000010000 */
[----:B-1----:R-:W-:Y:S05]  /*0580*/  @P0 BRA `(.L_x_95) ;  /* 0x00000004001c0947 */ /* 0x002fea0003800000 */
[----:B0-2---:R-:W-:Y:S02]  /*0590*/  IADD3 R17, PT, PT, R34, R37, R36 ;  /* 0x0000002522117210 */ /* 0x005fe40007ffe024 */
[C---:B------:R-:W-:Y:S02]  /*05a0*/  ISETP.NE.AND P1, PT, R39.reuse, 0x1f, PT ;  /* 0x0000001f2700780c */ /* 0x040fe40003f25270 */
[----:B---3--:R-:W-:Y:S02]  /*05b0*/  IADD3 R17, PT, PT, R32, R35, R17 ;  /* 0x0000002320117210 */ /* 0x008fe40007ffe011 */
[----:B------:R-:W-:Y:S02]  /*05c0*/  ISETP.GE.U32.AND P2, PT, R16, 0x20, PT ;  /* 0x000000201000780c */ /* 0x000fe40003f46070 */
[----:B----4-:R-:W-:Y:S02]  /*05d0*/  IADD3 R17, PT, PT, R18, R33, R17 ;  /* 0x0000002112117210 */ /* 0x010fe40007ffe011 */
[----:B------:R-:W-:-:S02]  /*05e0*/  ISETP.NE.AND P3, PT, R39, RZ, PT ;  /* 0x000000ff2700720c */ /* 0x000fc40003f65270 */
[----:B------:R-:W-:-:S03]  /*05f0*/  IADD3 R17, PT, PT, R14, R19, R17 ;  /* 0x000000130e117210 */ /* 0x000fc60007ffe011 */
[----:B------:R-:W-:Y:S02]  /*0600*/  @!P1 LEA R43, R40, UR4, 0x2 ;  /* 0x00000004282b9c11 */ /* 0x000fe4000f8e10ff */
[----:B------:R-:W-:-:S04]  /*0610*/  IADD3 R17, PT, PT, R12, R15, R17 ;  /* 0x0000000f0c117210 */ /* 0x000fc80007ffe011 */
[----:B------:R-:W-:-:S04]  /*0620*/  IADD3 R17, PT, PT, R10, R13, R17 ;  /* 0x0000000d0a117210 */ /* 0x000fc80007ffe011 */
[----:B------:R-:W-:-:S04]  /*0630*/  IADD3 R17, PT, PT, R8, R11, R17 ;  /* 0x0000000b08117210 */ /* 0x000fc80007ffe011 */
[----:B------:R-:W-:-:S04]  /*0640*/  IADD3 R17, PT, PT, R6, R9, R17 ;  /* 0x0000000906117210 */ /* 0x000fc80007ffe011 */
[----:B------:R-:W-:-:S04]  /*0650*/  IADD3 R17, PT, PT, R4, R7, R17 ;  /* 0x0000000704117210 */ /* 0x000fc80007ffe011 */
[----:B------:R-:W-:-:S05]  /*0660*/  IADD3 R20, PT, PT, R2, R5, R17 ;  /* 0x0000000502147210 */ /* 0x000fca0007ffe011 */
[----:B------:R-:W-:-:S05]  /*0670*/  IMAD.IADD R17, R3, 0x1, R20 ;  /* 0x0000000103117824 */ /* 0x000fca00078e0214 */
        /* <DEDUP_REMOVED lines=10> */
[----:B------:R-:W-:-:S04]  /*0720*/  ISETP.NE.AND P0, PT, R40, 0x2, PT ;  /* 0x000000022800780c */ /* 0x000fc80003f05270 */
        /* <DEDUP_REMOVED lines=8> */
[----:B------:R-:W-:Y:S01]  /*07b0*/  SEL R20, R21, R20, !P0 ;  /* 0x0000001415147207 */ /* 0x000fe20004000000 */
[----:B------:R-:W-:Y:S01]  /*07c0*/  IMAD.IADD R21, R42, 0x1, -R17 ;  /* 0x000000012a157824 */ /* 0x000fe200078e0a11 */
[----:B------:R-:W-:Y:S01]  /*07d0*/  ISETP.NE.AND P0, PT, R40, 0x3, PT ;  /* 0x000000032800780c */ /* 0x000fe20003f05270 */
[----:B------:R-:W-:-:S03]  /*07e0*/  IMAD.IADD R23, R23, 0x1, R22 ;  /* 0x0000000117177824 */ /* 0x000fc600078e0216 */
[----:B------:R-:W-:Y:S01]  /*07f0*/  SEL R20, R22, R20, !P0 ;  /* 0x0000001416147207 */ /* 0x000fe20004000000 */
[----:B-1----:R-:W-:Y:S01]  /*0800*/  IMAD.IADD R24, R23, 0x1, R24 ;  /* 0x0000000117187824 */ /* 0x002fe200078e0218 */
[C---:B------:R-:W-:Y:S02]  /*0810*/  ISETP.NE.AND P0, PT, R40.reuse, 0x4, PT ;  /* 0x000000042800780c */ /* 0x040fe40003f05270 */
[----:B------:R-:W-:Y:S01]  /*0820*/  SEL R17, R21, RZ, P3 ;  /* 0x000000ff15117207 */ /* 0x000fe20001800000 */
        /* <DEDUP_REMOVED lines=18> */
[----:B------:R-:W-:Y:S02]  /*0950*/  ISETP.NE.AND P1, PT, R40, 0xb, PT ;  /* 0x0000000b2800780c */ /* 0x000fe40003f25270 */
[----:B------:R-:W-:Y:S02]  /*0960*/  SEL R20, R29, R20, !P0 ;  /* 0x000000141d147207 */ /* 0x000fe40004000000 */
[----:B------:R-:W-:-:S02]  /*0970*/  ISETP.NE.AND P0, PT, R16, RZ, PT ;  /* 0x000000ff1000720c */ /* 0x000fc40003f05270 */
[----:B------:R-:W-:-:S05]  /*0980*/  SEL R20, R30, R20, !P1 ;  /* 0x000000141e147207 */ /* 0x000fca0004800000 */
[----:B------:R-:W-:-:S06]  /*0990*/  @P2 IMAD.IADD R21, R20, 0x1, R17 ;  /* 0x0000000114152824 */ /* 0x000fcc00078e0211 */
[----:B------:R-:W-:Y:S05]  /*09a0*/  @P0 BRA `(.L_x_96) ;  /* 0x0000000c00f00947 */ /* 0x000fea0003800000 */
[----:B------:R-:W0:Y:S01]  /*09b0*/  LDC.64 R16, c[0x0][0x390] ;  /* 0x0000e400ff107b82 */ /* 0x000e220000000a00 */
[----:B------:R-:W-:Y:S02]  /*09c0*/  IMAD.MOV.U32 R30, RZ, RZ, 0x65 ;  /* 0x00000065ff1e7424 */ /* 0x000fe400078e00ff */
[----:B------:R-:W-:-:S03]  /*09d0*/  IMAD.MOV.U32 R21, RZ, RZ, RZ ;  /* 0x000000ffff157224 */ /* 0x000fc600078e00ff */
[----:B0-----:R0:W-:Y:S01]  /*09e0*/  ST.E.64.STRONG.GPU desc[UR8][R16.64+0x100], R30 ;  /* 0x0001001e10007985 */ /* 0x0011e2000c10fb08 */
[----:B------:R-:W-:Y:S05]  /*09f0*/  BRA `(.L_x_96) ;  /* 0x0000000c00dc7947 */ /* 0x000fea0003800000 */
.L_x_95:
[----:B0-2---:R-:W-:Y:S02]  /*0a00*/  IADD3 R17, PT, PT, R34, R37, R36 ;  /* 0x0000002522117210 */ /* 0x005fe40007ffe024 */
[C---:B------:R-:W-:Y:S02]  /*0a10*/  ISETP.NE.AND P1, PT, R39.reuse, 0x1f, PT ;  /* 0x0000001f2700780c */ /* 0x040fe40003f25270 */
[----:B---3--:R-:W-:Y:S02]  /*0a20*/  IADD3 R17, PT, PT, R32, R35, R17 ;  /* 0x0000002320117210 */ /* 0x008fe40007ffe011 */
[----:B------:R-:W-:Y:S02]  /*0a30*/  ISETP.NE.AND P2, PT, R39, RZ, PT ;  /* 0x000000ff2700720c */ /* 0x000fe40003f45270 */
[----:B----4-:R-:W-:-:S04]  /*0a40*/  IADD3 R17, PT, PT, R18, R33, R17 ;  /* 0x0000002112117210 */ /* 0x010fc80007ffe011 */
        /* <DEDUP_REMOVED lines=56> */
[----:B------:R-:W-:-:S02]  /*0dd0*/  ISETP.GT.U32.AND P0, PT, R16, 0x1f, PT ;  /* 0x0000001f1000780c */ /* 0x000fc40003f04070 */
[----:B------:R-:W-:Y:S02]  /*0de0*/  SEL R20, R30, R20, !P1 ;  /* 0x000000141e147207 */ /* 0x000fe40004800000 */
[----:B------:R-:W-:-:S03]  /*0df0*/  ISETP.GE.U32.AND P1, PT, R16, 0x20, PT ;  /* 0x000000201000780c */ /* 0x000fc60003f26070 */
[----:B------:R-:W-:-:S05]  /*0e00*/  IMAD.IADD R20, R20, 0x1, R21 ;  /* 0x0000000114147824 */ /* 0x000fca00078e0215 */
[----:B------:R-:W-:Y:S01]  /*0e10*/  SEL R23, R17, R20, !P1 ;  /* 0x0000001411177207 */ /* 0x000fe20004800000 */
[----:B------:R-:W-:Y:S06]  /*0e20*/  @P0 BRA `(.L_x_97) ;  /* 0x0000000800a80947 */ /* 0x000fec0003800000 */
[----:B------:R-:W0:Y:S01]  /*0e30*/  LDC.64 R20, c[0x0][0x390] ;  /* 0x0000e400ff147b82 */ /* 0x000e220000000a00 */
[----:B------:R-:W-:Y:S02]  /*0e40*/  ISETP.NE.AND P1, PT, R16, RZ, PT ;  /* 0x000000ff1000720c */ /* 0x000fe40003f25270 */
[----:B------:R-:W-:-:S05]  /*0e50*/  LOP3.LUT R17, RZ, R16, RZ, 0x33, !PT ;  /* 0x00000010ff117212 */ /* 0x000fca00078e33ff */
[----:B------:R-:W-:-:S06]  /*0e60*/  IMAD.IADD R24, R42, 0x1, R17 ;  /* 0x000000012a187824 */ /* 0x000fcc00078e0211 */
        /* <DEDUP_REMOVED lines=11> */
.L_x_127:
[----:B------:R-:W-:Y:S05]  /*0f20*/  @!P0 BRA `(.L_x_99) ;  /* 0x0000000000748947 */ /* 0x000fea0003800000 */
[----:B------:R-:W-:-:S07]  /*0f30*/  IMAD.MOV.U32 R22, RZ, RZ, 0x3b8 ;  /* 0x000003b8ff167424 */ /* 0x000fce00078e00ff */
.L_x_101:
[----:B------:R-:W-:Y:S02]  /*0f40*/  VIADD R25, R22, 0x1 ;  /* 0x0000000116197836 */ /* 0x000fe40000000000 */
[----:B------:R-:W-:Y:S02]  /*0f50*/  IMAD R42, R42, 0x41a7, RZ ;  /* 0x000041a72a2a7824 */ /* 0x000fe400078e02ff */
[----:B------:R-:W0:Y:S01]  /*0f60*/  I2F.U32.RP R28, R25 ;  /* 0x00000019001c7306 */ /* 0x000e220000209000 */
[----:B------:R-:W-:Y:S01]  /*0f70*/  IMAD.MOV R29, RZ, RZ, -R25 ;  /* 0x000000ffff1d7224 */ /* 0x000fe200078e0a19 */
[----:B------:R-:W-:Y:S02]  /*0f80*/  ISETP.NE.U32.AND P2, PT, R25, RZ, PT ;  /* 0x000000ff1900720c */ /* 0x000fe40003f45070 */
[----:B------:R-:W-:-:S04]  /*0f90*/  LOP3.LUT R42, R42, 0x7fffffff, RZ, 0xc0, !PT ;  /* 0x7fffffff2a2a7812 */ /* 0x000fc800078ec0ff */
[----:B0-----:R-:W0:Y:S02]  /*0fa0*/  MUFU.RCP R28, R28 ;  /* 0x0000001c001c7308 */ /* 0x001e240000001000 */
[----:B0-----:R-:W-:-:S06]  /*0fb0*/  VIADD R20, R28, 0xffffffe ;  /* 0x0ffffffe1c147836 */ /* 0x001fcc0000000000 */
[----:B------:R0:W1:Y:S02]  /*0fc0*/  F2I.FTZ.U32.TRUNC.NTZ R21, R20 ;  /* 0x0000001400157305 */ /* 0x000064000021f000 */
[----:B0-----:R-:W-:Y:S02]  /*0fd0*/  IMAD.MOV.U32 R20, RZ, RZ, RZ ;  /* 0x000000ffff147224 */ /* 0x001fe400078e00ff */
[----:B-1----:R-:W-:-:S04]  /*0fe0*/  IMAD R29, R29, R21, RZ ;  /* 0x000000151d1d7224 */ /* 0x002fc800078e02ff */
[----:B------:R-:W-:-:S06]  /*0ff0*/  IMAD.HI.U32 R21, R21, R29, R20 ;  /* 0x0000001d15157227 */ /* 0x000fcc00078e0014 */
[----:B------:R-:W-:-:S04]  /*1000*/  IMAD.HI.U32 R21, R21, R42, RZ ;  /* 0x0000002a15157227 */ /* 0x000fc800078e00ff */
[----:B------:R-:W-:-:S04]  /*1010*/  IMAD.MOV R21, RZ, RZ, -R21 ;  /* 0x000000ffff157224 */ /* 0x000fc800078e0a15 */
[----:B------:R-:W-:-:S05]  /*1020*/  IMAD R28, R25, R21, R42 ;  /* 0x00000015191c7224 */ /* 0x000fca00078e022a */
[----:B------:R-:W-:-:S13]  /*1030*/  ISETP.GE.U32.AND P0, PT, R28, R25, PT ;  /* 0x000000191c00720c */ /* 0x000fda0003f06070 */
[----:B------:R-:W-:-:S05]  /*1040*/  @P0 IMAD.IADD R28, R28, 0x1, -R25 ;  /* 0x000000011c1c0824 */ /* 0x000fca00078e0a19 */
[----:B------:R-:W-:-:S13]  /*1050*/  ISETP.GE.U32.AND P0, PT, R28, R25, PT ;  /* 0x000000191c00720c */ /* 0x000fda0003f06070 */
[----:B------:R-:W-:Y:S01]  /*1060*/  @P0 IMAD.IADD R28, R28, 0x1, -R25 ;  /* 0x000000011c1c0824 */ /* 0x000fe200078e0a19 */
[----:B------:R-:W-:-:S04]  /*1070*/  @!P2 LOP3.LUT R28, RZ, R25, RZ, 0x33, !PT ;  /* 0x00000019ff1ca212 */ /* 0x000fc800078e33ff */
[----:B------:R-:W-:Y:S05]  /*1080*/  NANOSLEEP R28 ;  /* 0x0000001c0000735d */ /* 0x000fea0003800000 */
[----:B------:R-:W2:Y:S01]  /*1090*/  LD.E.64.STRONG.GPU R28, desc[UR8][R16.64+0x100] ;  /* 0x00010008101c7980 */ /* 0x000ea2000c10fb00 */
[----:B------:R-:W-:Y:S01]  /*10a0*/  UMOV UR5, 0xffffffff ;  /* 0xffffffff00057882 */ /* 0x000fe20000000000 */
[----:B------:R-:W-:Y:S02]  /*10b0*/  SHF.R.U32.HI R22, RZ, 0x1, R22 ;  /* 0x00000001ff167819 */ /* 0x000fe40000011616 */
[----:B--2---:R-:W-:Y:S01]  /*10c0*/  ISETP.NE.AND P0, PT, R28, 0x63, PT ;  /* 0x000000631c00780c */ /* 0x004fe20003f05270 */
[----:B------:R-:W-:-:S12]  /*10d0*/  BRA.DIV UR5, `(.L_x_100) ;  /* 0x00000036051c7947 */ /* 0x000fd8000b800000 */
[----:B------:R-:W-:-:S13]  /*10e0*/  VOTE.ANY P0, !P0 ;  /* 0x0000000000ff7806 */ /* 0x000fda0004000100 */
.L_x_130:
[----:B------:R-:W-:Y:S05]  /*10f0*/  @P0 BRA `(.L_x_101) ;  /* 0xfffffffc00900947 */ /* 0x000fea000383ffff */
.L_x_99:
[----:B------:R-:W-:Y:S01]  /*1100*/  UMOV UR5, 0xffffffff ;  /* 0xffffffff00057882 */ /* 0x000fe20000000000 */
[----:B------:R-:W-:Y:S02]  /*1110*/  ISETP.NE.AND P0, PT, R28, 0x65, PT ;  /* 0x000000651c00780c */ /* 0x000fe40003f05270 */
[----:B------:R-:W-:Y:S11]  /*1120*/  BRA.DIV UR5, `(.L_x_102) ;  /* 0x0000003605287947 */ /* 0x000ff6000b800000 */
[----:B------:R-:W0:Y:S01]  /*1130*/  S2R R25, SR_GEMASK ;  /* 0x0000000000197919 */ /* 0x000e220000003c00 */
[----:B------:R-:W-:Y:S01]  /*1140*/  VOTE.ANY R21, PT, !P0 ;  /* 0x0000000000157806 */ /* 0x000fe200040e0100 */
        /* <DEDUP_REMOVED lines=10> */
[----:B0-----:R-:W-:Y:S02]  /*11f0*/  IADD3 R44, P3, PT, R16, 0x100, RZ ;  /* 0x00000100102c7810 */ /* 0x001fe40007f7e0ff */
[----:B-1----:R-:W-:Y:S02]  /*1200*/  SEL R22, R22, RZ, !P0 ;  /* 0x000000ff16167207 */ /* 0x002fe40004000000 */
[----:B------:R-:W-:-:S03]  /*1210*/  ISETP.GT.AND P0, PT, R41, R48, PT ;  /* 0x000000302900720c */ /* 0x000fc60003f04270 */
[----:B------:R-:W-:-:S05]  /*1220*/  IMAD.IADD R43, R22, 0x1, R29 ;  /* 0x00000001162b7824 */ /* 0x000fca00078e021d */
[----:B------:R-:W0:Y:S02]  /*1230*/  SHFL.DOWN PT, R22, R43, 0x2, R48 ;  /* 0x084000002b167989 */ /* 0x000e2400000e0030 */
[----:B0-----:R-:W-:Y:S02]  /*1240*/  SEL R22, R22, RZ, !P0 ;  /* 0x000000ff16167207 */ /* 0x001fe40004000000 */
[----:B------:R-:W-:-:S03]  /*1250*/  ISETP.GT.AND P0, PT, R40, R48, PT ;  /* 0x000000302800720c */ /* 0x000fc60003f04270 */
[----:B------:R-:W-:Y:S02]  /*1260*/  IMAD.IADD R45, R43, 0x1, R22 ;  /* 0x000000012b2d7824 */ /* 0x000fe400078e0216 */
[----:B------:R-:W-:-:S03]  /*1270*/  VIADD R43, R39, 0x10 ;  /* 0x00000010272b7836 */ /* 0x000fc60000000000 */
[----:B------:R-:W0:Y:S02]  /*1280*/  SHFL.DOWN PT, R22, R45, 0x4, R48 ;  /* 0x088000002d167989 */ /* 0x000e2400000e0030 */
[-C--:B------:R-:W-:Y:S02]  /*1290*/  ISETP.GT.AND P2, PT, R43, R48.reuse, PT ;  /* 0x000000302b00720c */ /* 0x080fe40003f44270 */
[----:B0-----:R-:W-:Y:S02]  /*12a0*/  SEL R22, R22, RZ, !P0 ;  /* 0x000000ff16167207 */ /* 0x001fe40004000000 */
[----:B------:R-:W-:-:S03]  /*12b0*/  ISETP.GT.AND P0, PT, R30, R48, PT ;  /* 0x000000301e00720c */ /* 0x000fc60003f04270 */
[----:B------:R-:W-:Y:S02]  /*12c0*/  IMAD.IADD R29, R45, 0x1, R22 ;  /* 0x000000012d1d7824 */ /* 0x000fe400078e0216 */
[----:B------:R-:W-:-:S03]  /*12d0*/  IMAD.X R45, RZ, RZ, R17, P3 ;  /* 0x000000ffff2d7224 */ /* 0x000fc600018e0611 */
[----:B------:R-:W0:Y:S02]  /*12e0*/  SHFL.DOWN PT, R22, R29, 0x8, R48 ;  /* 0x090000001d167989 */ /* 0x000e2400000e0030 */
[----:B0-----:R-:W-:Y:S02]  /*12f0*/  SEL R22, R22, RZ, !P0 ;  /* 0x000000ff16167207 */ /* 0x001fe40004000000 */
[----:B------:R-:W-:-:S03]  /*1300*/  ISETP.NE.AND P0, PT, R28, 0x65, PT ;  /* 0x000000651c00780c */ /* 0x000fc60003f05270 */
[----:B------:R-:W-:-:S05]  /*1310*/  IMAD.IADD R47, R29, 0x1, R22 ;  /* 0x000000011d2f7824 */ /* 0x000fca00078e0216 */
[----:B------:R-:W0:Y:S05]  /*1320*/  SHFL.DOWN PT, R22, R47, 0x10, R48 ;  /* 0x0a0000002f167989 */ /* 0x000e2a00000e0030 */
[----:B------:R-:W-:Y:S02]  /*1330*/  VOTE.ALL P0, P0 ;  /* 0x0000000000ff7806 */ /* 0x000fe40000000000 */
[----:B0-----:R-:W-:-:S05]  /*1340*/  SEL R22, R22, RZ, !P2 ;  /* 0x000000ff16167207 */ /* 0x001fca0005000000 */
[----:B------:R-:W-:-:S07]  /*1350*/  IMAD.IADD R46, R47, 0x1, R22 ;  /* 0x000000012f2e7824 */ /* 0x000fce00078e0216 */
.L_x_139:
[----:B------:R-:W-:Y:S05]  /*1360*/  @!P0 BRA `(.L_x_103) ;  /* 0x00000004001c8947 */ /* 0x000fea0003800000 */
[----:B------:R-:W-:-:S07]  /*1370*/  IMAD.MOV.U32 R47, RZ, RZ, 0x3b8 ;  /* 0x000003b8ff2f7424 */ /* 0x000fce00078e00ff */
.L_x_109:
        /* <DEDUP_REMOVED lines=8> */
.L_x_142:
[----:B------:R-:W-:Y:S05]  /*1400*/  @!P0 BRA `(.L_x_105) ;  /* 0x0000000000748947 */ /* 0x000fea0003800000 */
[----:B------:R-:W-:-:S07]  /*1410*/  IMAD.MOV.U32 R22, RZ, RZ, R47 ;  /* 0x000000ffff167224 */ /* 0x000fce00078e002f */
.L_x_107:
        /* <DEDUP_REMOVED lines=27> */
.L_x_145:
[----:B------:R-:W-:Y:S05]  /*15d0*/  @P0 BRA `(.L_x_107) ;  /* 0xfffffffc00900947 */ /* 0x000fea000383ffff */
.L_x_105:
[----:B------:R-:W-:Y:S01]  /*15e0*/  UMOV UR5, 0xffffffff ;  /* 0xffffffff00057882 */ /* 0x000fe20000000000 */
[----:B------:R-:W-:Y:S02]  /*15f0*/  ISETP.NE.AND P0, PT, R28, 0x65, PT ;  /* 0x000000651c00780c */ /* 0x000fe40003f05270 */
[----:B------:R-:W-:Y:S11]  /*1600*/  BRA.DIV UR5, `(.L_x_108) ;  /* 0x0000003605387947 */ /* 0x000ff6000b800000 */
[----:B------:R-:W-:Y:S01]  /*1610*/  VOTE.ANY R21, PT, !P0 ;  /* 0x0000000000157806 */ /* 0x000fe200040e0100 */
[----:B------:R-:W-:-:S03]  /*1620*/  VIADD R24, R24, 0xffffffe0 ;  /* 0xffffffe018187836 */ /* 0x000fc60000000000 */
[----:B------:R-:W-:-:S05]  /*1630*/  LOP3.LUT R21, R21, 0x80000000, R25, 0xec, !PT ;  /* 0x8000000015157812 */ /* 0x000fca00078eec19 */
[----:B------:R-:W-:-:S05]  /*1640*/  VIADD R16, R21, 0xffffffff ;  /* 0xffffffff15107836 */ /* 0x000fca0000000000 */
[----:B------:R-:W-:-:S04]  /*1650*/  LOP3.LUT R16, R21, R16, RZ, 0xc, !PT ;  /* 0x0000001015107212 */ /* 0x000fc800078e0cff */
        /* <DEDUP_REMOVED lines=23> */
.L_x_154:
[----:B------:R-:W-:Y:S05]  /*17d0*/  @P0 BRA `(.L_x_109) ;  /* 0xfffffff800e80947 */ /* 0x000fea000383ffff */
.L_x_103:
        /* <DEDUP_REMOVED lines=8> */
[----:B0-----:R-:W-:-:S05]  /*1860*/  @!P1 LEA R16, R17, R16, 0x18 ;  /* 0x0000001011109211 */ /* 0x001fca00078ec0ff */
[----:B------:R1:W-:Y:S04]  /*1870*/  @!P1 STS [R16+0x8], R31 ;  /* 0x0000081f10009388 */ /* 0x0003e80000000800 */
[----:B------:R1:W-:Y:S01]  /*1880*/  @!P1 STS [R16+0x4], R46 ;  /* 0x0000042e10009388 */ /* 0x0003e20000000800 */
[----:B--2---:R-:W-:Y:S01]  /*1890*/  @!P0 LEA R21, R21, R20, 0x18 ;  /* 0x0000001415158211 */ /* 0x004fe200078ec0ff */
[----:B------:R-:W-:Y:S02]  /*18a0*/  IMAD.MOV.U32 R20, RZ, RZ, R23 ;  /* 0x000000ffff147224 */ /* 0x000fe400078e0017 */
[----:B------:R-:W-:Y:S02]  /*18b0*/  @!P0 IMAD.MOV.U32 R20, RZ, RZ, R46 ;  /* 0x000000ffff148224 */ /* 0x000fe400078e002e */
[----:B------:R1:W-:Y:S05]  /*18c0*/  @!P0 STS [R21+0x4c], R46 ;  /* 0x00004c2e15008388 */ /* 0x0003ea0000000800 */
.L_x_97:
[----:B------:R-:W-:Y:S05]  /*18d0*/  WARPSYNC.ALL ;  /* 0x0000000000007948 */ /* 0x000fea0003800000 */
[----:B------:R-:W0:Y:S08]  /*18e0*/  S2UR UR6, SR_CgaCtaId ;  /* 0x00000000000679c3 */ /* 0x000e300000008800 */
[----:B------:R-:W-:Y:S06]  /*18f0*/  BAR.SYNC.DEFER_BLOCKING 0x0 ;  /* 0x0000000000007b1d */ /* 0x000fec0000010000 */
[----:B------:R-:W-:Y:S01]  /*1900*/  UMOV UR5, 0x400 ;  /* 0x0000040000057882 */ /* 0x000fe20000000000 */
[----:B------:R-:W2:Y:S01]  /*1910*/  S2R R17, SR_TID.X ;  /* 0x0000000000117919 */ /* 0x000ea20000002100 */
[----:B0-----:R-:W-:-:S09]  /*1920*/  ULEA UR5, UR6, UR5, 0x18 ;  /* 0x0000000506057291 */ /* 0x001fd2000f8ec0ff */
[----:B-1----:R-:W0:Y:S01]  /*1930*/  LDS R16, [UR5+0x4c] ;  /* 0x00004c05ff107984 */ /* 0x002e220008000800 */
[----:B--2---:R-:W-:-:S04]  /*1940*/  ISETP.NE.AND P0, PT, R17, RZ, PT ;  /* 0x000000ff1100720c */ /* 0x004fc80003f05270 */
[----:B0-----:R-:W-:-:S05]  /*1950*/  SEL R21, R16, RZ, P0 ;  /* 0x000000ff10157207 */ /* 0x001fca0000000000 */
[----:B------:R-:W-:-:S07]  /*1960*/  IMAD.IADD R21, R21, 0x1, R20 ;  /* 0x0000000115157824 */ /* 0x000fce00078e0214 */
.L_x_96:
[----:B------:R-:W-:Y:S05]  /*1970*/  BSYNC.RECONVERGENT B0 ;  /* 0x0000000000007941 */ /* 0x000fea0003800200 */
.L_x_94:
[----:B------:R-:W-:Y:S01]  /*1980*/  IMAD.IADD R36, R36, 0x1, R21 ;  /* 0x0000000124247824 */ /* 0x000fe200078e0215 */
[----:B0-----:R-:W0:Y:S01]  /*1990*/  S2R R16, SR_TID.X ;  /* 0x0000000000107919 */ /* 0x001e220000002100 */
[----:B------:R-:W1:Y:S01]  /*19a0*/  S2UR UR6, SR_CgaCtaId ;  /* 0x00000000000679c3 */ /* 0x000e620000008800 */
[----:B------:R-:W-:Y:S01]  /*19b0*/  UMOV UR5, 0x400 ;  /* 0x0000040000057882 */ /* 0x000fe20000000000 */
[----:B------:R-:W-:Y:S01]  /*19c0*/  IMAD.IADD R37, R37, 0x1, R36 ;  /* 0x0000000125257824 */ /* 0x000fe200078e0224 */
[----:B------:R-:W2:Y:S03]  /*19d0*/  S2R R17, SR_LANEID ;  /* 0x0000000000117919 */ /* 0x000ea60000000000 */
[----:B------:R-:W-:Y:S02]  /*19e0*/  IMAD.IADD R34, R34, 0x1, R37 ;  /* 0x0000000122227824 */ /* 0x000fe400078e0225 */
[----:B------:R-:W-:Y:S02]  /*19f0*/  BAR.SYNC.DEFER_BLOCKING 0x0 ;  /* 0x0000000000007b1d */ /* 0x000fe40000010000 */
[----:B------:R-:W-:-:S04]  /*1a00*/  IMAD.IADD R35, R35, 0x1, R34 ;  /* 0x0000000123237824 */ /* 0x000fc800078e0222 */
[----:B------:R-:W-:-:S04]  /*1a10*/  IMAD.IADD R32, R32, 0x1, R35 ;  /* 0x0000000120207824 */ /* 0x000fc800078e0223 */
[----:B------:R-:W-:-:S04]  /*1a20*/  IMAD.IADD R33, R33, 0x1, R32 ;  /* 0x0000000121217824 */ /* 0x000fc800078e0220 */
[----:B------:R-:W-:Y:S01]  /*1a30*/  IMAD.IADD R18, R18, 0x1, R33 ;  /* 0x0000000112127824 */ /* 0x000fe200078e0221 */
[----:B-1----:R-:W-:-:S03]  /*1a40*/  ULEA UR5, UR6, UR5, 0x18 ;  /* 0x0000000506057291 */ /* 0x002fc6000f8ec0ff */
[----:B------:R-:W-:Y:S01]  /*1a50*/  IMAD.IADD R19, R19, 0x1, R18 ;  /* 0x0000000113137824 */ /* 0x000fe200078e0212 */
[----:B------:R-:W1:Y:S03]  /*1a60*/  LDCU.64 UR6, c[0x0][0x388] ;  /* 0x00007100ff0677ac */ /* 0x000e660008000a00 */
[----:B------:R-:W-:Y:S01]  /*1a70*/  IMAD.IADD R14, R14, 0x1, R19 ;  /* 0x000000010e0e7824 */ /* 0x000fe200078e0213 */
[----:B0-----:R-:W-:-:S03]  /*1a80*/  SHF.R.U32.HI R16, RZ, 0x5, R16 ;  /* 0x00000005ff107819 */ /* 0x001fc60000011610 */
[----:B------:R-:W-:Y:S02]  /*1a90*/  IMAD.IADD R15, R15, 0x1, R14 ;  /* 0x000000010f0f7824 */ /* 0x000fe400078e020e */
[----:B--2---:R-:W-:Y:S02]  /*1aa0*/  IMAD R16, R16, 0x2c0, R17 ;  /* 0x000002c010107824 */ /* 0x004fe400078e0211 */
[----:B------:R-:W-:-:S03]  /*1ab0*/  IMAD.IADD R12, R12, 0x1, R15 ;  /* 0x000000010c0c7824 */ /* 0x000fc600078e020f */
[----:B------:R-:W-:Y:S01]  /*1ac0*/  LEA R16, R16, UR5, 0x2 ;  /* 0x0000000510107c11 */ /* 0x000fe2000f8e10ff */
[----:B------:R-:W-:Y:S01]  /*1ad0*/  IMAD.IADD R13, R13, 0x1, R12 ;  /* 0x000000010d0d7824 */ /* 0x000fe200078e020c */
[----:B-1----:R-:W-:-:S03]  /*1ae0*/  IADD3 R38, P0, PT, R38, UR6, RZ ;  /* 0x0000000626267c10 */ /* 0x002fc6000ff1e0ff */
[----:B------:R-:W-:Y:S02]  /*1af0*/  IMAD.IADD R10, R10, 0x1, R13 ;  /* 0x000000010a0a7824 */ /* 0x000fe400078e020d */
[----:B------:R-:W-:Y:S01]  /*1b00*/  IMAD R20, R17, 0x54, R16 ;  /* 0x0000005411147824 */ /* 0x000fe200078e0210 */
[----:B------:R-:W-:Y:S01]  /*1b10*/  IADD3.X R39, PT, PT, R0, UR7, RZ, P0, !PT ;  /* 0x0000000700277c10 */ /* 0x000fe200087fe4ff */
[----:B------:R-:W-:-:S03]  /*1b20*/  IMAD.IADD R11, R11, 0x1, R10 ;  /* 0x000000010b0b7824 */ /* 0x000fc600078e020a */
[----:B------:R-:W-:Y:S01]  /*1b30*/  STS.64 [R20], R36 ;  /* 0x0000002414007388 */ /* 0x000fe20000000a00 */
[----:B------:R-:W-:-:S03]  /*1b40*/  IMAD.IADD R8, R8, 0x1, R11 ;  /* 0x0000000108087824 */ /* 0x000fc600078e020b */
[----:B------:R-:W-:Y:S01]  /*1b50*/  STS.64 [R20+0x8], R34 ;  /* 0x0000082214007388 */ /* 0x000fe20000000a00 */
        /* <DEDUP_REMOVED lines=13> */
[----:B------:R-:W-:Y:S04]  /*1c30*/  STS.64 [R20+0x40], R6 ;  /* 0x0000400614007388 */ /* 0x000fe80000000a00 */
[----:B------:R-:W-:Y:S04]  /*1c40*/  STS.64 [R20+0x48], R4 ;  /* 0x0000480414007388 */ /* 0x000fe80000000a00 */
[----:B------:R-:W-:Y:S01]  /*1c50*/  STS.64 [R20+0x50], R2 ;  /* 0x0000500214007388 */ /* 0x000fe20000000a00 */
        /* <DEDUP_REMOVED lines=46> */
.L_x_93:
[----:B------:R-:W-:-:S13]  /*1f40*/  ISETP.NE.AND P0, PT, R0, RZ, PT ;  /* 0x000000ff0000720c */ /* 0x000fda0003f05270 */
[----:B------:R-:W-:Y:S05]  /*1f50*/  @!P0 EXIT ;  /* 0x000000000000894d */ /* 0x000fea0003800000 */
[----:B------:R-:W0:Y:S02]  /*1f60*/  LDC.64 R4, c[0x0][0x380] ;  /* 0x0000e000ff047b82 */ /* 0x000e240000000a00 */
[----:B0-----:R-:W-:-:S05]  /*1f70*/  IMAD.WIDE.U32 R4, R3, 0x4, R4 ;  /* 0x0000000403047825 */ /* 0x001fca00078e0004 */
[----:B------:R0:W2:Y:S01]  /*1f80*/  LDG.E R6, desc[UR8][R4.64] ;  /* 0x0000000804067981 */ /* 0x0000a2000c1e1900 */
[----:B------:R-:W1:Y:S02]  /*1f90*/  S2R R2, SR_TID.X ;  /* 0x0000000000027919 */ /* 0x000e640000002100 */
[C---:B-1----:R-:W-:Y:S02]  /*1fa0*/  LOP3.LUT R3, R2.reuse, 0x1f, RZ, 0xc0, !PT ;  /* 0x0000001f02037812 */ /* 0x042fe400078ec0ff */
[----:B------:R-:W-:-:S05]  /*1fb0*/  LOP3.LUT R8, R2, 0x3e0, RZ, 0xc0, !PT ;  /* 0x000003e002087812 */ /* 0x000fca00078ec0ff */
[----:B------:R-:W-:-:S04]  /*1fc0*/  IMAD R3, R8, 0x16, R3 ;  /* 0x0000001608037824 */ /* 0x000fc800078e0203 */
[C---:B------:R-:W-:Y:S01]  /*1fd0*/  VIADD R7, R3.reuse, 0x20 ;  /* 0x0000002003077836 */ /* 0x040fe20000000000 */
[C---:B------:R-:W-:Y:S01]  /*1fe0*/  ISETP.GE.U32.AND P6, PT, R3.reuse, R0, PT ;  /* 0x000000000300720c */ /* 0x040fe20003fc6070 */
[C---:B------:R-:W-:Y:S01]  /*1ff0*/  VIADD R9, R3.reuse, 0x40 ;  /* 0x0000004003097836 */ /* 0x040fe20000000000 */
[C---:B0-----:R-:W-:Y:S01]  /*2000*/  LEA R4, P1, R3.reuse, R4, 0x2 ;  /* 0x0000000403047211 */ /* 0x041fe200078210ff */
[----:B------:R-:W-:Y:S01]  /*2010*/  VIADD R11, R3, 0x60 ;  /* 0x00000060030b7836 */ /* 0x000fe20000000000 */
[-C--:B------:R-:W-:Y:S01]  /*2020*/  ISETP.GE.U32.AND P5, PT, R7, R0.reuse, PT ;  /* 0x000000000700720c */ /* 0x080fe20003fa6070 */
[----:B------:R-:W-:Y:S01]  /*2030*/  VIADD R7, R3, 0x80 ;  /* 0x0000008003077836 */ /* 0x000fe20000000000 */
[-C--:B------:R-:W-:Y:S01]  /*2040*/  ISETP.GE.U32.AND P0, PT, R9, R0.reuse, PT ;  /* 0x000000000900720c */ /* 0x080fe20003f06070 */
[----:B------:R-:W-:Y:S01]  /*2050*/  IMAD.X R5, RZ, RZ, R5, P1 ;  /* 0x000000ffff057224 */ /* 0x000fe200008e0605 */
[-C--:B------:R-:W-:Y:S01]  /*2060*/  ISETP.GE.U32.AND P4, PT, R11, R0.reuse, PT ;  /* 0x000000000b00720c */ /* 0x080fe20003f86070 */
[----:B------:R-:W-:Y:S01]  /*2070*/  VIADD R9, R3, 0xa0 ;  /* 0x000000a003097836 */ /* 0x000fe20000000000 */
[----:B------:R-:W-:Y:S01]  /*2080*/  ISETP.GE.U32.AND P3, PT, R7, R0, PT ;  /* 0x000000000700720c */ /* 0x000fe20003f66070 */
[----:B------:R-:W-:-:S03]  /*2090*/  VIADD R7, R3, 0xc0 ;  /* 0x000000c003077836 */ /* 0x000fc60000000000 */
[-C--:B------:R-:W-:Y:S01]  /*20a0*/  ISETP.GE.U32.AND P2, PT, R9, R0.reuse, PT ;  /* 0x000000000900720c */ /* 0x080fe20003f46070 */
[----:B------:R-:W-:Y:S01]  /*20b0*/  VIADD R9, R3, 0x100 ;  /* 0x0000010003097836 */ /* 0x000fe20000000000 */
[-C--:B------:R-:W-:Y:S01]  /*20c0*/  ISETP.GE.U32.AND P1, PT, R7, R0.reuse, PT ;  /* 0x000000000700720c */ /* 0x080fe20003f26070 */
[C---:B------:R-:W-:Y:S02]  /*20d0*/  VIADD R7, R3.reuse, 0xe0 ;  /* 0x000000e003077836 */ /* 0x040fe40000000000 */
[----:B------:R-:W-:Y:S02]  /*20e0*/  VIADD R39, R3, 0x260 ;  /* 0x0000026003277836 */ /* 0x000fe40000000000 */
[----:B--2---:R-:W-:Y:S02]  /*20f0*/  IMAD.MOV.U32 R16, RZ, RZ, R6 ;  /* 0x000000ffff107224 */ /* 0x004fe400078e0006 */
[----:B------:R-:W2:Y:S01]  /*2100*/  @!P6 LDG.E R6, desc[UR8][R4.64] ;  /* 0x000000080406e981 */ /* 0x000ea2000c1e1900 */
[----:B------:R-:W-:Y:S01]  /*2110*/  ISETP.GE.U32.AND P6, PT, R7, R0, PT ;  /* 0x000000000700720c */ /* 0x000fe20003fc6070 */
[----:B------:R-:W-:-:S02]  /*2120*/  IMAD.MOV.U32 R10, RZ, RZ, R16 ;  /* 0x000000ffff0a7224 */ /* 0x000fc400078e0010 */
[----:B------:R-:W-:Y:S02]  /*2130*/  VIADD R7, R3, 0x120 ;  /* 0x0000012003077836 */ /* 0x000fe40000000000 */
[--C-:B------:R-:W-:Y:S02]  /*2140*/  IMAD.MOV.U32 R12, RZ, RZ, R16.reuse ;  /* 0x000000ffff0c7224 */ /* 0x100fe400078e0010 */
[----:B------:R-:W3:Y:S01]  /*2150*/  @!P0 LDG.E R10, desc[UR8][R4.64+0x100] ;  /* 0x00010008040a8981 */ /* 0x000ee2000c1e1900 */
[-C--:B------:R-:W-:Y:S01]  /*2160*/  ISETP.GE.U32.AND P0, PT, R7, R0.reuse, PT ;  /* 0x000000000700720c */ /* 0x080fe20003f06070 */
[----:B------:R-:W-:Y:S02]  /*2170*/  VIADD R7, R3, 0x140 ;  /* 0x0000014003077836 */ /* 0x000fe40000000000 */
[--C-:B------:R-:W-:Y:S01]  /*2180*/  IMAD.MOV.U32 R8, RZ, RZ, R16.reuse ;  /* 0x000000ffff087224 */ /* 0x100fe200078e0010 */
[----:B------:R-:W4:Y:S01]  /*2190*/  @!P4 LDG.E R12, desc[UR8][R4.64+0x180] ;  /* 0x00018008040cc981 */ /* 0x000f22000c1e1900 */
[----:B------:R-:W-:Y:S01]  /*21a0*/  IMAD.MOV.U32 R18, RZ, RZ, R16 ;  /* 0x000000ffff127224 */ /* 0x000fe200078e0010 */
[----:B------:R-:W-:Y:S01]  /*21b0*/  ISETP.GE.U32.AND P4, PT, R7, R0, PT ;  /* 0x000000000700720c */ /* 0x000fe20003f86070 */
[----:B------:R-:W-:-:S02]  /*21c0*/  VIADD R7, R3, 0x180 ;  /* 0x0000018003077836 */ /* 0x000fc40000000000 */
[----:B------:R-:W5:Y:S01]  /*21d0*/  @!P5 LDG.E R8, desc[UR8][R4.64+0x80] ;  /* 0x000080080408d981 */ /* 0x000f62000c1e1900 */
[-C--:B------:R-:W-:Y:S01]  /*21e0*/  ISETP.GE.U32.AND P5, PT, R9, R0.reuse, PT ;  /* 0x000000000900720c */ /* 0x080fe20003fa6070 */
[--C-:B------:R-:W-:Y:S02]  /*21f0*/  IMAD.MOV.U32 R20, RZ, RZ, R16.reuse ;  /* 0x000000ffff147224 */ /* 0x100fe400078e0010 */
[----:B------:R-:W5:Y:S01]  /*2200*/  @!P2 LDG.E R18, desc[UR8][R4.64+0x280] ;  /* 0x000280080412a981 */ /* 0x000f62000c1e1900 */
[-C--:B------:R-:W-:Y:S01]  /*2210*/  ISETP.GE.U32.AND P2, PT, R7, R0.reuse, PT ;  /* 0x000000000700720c */ /* 0x080fe20003f46070 */
[C---:B------:R-:W-:Y:S02]  /*2220*/  VIADD R7, R3.reuse, 0x1a0 ;  /* 0x000001a003077836 */ /* 0x040fe40000000000 */
[--C-:B------:R-:W-:Y:S01]  /*2230*/  IMAD.MOV.U32 R14, RZ, RZ, R16.reuse ;  /* 0x000000ffff0e7224 */ /* 0x100fe200078e0010 */
[----:B------:R-:W5:Y:S01]  /*2240*/  @!P1 LDG.E R20, desc[UR8][R4.64+0x300] ;  /* 0x0003000804149981 */ /* 0x000f62000c1e1900 */
[----:B------:R-:W-:Y:S01]  /*2250*/  VIADD R9, R3, 0x160 ;  /* 0x0000016003097836 */ /* 0x000fe20000000000 */
[----:B------:R-:W-:Y:S01]  /*2260*/  ISETP.GE.U32.AND P1, PT, R7, R0, PT ;  /* 0x000000000700720c */ /* 0x000fe20003f26070 */
[----:B------:R-:W-:-:S02]  /*2270*/  IMAD.MOV.U32 R24, RZ, RZ, R16 ;  /* 0x000000ffff187224 */ /* 0x000fc400078e0010 */
[----:B------:R-:W-:Y:S01]  /*2280*/  VIADD R7, R3, 0x1e0 ;  /* 0x000001e003077836 */ /* 0x000fe20000000000 */
        /* <DEDUP_REMOVED lines=17> */
[----:B------:R-:W-:Y:S02]  /*23a0*/  VIADD R7, R3, 0x280 ;  /* 0x0000028003077836 */ /* 0x000fe40000000000 */
[--C-:B------:R-:W-:Y:S01]  /*23b0*/  IMAD.MOV.U32 R28, RZ, RZ, R16.reuse ;  /* 0x000000ffff1c7224 */ /* 0x100fe200078e0010 */
[----:B------:R-:W5:Y:S01]  /*23c0*/  @!P2 LDG.E R32, desc[UR8][R4.64+0x600] ;  /* 0x000600080420a981 */ /* 0x000f62000c1e1900 */
[--C-:B------:R-:W-:Y:S01]  /*23d0*/  IMAD.MOV.U32 R34, RZ, RZ, R16.reuse ;  /* 0x000000ffff227224 */ /* 0x100fe200078e0010 */
[----:B------:R-:W-:Y:S01]  /*23e0*/  ISETP.GE.U32.AND P2, PT, R7, R0, PT ;  /* 0x000000000700720c */ /* 0x000fe20003f46070 */
[----:B------:R-:W-:-:S02]  /*23f0*/  IMAD.MOV.U32 R36, RZ, RZ, R16 ;  /* 0x000000ffff247224 */ /* 0x000fc400078e0010 */
[C---:B------:R-:W-:Y:S01]  /*2400*/  VIADD R9, R3.reuse, 0x220 ;  /* 0x0000022003097836 */ /* 0x040fe20000000000 */
[----:B------:R-:W5:Y:S01]  /*2410*/  @!P4 LDG.E R28, desc[UR8][R4.64+0x500] ;  /* 0x00050008041cc981 */ /* 0x000f62000c1e1900 */
[----:B------:R-:W-:-:S03]  /*2420*/  VIADD R7, R3, 0x2a0 ;  /* 0x000002a003077836 */ /* 0x000fc60000000000 */
[----:B------:R-:W5:Y:S01]  /*2430*/  @!P1 LDG.E R34, desc[UR8][R4.64+0x680] ;  /* 0x0006800804229981 */ /* 0x000f62000c1e1900 */
[-C--:B------:R-:W-:Y:S02]  /*2440*/  ISETP.GE.U32.AND P4, PT, R9, R0.reuse, PT ;  /* 0x000000000900720c */ /* 0x080fe40003f86070 */
[-C--:B------:R-:W-:Y:S01]  /*2450*/  ISETP.GE.U32.AND P1, PT, R39, R0.reuse, PT ;  /* 0x000000002700720c */ /* 0x080fe20003f26070 */
[----:B------:R-:W5:Y:S01]  /*2460*/  @!P6 LDG.E R36, desc[UR8][R4.64+0x700] ;  /* 0x000700080424e981 */ /* 0x000f62000c1e1900 */
[----:B------:R-:W-:Y:S01]  /*2470*/  ISETP.GE.U32.AND P6, PT, R7, R0, PT ;  /* 0x000000000700720c */ /* 0x000fe20003fc6070 */
        /* <DEDUP_REMOVED lines=16> */
[----:B------:R-:W-:Y:S01]  /*2580*/  UMOV UR4, 0x400 ;  /* 0x0000040000047882 */ /* 0x000fe20000000000 */
[----:B------:R-:W-:Y:S01]  /*2590*/  ISETP.NE.AND P0, PT, R42, RZ, PT ;  /* 0x000000ff2a00720c */ /* 0x000fe20003f05270 */
[----:B-1----:R-:W-:-:S02]  /*25a0*/  ULEA UR4, UR5, UR4, 0x18 ;  /* 0x0000000405047291 */ /* 0x002fc4000f8ec0ff */
[----:B0-----:R-:W-:-:S05]  /*25b0*/  IMAD R41, R43, 0x2c0, R38 ;  /* 0x000002c02b297824 */ /* 0x001fca00078e0226 */
        /* <DEDUP_REMOVED lines=39> */
[----:B------:R-:W-:Y:S02]  /*2830*/  ISETP.NE.AND P1, PT, R38, 0x1f, PT ;  /* 0x0000001f2600780c */ /* 0x000fe40003f25270 */
[----:B---3--:R-:W-:Y:S02]  /*2840*/  IADD3 R16, PT, PT, R8, R7, R16 ;  /* 0x0000000708107210 */ /* 0x008fe40007ffe010 */
[----:B------:R-:W-:Y:S02]  /*2850*/  ISETP.NE.AND P2, PT, R43, 0xb, PT ;  /* 0x0000000b2b00780c */ /* 0x000fe40003f45270 */
[----:B----4-:R-:W-:Y:S02]  /*2860*/  IADD3 R16, PT, PT, R10, R9, R16 ;  /* 0x000000090a107210 */ /* 0x010fe40007ffe010 */
[----:B------:R-:W-:-:S02]  /*2870*/  ISETP.GE.U32.AND P3, PT, R2, 0x20, PT ;  /* 0x000000200200780c */ /* 0x000fc40003f66070 */
        /* <DEDUP_REMOVED lines=46> */
[----:B------:R-:W-:Y:S02]  /*2b60*/  SEL R16, R22, R16, !P0 ;  /* 0x0000001016107207 */ /* 0x000fe40004000000 */
[----:B------:R-:W-:-:S04]  /*2b70*/  ISETP.NE.AND P0, PT, R43, 0x8, PT ;  /* 0x000000082b00780c */ /* 0x000fc80003f05270 */
[----:B------:R-:W-:Y:S02]  /*2b80*/  SEL R16, R23, R16, !P0 ;  /* 0x0000001017107207 */ /* 0x000fe40004000000 */
[----:B------:R-:W-:Y:S02]  /*2b90*/  ISETP.NE.AND P0, PT, R43, 0xa, PT ;  /* 0x0000000a2b00780c */ /* 0x000fe40003f05270 */
[----:B------:R-:W-:Y:S02]  /*2ba0*/  SEL R16, R24, R16, !P1 ;  /* 0x0000001018107207 */ /* 0x000fe40004800000 */
[----:B------:R-:W-:Y:S02]  /*2bb0*/  ISETP.NE.AND P1, PT, R38, RZ, PT ;  /* 0x000000ff2600720c */ /* 0x000fe40003f25270 */
[----:B------:R-:W-:Y:S01]  /*2bc0*/  SEL R16, R25, R16, !P0 ;  /* 0x0000001019107207 */ /* 0x000fe20004000000 */
[----:B------:R-:W-:Y:S01]  /*2bd0*/  @!P2 IMAD.IADD R16, R26, 0x1, R25 ;  /* 0x000000011a10a824 */ /* 0x000fe200078e0219 */
[----:B------:R-:W-:-:S02]  /*2be0*/  SEL R17, R42, RZ, P1 ;  /* 0x000000ff2a117207 */ /* 0x000fc40000800000 */
[----:B------:R-:W-:-:S03]  /*2bf0*/  ISETP.NE.AND P0, PT, R2, RZ, PT ;  /* 0x000000ff0200720c */ /* 0x000fc60003f05270 */
[----:B------:R-:W-:-:S05]  /*2c00*/  @P3 IMAD.IADD R42, R16, 0x1, R17 ;  /* 0x00000001102a3824 */ /* 0x000fca00078e0211 */
[----:B------:R-:W-:Y:S01]  /*2c10*/  SEL R17, R42, RZ, P0 ;  /* 0x000000ff2a117207 */ /* 0x000fe20000000000 */
[----:B------:R-:W-:Y:S06]  /*2c20*/  BRA `(.L_x_111) ;  /* 0x0000000c00e87947 */ /* 0x000fec0003800000 */
.L_x_110:
[----:B0-2---:R-:W-:Y:S02]  /*2c30*/  IADD3 R16, PT, PT, R6, R5, R4 ;  /* 0x0000000506107210 */ /* 0x005fe40007ffe004 */
[----:B------:R-:W-:Y:S02]  /*2c40*/  ISETP.NE.AND P1, PT, R38, 0x1f, PT ;  /* 0x0000001f2600780c */ /* 0x000fe40003f25270 */
        /* <DEDUP_REMOVED lines=52> */
[----:B------:R-:W-:Y:S01]  /*2f90*/  SEL R16, R23, R16, !P0 ;  /* 0x0000001017107207 */ /* 0x000fe20004000000 */
[----:B------:R-:W-:Y:S01]  /*2fa0*/  IMAD.IADD R23, R45, 0x1, -R44 ;  /* 0x000000012d177824 */ /* 0x000fe200078e0a2c */
[C---:B------:R-:W-:Y:S02]  /*2fb0*/  ISETP.NE.AND P0, PT, R43.reuse, 0xa, PT ;  /* 0x0000000a2b00780c */ /* 0x040fe40003f05270 */
[----:B------:R-:W-:Y:S02]  /*2fc0*/  SEL R16, R24, R16, !P1 ;  /* 0x0000001018107207 */ /* 0x000fe40004800000 */
[----:B------:R-:W-:Y:S02]  /*2fd0*/  ISETP.NE.AND P1, PT, R43, 0xb, PT ;  /* 0x0000000b2b00780c */ /* 0x000fe40003f25270 */
[----:B------:R-:W-:Y:S02]  /*2fe0*/  SEL R16, R25, R16, !P0 ;  /* 0x0000001019107207 */ /* 0x000fe40004000000 */
[----:B------:R-:W-:-:S02]  /*2ff0*/  ISETP.GT.U32.AND P0, PT, R2, 0x1f, PT ;  /* 0x0000001f0200780c */ /* 0x000fc40003f04070 */
[----:B------:R-:W-:Y:S02]  /*3000*/  SEL R17, R23, RZ, P2 ;  /* 0x000000ff17117207 */ /* 0x000fe40001000000 */
        /* <DEDUP_REMOVED lines=20> */
.L_x_157:
[----:B------:R-:W-:Y:S05]  /*3150*/  @!P0 BRA `(.L_x_114) ;  /* 0x0000000000748947 */ /* 0x000fea0003800000 */
[----:B------:R-:W-:-:S07]  /*3160*/  IMAD.MOV.U32 R20, RZ, RZ, 0x3b8 ;  /* 0x000003b8ff147424 */ /* 0x000fce00078e00ff */
.L_x_116:
        /* <DEDUP_REMOVED lines=27> */
.L_x_160:
[----:B------:R-:W-:Y:S05]  /*3320*/  @P0 BRA `(.L_x_116) ;  /* 0xfffffffc00900947 */ /* 0x000fea000383ffff */
.L_x_114:
        /* <DEDUP_REMOVED lines=23> */
[----:B------:R-:W-:-:S03]  /*34a0*/  ISETP.GT.AND P0, PT, R16, R47, PT ;  /* 0x0000002f1000720c */ /* 0x000fc60003f04270 */
[----:B------:R-:W-:-:S05]  /*34b0*/  IMAD.IADD R50, R46, 0x1, R17 ;  /* 0x000000012e327824 */ /* 0x000fca00078e0211 */
[----:B------:R-:W0:Y:S02]  /*34c0*/  SHFL.DOWN PT, R22, R50, 0x8, R47 ;  /* 0x0900000032167989 */ /* 0x000e2400000e002f */
[----:B0-----:R-:W-:Y:S02]  /*34d0*/  SEL R17, R22, RZ, !P0 ;  /* 0x000000ff16117207 */ /* 0x001fe40004000000 */
[----:B------:R-:W-:Y:S01]  /*34e0*/  ISETP.NE.AND P0, PT, R18, 0x65, PT ;  /* 0x000000651200780c */ /* 0x000fe20003f05270 */
[----:B------:R-:W-:Y:S02]  /*34f0*/  VIADD R18, R38, 0x10 ;  /* 0x0000001026127836 */ /* 0x000fe40000000000 */
[----:B------:R-:W-:Y:S02]  /*3500*/  IMAD.IADD R48, R50, 0x1, R17 ;  /* 0x0000000132307824 */ /* 0x000fe400078e0211 */
[----:B------:R-:W0:Y:S01]  /*3510*/  LDC.64 R16, c[0x0][0x390] ;  /* 0x0000e400ff107b82 */ /* 0x000e220000000a00 */
[----:B------:R-:W-:-:S02]  /*3520*/  ISETP.GT.AND P2, PT, R18, R47, PT ;  /* 0x0000002f1200720c */ /* 0x000fc40003f44270 */
[----:B------:R-:W1:Y:S05]  /*3530*/  SHFL.DOWN PT, R22, R48, 0x10, R47 ;  /* 0x0a00000030167989 */ /* 0x000e6a00000e002f */
[----:B------:R-:W-:Y:S02]  /*3540*/  VOTE.ALL P0, P0 ;  /* 0x0000000000ff7806 */ /* 0x000fe40000000000 */
[----:B0-----:R-:W-:Y:S02]  /*3550*/  IADD3 R44, P3, PT, R16, 0x100, RZ ;  /* 0x00000100102c7810 */ /* 0x001fe40007f7e0ff */
[----:B-1----:R-:W-:-:S03]  /*3560*/  SEL R19, R22, RZ, !P2 ;  /* 0x000000ff16137207 */ /* 0x002fc60005000000 */
[----:B------:R-:W-:Y:S02]  /*3570*/  IMAD.X R45, RZ, RZ, R17, P3 ;  /* 0x000000ffff2d7224 */ /* 0x000fe400018e0611 */
[----:B------:R-:W-:-:S07]  /*3580*/  IMAD.IADD R46, R48, 0x1, R19 ;  /* 0x00000001302e7824 */ /* 0x000fce00078e0213 */
.L_x_169:
[----:B------:R-:W-:Y:S05]  /*3590*/  @!P0 BRA `(.L_x_118) ;  /* 0x00000004002c8947 */ /* 0x000fea0003800000 */
[----:B------:R-:W-:-:S07]  /*35a0*/  IMAD.MOV.U32 R47, RZ, RZ, 0x3b8 ;  /* 0x000003b8ff2f7424 */ /* 0x000fce00078e00ff */
.L_x_124:
        /* <DEDUP_REMOVED lines=8> */
.L_x_172:
[----:B------:R-:W-:Y:S05]  /*3630*/  @!P0 BRA `(.L_x_120) ;  /* 0x0000000000748947 */ /* 0x000fea0003800000 */
[----:B------:R-:W-:-:S07]  /*3640*/  IMAD.MOV.U32 R20, RZ, RZ, R47 ;  /* 0x000000ffff147224 */ /* 0x000fce00078e002f */
.L_x_122:
        /* <DEDUP_REMOVED lines=27> */
.L_x_175:
[----:B------:R-:W-:Y:S05]  /*3800*/  @P0 BRA `(.L_x_122) ;  /* 0xfffffffc00900947 */ /* 0x000fea000383ffff */
.L_x_120:
[----:B------:R-:W-:Y:S01]  /*3810*/  UMOV UR5, 0xffffffff ;  /* 0xffffffff00057882 */ /* 0x000fe20000000000 */
[----:B------:R-:W-:Y:S02]  /*3820*/  ISETP.NE.AND P0, PT, R18, 0x65, PT ;  /* 0x000000651200780c */ /* 0x000fe40003f05270 */
[----:B------:R-:W-:Y:S11]  /*3830*/  BRA.DIV UR5, `(.L_x_123) ;  /* 0x0000001e051c7947 */ /* 0x000ff6000b800000 */
[----:B------:R-:W-:Y:S01]  /*3840*/  VOTE.ANY R21, PT, !P0 ;  /* 0x0000000000157806 */ /* 0x000fe200040e0100 */
[----:B------:R-:W-:Y:S02]  /*3850*/  VIADD R20, R38, 0x2 ;  /* 0x0000000226147836 */ /* 0x000fe40000000000 */
[----:B------:R-:W-:Y:S01]  /*3860*/  VIADD R43, R43, 0xffffffe0 ;  /* 0xffffffe02b2b7836 */ /* 0x000fe20000000000 */
[----:B------:R-:W-:-:S05]  /*3870*/  LOP3.LUT R21, R21, 0x80000000, R26, 0xec, !PT ;  /* 0x8000000015157812 */ /* 0x000fca00078eec1a */
        /* <DEDUP_REMOVED lines=28> */
.L_x_184:
[----:B------:R-:W-:Y:S05]  /*3a40*/  @P0 BRA `(.L_x_124) ;  /* 0xfffffff800d80947 */ /* 0x000fea000383ffff */
.L_x_118:
        /* <DEDUP_REMOVED lines=15> */
.L_x_112:
[----:B------:R-:W-:Y:S05]  /*3b40*/  WARPSYNC.ALL ;  /* 0x0000000000007948 */ /* 0x000fea0003800000 */
[----:B------:R-:W0:Y:S08]  /*3b50*/  S2UR UR5, SR_CgaCtaId ;  /* 0x00000000000579c3 */ /* 0x000e300000008800 */
[----:B------:R-:W-:Y:S01]  /*3b60*/  BAR.SYNC.DEFER_BLOCKING 0x0 ;  /* 0x0000000000007b1d */ /* 0x000fe20000010000 */
[----:B------:R-:W-:-:S05]  /*3b70*/  ISETP.NE.AND P0, PT, R2, RZ, PT ;  /* 0x000000ff0200720c */ /* 0x000fca0003f05270 */
[----:B------:R-:W-:Y:S02]  /*3b80*/  UMOV UR4, 0x400 ;  /* 0x0000040000047882 */ /* 0x000fe40000000000 */
[----:B0-----:R-:W-:-:S09]  /*3b90*/  ULEA UR4, UR5, UR4, 0x18 ;  /* 0x0000000405047291 */ /* 0x001fd2000f8ec0ff */
[----:B-1----:R-:W0:Y:S02]  /*3ba0*/  LDS R17, [UR4+0x4c] ;  /* 0x00004c04ff117984 */ /* 0x002e240008000800 */
[----:B0-----:R-:W-:-:S05]  /*3bb0*/  SEL R17, R17, RZ, P0 ;  /* 0x000000ff11117207 */ /* 0x001fca0000000000 */
[----:B------:R-:W-:-:S07]  /*3bc0*/  IMAD.IADD R17, R17, 0x1, R16 ;  /* 0x0000000111117824 */ /* 0x000fce00078e0210 */
.L_x_111:
[----:B------:R-:W-:Y:S01]  /*3bd0*/  IMAD.IADD R4, R4, 0x1, R17 ;  /* 0x0000000104047824 */ /* 0x000fe200078e0211 */
[----:B------:R-:W-:Y:S01]  /*3be0*/  BAR.SYNC.DEFER_BLOCKING 0x0 ;  /* 0x0000000000007b1d */ /* 0x000fe20000010000 */
[----:B------:R-:W-:Y:S02]  /*3bf0*/  ISETP.NE.AND P0, PT, R2, RZ, PT ;  /* 0x000000ff0200720c */ /* 0x000fe40003f05270 */
[----:B------:R-:W-:-:S05]  /*3c00*/  IMAD.IADD R5, R5, 0x1, R4 ;  /* 0x0000000105057824 */ /* 0x000fca00078e0204 */
[----:B------:R-:W0:Y:S01]  /*3c10*/  S2UR UR5, SR_CTAID.X ;  /* 0x00000000000579c3 */ /* 0x000e220000002500 */
[----:B------:R-:W-:Y:S01]  /*3c20*/  IMAD.IADD R6, R6, 0x1, R5 ;  /* 0x0000000106067824 */ /* 0x000fe200078e0205 */
[----:B------:R-:W1:Y:S03]  /*3c30*/  LDCU.64 UR6, c[0x0][0x388] ;  /* 0x00007100ff0677ac */ /* 0x000e660008000a00 */
[----:B------:R-:W-:-:S04]  /*3c40*/  IMAD.IADD R7, R7, 0x1, R6 ;  /* 0x0000000107077824 */ /* 0x000fc800078e0206 */
[----:B------:R-:W-:-:S04]  /*3c50*/  IMAD.IADD R8, R8, 0x1, R7 ;  /* 0x0000000108087824 */ /* 0x000fc800078e0207 */
[----:B------:R-:W-:-:S04]  /*3c60*/  IMAD.IADD R9, R9, 0x1, R8 ;  /* 0x0000000109097824 */ /* 0x000fc800078e0208 */
[----:B------:R-:W-:Y:S01]  /*3c70*/  IMAD.IADD R10, R10, 0x1, R9 ;  /* 0x000000010a0a7824 */ /* 0x000fe200078e0209 */
[----:B------:R2:W-:Y:S03]  /*3c80*/  STS.64 [R40], R4 ;  /* 0x0000000428007388 */ /* 0x0005e60000000a00 */
[----:B------:R-:W-:Y:S01]  /*3c90*/  IMAD.IADD R11, R11, 0x1, R10 ;  /* 0x000000010b0b7824 */ /* 0x000fe200078e020a */
[----:B------:R-:W-:Y:S03]  /*3ca0*/  STS.64 [R40+0x8], R6 ;  /* 0x0000080628007388 */ /* 0x000fe60000000a00 */
[----:B------:R-:W-:Y:S01]  /*3cb0*/  IMAD.IADD R12, R12, 0x1, R11 ;  /* 0x000000010c0c7824 */ /* 0x000fe200078e020b */
[----:B------:R3:W-:Y:S03]  /*3cc0*/  STS.64 [R40+0x10], R8 ;  /* 0x0000100828007388 */ /* 0x0007e60000000a00 */
[----:B------:R-:W-:Y:S01]  /*3cd0*/  IMAD.IADD R13, R13, 0x1, R12 ;  /* 0x000000010d0d7824 */ /* 0x000fe200078e020c */
[----:B------:R-:W-:Y:S01]  /*3ce0*/  STS.64 [R40+0x18], R10 ;  /* 0x0000180a28007388 */ /* 0x000fe20000000a00 */
[----:B--2---:R-:W0:Y:S02]  /*3cf0*/  LDC R4, c[0x0][0x398] ;  /* 0x0000e600ff047b82 */ /* 0x004e240000000800 */
[----:B------:R-:W-:Y:S01]  /*3d00*/  IMAD.IADD R14, R14, 0x1, R13 ;  /* 0x000000010e0e7824 */ /* 0x000fe200078e020d */
[----:B------:R2:W-:Y:S03]  /*3d10*/  STS.64 [R40+0x20], R12 ;  /* 0x0000200c28007388 */ /* 0x0005e60000000a00 */
[----:B------:R-:W-:Y:S01]  /*3d20*/  IMAD.IADD R15, R15, 0x1, R14 ;  /* 0x000000010f0f7824 */ /* 0x000fe200078e020e */
[----:B------:R-:W4:Y:S03]  /*3d30*/  S2R R5, SR_TID.X ;  /* 0x0000000000057919 */ /* 0x000f260000002100 */
[----:B------:R-:W-:Y:S01]  /*3d40*/  IMAD.IADD R28, R28, 0x1, R15 ;  /* 0x000000011c1c7824 */ /* 0x000fe200078e020f */
[----:B------:R-:W-:Y:S03]  /*3d50*/  STS.64 [R40+0x28], R14 ;  /* 0x0000280e28007388 */ /* 0x000fe60000000a00 */
[----:B------:R-:W-:Y:S01]  /*3d60*/  IMAD.IADD R29, R29, 0x1, R28 ;  /* 0x000000011d1d7824 */ /* 0x000fe200078e021c */
[----:B---3--:R-:W3:Y:S03]  /*3d70*/  S2R R8, SR_TID.X ;  /* 0x0000000000087919 */ /* 0x008ee60000002100 */
[----:B------:R-:W-:Y:S01]  /*3d80*/  IMAD.IADD R30, R30, 0x1, R29 ;  /* 0x000000011e1e7824 */ /* 0x000fe200078e021d */
[----:B------:R-:W-:Y:S03]  /*3d90*/  STS.64 [R40+0x30], R28 ;  /* 0x0000301c28007388 */ /* 0x000fe60000000a00 */
[----:B------:R-:W-:-:S02]  /*3da0*/  IMAD.IADD R31, R31, 0x1, R30 ;  /* 0x000000011f1f7824 */ /* 0x000fc400078e021e */
[----:B0-----:R-:W-:Y:S02]  /*3db0*/  VIADD R4, R4, UR5 ;  /* 0x0000000504047c36 */ /* 0x001fe40008000000 */
[----:B------:R-:W-:Y:S01]  /*3dc0*/  IMAD.IADD R32, R32, 0x1, R31 ;  /* 0x0000000120207824 */ /* 0x000fe200078e021f */
[----:B------:R-:W-:Y:S01]  /*3dd0*/  STS.64 [R40+0x38], R30 ;  /* 0x0000381e28007388 */ /* 0x000fe20000000a00 */
[----:B--2---:R-:W-:Y:S02]  /*3de0*/  IMAD R12, R4, 0x2100, RZ ;  /* 0x00002100040c7824 */ /* 0x004fe400078e02ff */
[----:B------:R-:W-:-:S04]  /*3df0*/  IMAD.IADD R33, R33, 0x1, R32 ;  /* 0x0000000121217824 */ /* 0x000fc800078e0220 */
[----:B------:R-:W-:Y:S01]  /*3e00*/  IMAD.IADD R34, R34, 0x1, R33 ;  /* 0x0000000122227824 */ /* 0x000fe200078e0221 */
[----:B------:R-:W-:Y:S03]  /*3e10*/  STS.64 [R40+0x40], R32 ;  /* 0x0000402028007388 */ /* 0x000fe60000000a00 */
[----:B------:R-:W-:Y:S01]  /*3e20*/  IMAD.IADD R35, R35, 0x1, R34 ;  /* 0x0000000123237824 */ /* 0x000fe200078e0222 */
[C---:B----4-:R-:W-:Y:S02]  /*3e30*/  LOP3.LUT R4, R5.reuse, 0x3e0, RZ, 0xc0, !PT ;  /* 0x000003e005047812 */ /* 0x050fe400078ec0ff */
[----:B------:R-:W-:Y:S01]  /*3e40*/  LOP3.LUT R6, R5, 0x1f, RZ, 0xc0, !PT ;  /* 0x0000001f05067812 */ /* 0x000fe200078ec0ff */
[----:B------:R-:W-:Y:S01]  /*3e50*/  IMAD.IADD R36, R36, 0x1, R35 ;  /* 0x0000000124247824 */ /* 0x000fe200078e0223 */
[----:B------:R-:W-:Y:S03]  /*3e60*/  STS.64 [R40+0x48], R34 ;  /* 0x0000482228007388 */ /* 0x000fe60000000a00 */
[----:B------:R-:W-:Y:S01]  /*3e70*/  IMAD.IADD R37, R37, 0x1, R36 ;  /* 0x0000000125257824 */ /* 0x000fe200078e0224 */
[----:B---3--:R-:W-:Y:S01]  /*3e80*/  LOP3.LUT R10, R8, 0x1f, RZ, 0xc0, !PT ;  /* 0x0000001f080a7812 */ /* 0x008fe200078ec0ff */
[----:B------:R-:W-:-:S03]  /*3e90*/  IMAD R6, R4, 0x16, R6 ;  /* 0x0000001604067824 */ /* 0x000fc600078e0206 */
[----:B------:R-:W-:Y:S01]  /*3ea0*/  STS.64 [R40+0x50], R36 ;  /* 0x0000502428007388 */ /* 0x000fe20000000a00 */
        /* <DEDUP_REMOVED lines=22> */
[----:B------:R0:W-:Y:S04]  /*4010*/  LDS R21, [R41+0xa80] ;  /* 0x000a800029157984 */ /* 0x0001e80000000800 */
[----:B------:R2:W-:Y:S01]  /*4020*/  @!P0 STS [UR4+0x8400], R0 ;  /* 0x00840000ff008988 */ /* 0x0005e20008000804 */
[----:B------:R-:W-:Y:S01]  /*4030*/  BAR.SYNC.DEFER_BLOCKING 0x0 ;  /* 0x0000000000007b1d */ /* 0x000fe20000010000 */
[----:B0-----:R-:W-:Y:S01]  /*4040*/  LOP3.LUT R41, R8, 0x3e0, RZ, 0xc0, !PT ;  /* 0x000003e008297812 */ /* 0x001fe200078ec0ff */
[----:B------:R-:W-:Y:S01]  /*4050*/  VIADD R8, R6, 0x80 ;  /* 0x0000008006087836 */ /* 0x000fe20000000000 */
[----:B------:R-:W-:-:S03]  /*4060*/  IADD3 R5, P0, PT, R12, R3, RZ ;  /* 0x000000030c057210 */ /* 0x000fc60007f1e0ff */
[----:B------:R-:W-:Y:S02]  /*4070*/  IMAD R10, R41, 0x16, R10 ;  /* 0x00000016290a7824 */ /* 0x000fe400078e020a */
[----:B------:R-:W-:Y:S02]  /*4080*/  VIADD R41, R6, 0x20 ;  /* 0x0000002006297836 */ /* 0x000fe40000000000 */
[----:B--2---:R-:W-:Y:S01]  /*4090*/  IMAD.X R0, RZ, RZ, RZ, P0 ;  /* 0x000000ffff007224 */ /* 0x004fe200000e06ff */
[----:B-1----:R-:W-:-:S04]  /*40a0*/  LEA R4, P0, R5, UR6, 0x2 ;  /* 0x0000000605047c11 */ /* 0x002fc8000f8010ff */
[----:B------:R-:W-:Y:S01]  /*40b0*/  LEA.HI.X R5, R5, UR7, R0, 0x2, P0 ;  /* 0x0000000705057c11 */ /* 0x000fe200080f1400 */
[----:B------:R-:W-:Y:S01]  /*40c0*/  VIADD R0, R10, 0xe0 ;  /* 0x000000e00a007836 */ /* 0x000fe20000000000 */
[----:B------:R-:W0:Y:S02]  /*40d0*/  LDS R2, [UR4+0x8400] ;  /* 0x00840004ff027984 */ /* 0x000e240008000800 */
[-C--:B0-----:R-:W-:Y:S01]  /*40e0*/  ISETP.GE.AND P6, PT, R3, R2.reuse, PT ;  /* 0x000000020300720c */ /* 0x081fe20003fc6270 */
[C---:B------:R-:W-:Y:S01]  /*40f0*/  VIADD R3, R6.reuse, 0xa0 ;  /* 0x000000a006037836 */ /* 0x040fe20000000000 */
[-C--:B------:R-:W-:Y:S01]  /*4100*/  ISETP.GE.AND P5, PT, R41, R2.reuse, PT ;  /* 0x000000022900720c */ /* 0x080fe20003fa6270 */
[----:B------:R-:W-:Y:S01]  /*4110*/  VIADD R41, R6, 0xc0 ;  /* 0x000000c006297836 */ /* 0x000fe20000000000 */
[-C--:B------:R-:W-:Y:S01]  /*4120*/  ISETP.GE.AND P0, PT, R8, R2.reuse, PT ;  /* 0x000000020800720c */ /* 0x080fe20003f06270 */
[----:B------:R-:W-:Y:S01]  /*4130*/  VIADD R8, R10, 0x40 ;  /* 0x000000400a087836 */ /* 0x000fe20000000000 */
[-C--:B------:R-:W-:Y:S01]  /*4140*/  ISETP.GE.AND P4, PT, R3, R2.reuse, PT ;  /* 0x000000020300720c */ /* 0x080fe20003f86270 */
[C---:B------:R-:W-:Y:S01]  /*4150*/  VIADD R3, R6.reuse, 0x100 ;  /* 0x0000010006037836 */ /* 0x040fe20000000000 */
[-C--:B------:R-:W-:Y:S01]  /*4160*/  ISETP.GE.AND P2, PT, R41, R2.reuse, PT ;  /* 0x000000022900720c */ /* 0x080fe20003f46270 */
[----:B------:R-:W-:Y:S01]  /*4170*/  VIADD R41, R6, 0x120 ;  /* 0x0000012006297836 */ /* 0x000fe20000000000 */
[----:B------:R-:W-:-:S02]  /*4180*/  ISETP.GE.AND P3, PT, R8, R2, PT ;  /* 0x000000020800720c */ /* 0x000fc40003f66270 */
[-C--:B------:R-:W-:Y:S01]  /*4190*/  ISETP.GE.AND P1, PT, R0, R2.reuse, PT ;  /* 0x000000020000720c */ /* 0x080fe20003f26270 */
[----:B------:R-:W-:Y:S01]  /*41a0*/  @!P6 STG.E desc[UR8][R4.64], R45 ;  /* 0x0000002d0400e986 */ /* 0x000fe2000c101908 */
[-C--:B------:R-:W-:Y:S01]  /*41b0*/  ISETP.GE.AND P6, PT, R3, R2.reuse, PT ;  /* 0x000000020300720c */ /* 0x080fe20003fc6270 */
[----:B------:R-:W-:Y:S02]  /*41c0*/  VIADD R3, R6, 0x140 ;  /* 0x0000014006037836 */ /* 0x000fe40000000000 */
[----:B------:R-:W-:Y:S01]  /*41d0*/  @!P5 STG.E desc[UR8][R4.64+0x80], R47 ;  /* 0x0000802f0400d986 */ /* 0x000fe2000c101908 */
[-C--:B------:R-:W-:Y:S01]  /*41e0*/  ISETP.GE.AND P5, PT, R41, R2.reuse, PT ;  /* 0x000000022900720c */ /* 0x080fe20003fa6270 */
[C---:B------:R-:W-:Y:S02]  /*41f0*/  VIADD R41, R10.reuse, 0x160 ;  /* 0x000001600a297836 */ /* 0x040fe40000000000 */
[----:B------:R-:W-:Y:S01]  /*4200*/  @!P0 STG.E desc[UR8][R4.64+0x200], R49 ;  /* 0x0002003104008986 */ /* 0x000fe2000c101908 */
[----:B------:R-:W-:Y:S01]  /*4210*/  ISETP.GE.AND P0, PT, R3, R2, PT ;  /* 0x000000020300720c */ /* 0x000fe20003f06270 */
[----:B------:R-:W-:-:S02]  /*4220*/  VIADD R3, R10, 0x180 ;  /* 0x000001800a037836 */ /* 0x000fc40000000000 */
[----:B------:R-:W-:Y:S01]  /*4230*/  @!P4 STG.E desc[UR8][R4.64+0x280], R51 ;  /* 0x000280330400c986 */ /* 0x000fe2000c101908 */
[-C--:B------:R-:W-:Y:S01]  /*4240*/  ISETP.GE.AND P4, PT, R41, R2.reuse, PT ;  /* 0x000000022900720c */ /* 0x080fe20003f86270 */
[C---:B------:R-:W-:Y:S02]  /*4250*/  VIADD R41, R10.reuse, 0x60 ;  /* 0x000000600a297836 */ /* 0x040fe40000000000 */
[----:B------:R-:W-:Y:S01]  /*4260*/  @!P2 STG.E desc[UR8][R4.64+0x300], R53 ;  /* 0x000300350400a986 */ /* 0x000fe2000c101908 */
[-C--:B------:R-:W-:Y:S01]  /*4270*/  ISETP.GE.AND P2, PT, R3, R2.reuse, PT ;  /* 0x000000020300720c */ /* 0x080fe20003f46270 */
[C---:B------:R-:W-:Y:S02]  /*4280*/  VIADD R3, R10.reuse, 0x1a0 ;  /* 0x000001a00a037836 */ /* 0x040fe40000000000 */
[----:B------:R0:W-:Y:S01]  /*4290*/  @!P3 STG.E desc[UR8][R4.64+0x100], R43 ;  /* 0x0001002b0400b986 */ /* 0x0001e2000c101908 */
[----:B------:R-:W-:Y:S01]  /*42a0*/  ISETP.GE.AND P3, PT, R41, R2, PT ;  /* 0x000000022900720c */ /* 0x000fe20003f66270 */
[----:B------:R-:W-:-:S02]  /*42b0*/  VIADD R41, R10, 0x1c0 ;  /* 0x000001c00a297836 */ /* 0x000fc40000000000 */
[----:B------:R1:W-:Y:S01]  /*42c0*/  @!P1 STG.E desc[UR8][R4.64+0x380], R37 ;  /* 0x0003802504009986 */ /* 0x0003e2000c101908 */
[-C--:B------:R-:W-:Y:S01]  /*42d0*/  ISETP.GE.AND P1, PT, R3, R2.reuse, PT ;  /* 0x000000020300720c */ /* 0x080fe20003f26270 */
[C---:B------:R-:W-:Y:S02]  /*42e0*/  VIADD R3, R6.reuse, 0x1e0 ;  /* 0x000001e006037836 */ /* 0x040fe40000000000 */
[----:B------:R1:W-:Y:S03]  /*42f0*/  @!P5 STG.E desc[UR8][R4.64+0x480], R33 ;  /* 0x000480210400d986 */ /* 0x0003e6000c101908 */
[-C--:B------:R-:W-:Y:S01]  /*4300*/  ISETP.GE.AND P5, PT, R3, R2.reuse, PT ;  /* 0x000000020300720c */ /* 0x080fe20003fa6270 */
[C---:B------:R-:W-:Y:S01]  /*4310*/  VIADD R3, R6.reuse, 0x240 ;  /* 0x0000024006037836 */ /* 0x040fe20000000000 */
[----:B------:R1:W-:Y:S01]  /*4320*/  @!P6 STG.E desc[UR8][R4.64+0x400], R35 ;  /* 0x000400230400e986 */ /* 0x0003e2000c101908 */
[----:B------:R-:W-:Y:S01]  /*4330*/  ISETP.GE.AND P6, PT, R41, R2, PT ;  /* 0x000000022900720c */ /* 0x000fe20003fc6270 */
[----:B------:R-:W-:-:S02]  /*4340*/  VIADD R41, R6, 0x200 ;  /* 0x0000020006297836 */ /* 0x000fc40000000000 */
[----:B------:R1:W-:Y:S01]  /*4350*/  @!P3 STG.E desc[UR8][R4.64+0x180], R29 ;  /* 0x0001801d0400b986 */ /* 0x0003e2000c101908 */
[-C--:B------:R-:W-:Y:S01]  /*4360*/  ISETP.GE.AND P3, PT, R3, R2.reuse, PT ;  /* 0x000000020300720c */ /* 0x080fe20003f66270 */
[----:B------:R-:W-:Y:S02]  /*4370*/  VIADD R3, R6, 0x280 ;  /* 0x0000028006037836 */ /* 0x000fe40000000000 */
[----:B------:R1:W-:Y:S01]  /*4380*/  @!P1 STG.E desc[UR8][R4.64+0x680], R25 ;  /* 0x0006801904009986 */ /* 0x0003e2000c101908 */
[----:B0-----:R-:W-:Y:S02]  /*4390*/  VIADD R43, R10, 0x220 ;  /* 0x000002200a2b7836 */ /* 0x001fe40000000000 */
[-C--:B------:R-:W-:Y:S01]  /*43a0*/  ISETP.GE.AND P1, PT, R3, R2.reuse, PT ;  /* 0x000000020300720c */ /* 0x080fe20003f26270 */
        /* <DEDUP_REMOVED lines=18> */
.L_x_98:
[----:B------:R-:W-:Y:S01]  /*44d0*/  BSSY B1, `(.L_x_125) ;  /* 0x0000006000017945 */ /* 0x000fe20003800000 */
[----:B------:R-:W-:Y:S01]  /*44e0*/  PLOP3.LUT P0, PT, P0, PT, PT, 0x8, 0x80 ;  /* 0x000000000080781c */ /* 0x000fe2000070e170 */
[----:B------:R-:W-:-:S12]  /*44f0*/  IMAD.MOV.U32 R21, RZ, RZ, -0x1 ;  /* 0xffffffffff157424 */ /* 0x000fd800078e00ff */
[----:B------:R-:W-:Y:S05]  /*4500*/  WARPSYNC.COLLECTIVE R21, `(.L_x_126) ;  /* 0x0000000015087348 */ /* 0x000fea0003c00000 */
[----:B------:R-:W-:Y:S01]  /*4510*/  VOTE.ANY P0, P0 ;  /* 0x0000000000ff7806 */ /* 0x000fe20000000100 */
[----:B------:R-:W-:-:S12]  /*4520*/  ENDCOLLECTIVE ;  /* 0x000000000000791b */ /* 0x000fd80003800000 */
.L_x_126:
[----:B------:R-:W-:Y:S05]  /*4530*/  BSYNC B1 ;  /* 0x0000000000017941 */ /* 0x000fea0003800000 */
.L_x_125:
[----:B------:R-:W-:Y:S05]  /*4540*/  BRA `(.L_x_127) ;  /* 0xffffffc800747947 */ /* 0x000fea000383ffff */
.L_x_100:
[----:B------:R-:W-:Y:S01]  /*4550*/  BSSY B1, `(.L_x_128) ;  /* 0x0000006000017945 */ /* 0x000fe20003800000 */
[----:B------:R-:W-:Y:S01]  /*4560*/  PLOP3.LUT P0, PT, P0, PT, PT, 0x8, 0x80 ;  /* 0x000000000080781c */ /* 0x000fe2000070e170 */
[----:B------:R-:W-:-:S12]  /*4570*/  IMAD.MOV.U32 R21, RZ, RZ, -0x1 ;  /* 0xffffffffff157424 */ /* 0x000fd800078e00ff */
[----:B------:R-:W-:Y:S05]  /*4580*/  WARPSYNC.COLLECTIVE R21, `(.L_x_129) ;  /* 0x0000000015087348 */ /* 0x000fea0003c00000 */
[----:B------:R-:W-:Y:S01]  /*4590*/  VOTE.ANY P0, P0 ;  /* 0x0000000000ff7806 */ /* 0x000fe20000000100 */
[----:B------:R-:W-:-:S12]  /*45a0*/  ENDCOLLECTIVE ;  /* 0x000000000000791b */ /* 0x000fd80003800000 */
.L_x_129:
[----:B------:R-:W-:Y:S05]  /*45b0*/  BSYNC B1 ;  /* 0x0000000000017941 */ /* 0x000fea0003800000 */
.L_x_128:
[----:B------:R-:W-:Y:S05]  /*45c0*/  BRA `(.L_x_130) ;  /* 0xffffffc800c87947 */ /* 0x000fea000383ffff */
.L_x_102:
[----:B------:R-:W0:Y:S01]  /*45d0*/  S2R R25, SR_GEMASK ;  /* 0x0000000000197919 */ /* 0x000e220000003c00 */
[----:B------:R-:W-:Y:S01]  /*45e0*/  BSSY B1, `(.L_x_131) ;  /* 0x0000006000017945 */ /* 0x000fe20003800000 */
[----:B------:R-:W-:Y:S01]  /*45f0*/  PLOP3.LUT P0, PT, P0, PT, PT, 0x8, 0x80 ;  /* 0x000000000080781c */ /* 0x000fe2000070e170 */
[----:B------:R-:W-:-:S12]  /*4600*/  IMAD.MOV.U32 R21, RZ, RZ, -0x1 ;  /* 0xffffffffff157424 */ /* 0x000fd800078e00ff */
[----:B0-----:R-:W-:Y:S05]  /*4610*/  WARPSYNC.COLLECTIVE R21, `(.L_x_132) ;  /* 0x0000000015087348 */ /* 0x001fea0003c00000 */
[----:B------:R-:W-:Y:S01]  /*4620*/  VOTE.ANY R21, PT, P0 ;  /* 0x0000000000157806 */ /* 0x000fe200000e0100 */
[----:B0-----:R-:W-:Y:S06]  /*4630*/  ENDCOLLECTIVE ;  /* 0x000000000000791b */ /* 0x001fec0003800000 */
.L_x_132:
[----:B------:R-:W-:Y:S05]  /*4640*/  BSYNC B1 ;  /* 0x0000000000017941 */ /* 0x000fea0003800000 */
.L_x_131:
[----:B------:R-:W-:Y:S01]  /*4650*/  LOP3.LUT R21, R21, 0x80000000, R25, 0xec, !PT ;  /* 0x8000000015157812 */ /* 0x000fe200078eec19 */
[----:B------:R-:W-:Y:S02]  /*4660*/  IMAD.MOV.U32 R20, RZ, RZ, R29 ;  /* 0x000000ffff147224 */ /* 0x000fe400078e001d */
[----:B------:R-:W-:Y:S02]  /*4670*/  VIADD R41, R39, 0x2 ;  /* 0x0000000227297836 */ /* 0x000fe40000000000 */
[----:B------:R-:W-:Y:S02]  /*4680*/  VIADD R16, R21, 0xffffffff ;  /* 0xffffffff15107836 */ /* 0x000fe40000000000 */
[C---:B------:R-:W-:Y:S02]  /*4690*/  VIADD R40, R39.reuse, 0x4 ;  /* 0x0000000427287836 */ /* 0x040fe40000000000 */
[----:B------:R-:W-:Y:S01]  /*46a0*/  VIADD R30, R39, 0x8 ;  /* 0x00000008271e7836 */ /* 0x000fe20000000000 */
[----:B------:R-:W-:Y:S01]  /*46b0*/  LOP3.LUT R48, R21, R16, RZ, 0xc, !PT ;  /* 0x0000001015307212 */ /* 0x000fe200078e0cff */
[----:B------:R-:W-:-:S02]  /*46c0*/  IMAD.MOV.U32 R16, RZ, RZ, 0x1 ;  /* 0x00000001ff107424 */ /* 0x000fc400078e00ff */
[----:B------:R-:W-:-:S03]  /*46d0*/  IMAD.MOV.U32 R21, RZ, RZ, -0x1 ;  /* 0xffffffffff157424 */ /* 0x000fc600078e00ff */
[----:B------:R-:W0:Y:S02]  /*46e0*/  POPC R48, R48 ;  /* 0x0000003000307309 */ /* 0x000e240000000000 */
[----:B0-----:R-:W-:Y:S01]  /*46f0*/  IMAD.MOV.U32 R17, RZ, RZ, R48 ;  /* 0x000000ffff117224 */ /* 0x001fe200078e0030 */
[----:B------:R-:W-:-:S13]  /*4700*/  ISETP.GE.AND P0, PT, R39, R48, PT ;  /* 0x000000302700720c */ /* 0x000fda0003f06270 */
[----:B------:R-:W-:Y:S05]  /*4710*/  WARPSYNC.COLLECTIVE R21, `(.L_x_133) ;  /* 0x0000000015087348 */ /* 0x000fea0003c00000 */
[----:B------:R0:W1:Y:S02]  /*4720*/  SHFL.DOWN P3, R22, R20, R16, R17 ;  /* 0x0800001014167389 */ /* 0x0000640000060011 */
[----:B01----:R-:W-:Y:S05]  /*4730*/  ENDCOLLECTIVE ;  /* 0x000000000000791b */ /* 0x003fea0003800000 */
.L_x_133:
        /* <DEDUP_REMOVED lines=8> */
.L_x_134:
[----:B------:R-:W-:Y:S01]  /*47c0*/  IMAD.MOV.U32 R16, RZ, RZ, 0x4 ;  /* 0x00000004ff107424 */ /* 0x000fe200078e00ff */
[----:B------:R-:W-:Y:S02]  /*47d0*/  SEL R22, R22, RZ, !P0 ;  /* 0x000000ff16167207 */ /* 0x000fe40004000000 */
[----:B------:R-:W-:-:S03]  /*47e0*/  ISETP.GT.AND P0, PT, R40, R48, PT ;  /* 0x000000302800720c */ /* 0x000fc60003f04270 */
[----:B------:R-:W-:Y:S02]  /*47f0*/  IMAD.IADD R45, R43, 0x1, R22 ;  /* 0x000000012b2d7824 */ /* 0x000fe400078e0216 */
[----:B------:R-:W-:Y:S02]  /*4800*/  VIADD R43, R39, 0x10 ;  /* 0x00000010272b7836 */ /* 0x000fe40000000000 */
[----:B------:R-:W-:-:S03]  /*4810*/  IMAD.MOV.U32 R20, RZ, RZ, R45 ;  /* 0x000000ffff147224 */ /* 0x000fc600078e002d */
[----:B------:R-:W-:-:S13]  /*4820*/  ISETP.GT.AND P2, PT, R43, R48, PT ;  /* 0x000000302b00720c */ /* 0x000fda0003f44270 */
[----:B------:R-:W-:Y:S05]  /*4830*/  WARPSYNC.COLLECTIVE R21, `(.L_x_135) ;  /* 0x0000000015087348 */ /* 0x000fea0003c00000 */
[----:B------:R0:W1:Y:S02]  /*4840*/  SHFL.DOWN P3, R22, R20, R16, R17 ;  /* 0x0800001014167389 */ /* 0x0000640000060011 */
[----:B01----:R-:W-:Y:S05]  /*4850*/  ENDCOLLECTIVE ;  /* 0x000000000000791b */ /* 0x003fea0003800000 */
.L_x_135:
        /* <DEDUP_REMOVED lines=8> */
.L_x_136:
[----:B------:R-:W-:Y:S01]  /*48e0*/  IMAD.MOV.U32 R16, RZ, RZ, 0x10 ;  /* 0x00000010ff107424 */ /* 0x000fe200078e00ff */
[----:B------:R-:W-:Y:S02]  /*48f0*/  SEL R22, R22, RZ, !P0 ;  /* 0x000000ff16167207 */ /* 0x000fe40004000000 */
[----:B------:R-:W-:-:S03]  /*4900*/  ISETP.NE.AND P0, PT, R28, 0x65, PT ;  /* 0x000000651c00780c */ /* 0x000fc60003f05270 */
[----:B------:R-:W-:Y:S02]  /*4910*/  IMAD.IADD R47, R29, 0x1, R22 ;  /* 0x000000011d2f7824 */ /* 0x000fe400078e0216 */
[----:B------:R-:W0:Y:S02]  /*4920*/  LDC.64 R28, c[0x0][0x390] ;  /* 0x0000e400ff1c7b82 */ /* 0x000e240000000a00 */
[----:B------:R-:W-:-:S07]  /*4930*/  IMAD.MOV.U32 R20, RZ, RZ, R47 ;  /* 0x000000ffff147224 */ /* 0x000fce00078e002f */
[----:B0-----:R-:W-:Y:S05]  /*4940*/  WARPSYNC.COLLECTIVE R21, `(.L_x_137) ;  /* 0x0000000015087348 */ /* 0x001fea0003c00000 */
[----:B------:R1:W2:Y:S02]  /*4950*/  SHFL.DOWN P3, R22, R20, R16, R17 ;  /* 0x0800001014167389 */ /* 0x0002a40000060011 */
[----:B012---:R-:W-:Y:S05]  /*4960*/  ENDCOLLECTIVE ;  /* 0x000000000000791b */ /* 0x007fea0003800000 */
.L_x_137:
[----:B------:R-:W-:Y:S05]  /*4970*/  WARPSYNC.COLLECTIVE R21, `(.L_x_138) ;  /* 0x0000000015087348 */ /* 0x000fea0003c00000 */
[----:B------:R-:W-:Y:S01]  /*4980*/  VOTE.ALL P0, P0 ;  /* 0x0000000000ff7806 */ /* 0x000fe20000000000 */
[----:B------:R-:W-:-:S12]  /*4990*/  ENDCOLLECTIVE ;  /* 0x000000000000791b */ /* 0x000fd80003800000 */
.L_x_138:
[----:B------:R-:W-:Y:S02]  /*49a0*/  IADD3 R44, P3, PT, R28, 0x100, RZ ;  /* 0x000001001c2c7810 */ /* 0x000fe40007f7e0ff */
[----:B------:R-:W-:-:S03]  /*49b0*/  SEL R22, R22, RZ, !P2 ;  /* 0x000000ff16167207 */ /* 0x000fc60005000000 */
[----:B------:R-:W-:Y:S02]  /*49c0*/  IMAD.X R45, RZ, RZ, R29, P3 ;  /* 0x000000ffff2d7224 */ /* 0x000fe400018e061d */
[----:B------:R-:W-:Y:S01]  /*49d0*/  IMAD.IADD R46, R47, 0x1, R22 ;  /* 0x000000012f2e7824 */ /* 0x000fe200078e0216 */
[----:B------:R-:W-:Y:S06]  /*49e0*/  BRA `(.L_x_139) ;  /* 0xffffffc8005c7947 */ /* 0x000fec000383ffff */
.L_x_104:
[----:B------:R-:W-:Y:S01]  /*49f0*/  BSSY B1, `(.L_x_140) ;  /* 0x0000006000017945 */ /* 0x000fe20003800000 */
[----:B------:R-:W-:Y:S01]  /*4a00*/  PLOP3.LUT P0, PT, P0, PT, PT, 0x8, 0x80 ;  /* 0x000000000080781c */ /* 0x000fe2000070e170 */
[----:B------:R-:W-:-:S12]  /*4a10*/  IMAD.MOV.U32 R21, RZ, RZ, -0x1 ;  /* 0xffffffffff157424 */ /* 0x000fd800078e00ff */
[----:B------:R-:W-:Y:S05]  /*4a20*/  WARPSYNC.COLLECTIVE R21, `(.L_x_141) ;  /* 0x0000000015087348 */ /* 0x000fea0003c00000 */
[----:B------:R-:W-:Y:S01]  /*4a30*/  VOTE.ANY P0, P0 ;  /* 0x0000000000ff7806 */ /* 0x000fe20000000100 */
[----:B------:R-:W-:-:S12]  /*4a40*/  ENDCOLLECTIVE ;  /* 0x000000000000791b */ /* 0x000fd80003800000 */
.L_x_141:
[----:B------:R-:W-:Y:S05]  /*4a50*/  BSYNC B1 ;  /* 0x0000000000017941 */ /* 0x000fea0003800000 */
.L_x_140:
[----:B------:R-:W-:Y:S05]  /*4a60*/  BRA `(.L_x_142) ;  /* 0xffffffc800647947 */ /* 0x000fea000383ffff */
.L_x_106:
[----:B------:R-:W-:Y:S01]  /*4a70*/  BSSY B1, `(.L_x_143) ;  /* 0x0000006000017945 */ /* 0x000fe20003800000 */
[----:B------:R-:W-:Y:S01]  /*4a80*/  PLOP3.LUT P0, PT, P0, PT, PT, 0x8, 0x80 ;  /* 0x000000000080781c */ /* 0x000fe2000070e170 */
[----:B------:R-:W-:-:S12]  /*4a90*/  IMAD.MOV.U32 R21, RZ, RZ, -0x1 ;  /* 0xffffffffff157424 */ /* 0x000fd800078e00ff */
[----:B------:R-:W-:Y:S05]  /*4aa0*/  WARPSYNC.COLLECTIVE R21, `(.L_x_144) ;  /* 0x0000000015087348 */ /* 0x000fea0003c00000 */
[----:B------:R-:W-:Y:S01]  /*4ab0*/  VOTE.ANY P0, P0 ;  /* 0x0000000000ff7806 */ /* 0x000fe20000000100 */
[----:B------:R-:W-:-:S12]  /*4ac0*/  ENDCOLLECTIVE ;  /* 0x000000000000791b */ /* 0x000fd80003800000 */
.L_x_144:
[----:B------:R-:W-:Y:S05]  /*4ad0*/  BSYNC B1 ;  /* 0x0000000000017941 */ /* 0x000fea0003800000 */
.L_x_143:
[----:B------:R-:W-:Y:S05]  /*4ae0*/  BRA `(.L_x_145) ;  /* 0xffffffc800b87947 */ /* 0x000fea000383ffff */
.L_x_108:
[----:B------:R-:W-:Y:S01]  /*4af0*/  BSSY B1, `(.L_x_146) ;  /* 0x0000006000017945 */ /* 0x000fe20003800000 */
[----:B------:R-:W-:Y:S01]  /*4b00*/  PLOP3.LUT P0, PT, P0, PT, PT, 0x8, 0x80 ;  /* 0x000000000080781c */ /* 0x000fe2000070e170 */
[----:B------:R-:W-:-:S12]  /*4b10*/  IMAD.MOV.U32 R21, RZ, RZ, -0x1 ;  /* 0xffffffffff157424 */ /* 0x000fd800078e00ff */
[----:B------:R-:W-:Y:S05]  /*4b20*/  WARPSYNC.COLLECTIVE R21, `(.L_x_147) ;  /* 0x0000000015087348 */ /* 0x000fea0003c00000 */
[----:B------:R-:W-:Y:S01]  /*4b30*/  VOTE.ANY R21, PT, P0 ;  /* 0x0000000000157806 */ /* 0x000fe200000e0100 */
[----:B------:R-:W-:Y:S06]  /*4b40*/  ENDCOLLECTIVE ;  /* 0x000000000000791b */ /* 0x000fec0003800000 */
.L_x_147:
[----:B------:R-:W-:Y:S05]  /*4b50*/  BSYNC B1 ;  /* 0x0000000000017941 */ /* 0x000fea0003800000 */
.L_x_146:
[----:B------:R-:W-:Y:S01]  /*4b60*/  LOP3.LUT R21, R21, 0x80000000, R25, 0xec, !PT ;  /* 0x8000000015157812 */ /* 0x000fe200078eec19 */
[----:B------:R-:W-:Y:S02]  /*4b70*/  IMAD.MOV.U32 R20, RZ, RZ, R29 ;  /* 0x000000ffff147224 */ /* 0x000fe400078e001d */
[----:B------:R-:W-:Y:S02]  /*4b80*/  VIADD R24, R24, 0xffffffe0 ;  /* 0xffffffe018187836 */ /* 0x000fe40000000000 */
[----:B------:R-:W-:-:S05]  /*4b90*/  VIADD R16, R21, 0xffffffff ;  /* 0xffffffff15107836 */ /* 0x000fca0000000000 */
[----:B------:R-:W-:Y:S01]  /*4ba0*/  LOP3.LUT R49, R21, R16, RZ, 0xc, !PT ;  /* 0x0000001015317212 */ /* 0x000fe200078e0cff */
[----:B------:R-:W-:Y:S02]  /*4bb0*/  IMAD.MOV.U32 R16, RZ, RZ, 0x1 ;  /* 0x00000001ff107424 */ /* 0x000fe400078e00ff */
[----:B------:R-:W-:Y:S01]  /*4bc0*/  IMAD.MOV.U32 R21, RZ, RZ, -0x1 ;  /* 0xffffffffff157424 */ /* 0x000fe200078e00ff */
[----:B------:R0:W1:Y:S06]  /*4bd0*/  POPC R17, R49 ;  /* 0x0000003100117309 */ /* 0x00006c0000000000 */
[----:B01----:R-:W-:Y:S05]  /*4be0*/  WARPSYNC.COLLECTIVE R21, `(.L_x_148) ;  /* 0x0000000015087348 */ /* 0x003fea0003c00000 */
[----:B-1----:R1:W2:Y:S02]  /*4bf0*/  SHFL.DOWN P3, R22, R20, R16, R17 ;  /* 0x0800001014167389 */ /* 0x0022a40000060011 */
[----:B012---:R-:W-:Y:S05]  /*4c00*/  ENDCOLLECTIVE ;  /* 0x000000000000791b */ /* 0x007fea0003800000 */
.L_x_148:
[----:B------:R-:W-:Y:S01]  /*4c10*/  ISETP.GE.AND P0, PT, R39, R17, PT ;  /* 0x000000112700720c */ /* 0x000fe20003f06270 */
[----:B------:R-:W-:-:S03]  /*4c20*/  IMAD.MOV.U32 R16, RZ, RZ, 0x2 ;  /* 0x00000002ff107424 */ /* 0x000fc600078e00ff */
[----:B------:R-:W-:Y:S02]  /*4c30*/  SEL R22, R22, RZ, !P0 ;  /* 0x000000ff16167207 */ /* 0x000fe40004000000 */
[----:B------:R-:W-:-:S03]  /*4c40*/  ISETP.GT.AND P0, PT, R41, R17, PT ;  /* 0x000000112900720c */ /* 0x000fc60003f04270 */
[----:B------:R-:W-:-:S04]  /*4c50*/  IMAD.IADD R48, R22, 0x1, R29 ;  /* 0x0000000116307824 */ /* 0x000fc800078e021d */
[----:B------:R-:W-:-:S07]  /*4c60*/  IMAD.MOV.U32 R20, RZ, RZ, R48 ;  /* 0x000000ffff147224 */ /* 0x000fce00078e0030 */
[----:B------:R-:W-:Y:S05]  /*4c70*/  WARPSYNC.COLLECTIVE R21, `(.L_x_149) ;  /* 0x0000000015087348 */ /* 0x000fea0003c00000 */
[----:B------:R0:W1:Y:S02]  /*4c80*/  SHFL.DOWN P3, R22, R20, R16, R17 ;  /* 0x0800001014167389 */ /* 0x0000640000060011 */
[----:B01----:R-:W-:Y:S05]  /*4c90*/  ENDCOLLECTIVE ;  /* 0x000000000000791b */ /* 0x003fea0003800000 */
.L_x_149:
        /* <DEDUP_REMOVED lines=8> */
.L_x_150:
        /* <DEDUP_REMOVED lines=8> */
.L_x_151:
        /* <DEDUP_REMOVED lines=8> */
.L_x_152:
[----:B------:R-:W-:Y:S02]  /*4e20*/  SEL R22, R22, RZ, !P0 ;  /* 0x000000ff16167207 */ /* 0x000fe40004000000 */
[----:B------:R-:W-:Y:S02]  /*4e30*/  ISETP.NE.AND P0, PT, R28, 0x65, PT ;  /* 0x000000651c00780c */ /* 0x000fe40003f05270 */
[----:B------:R-:W-:-:S11]  /*4e40*/  IADD3 R46, PT, PT, R29, R22, R46 ;  /* 0x000000161d2e7210 */ /* 0x000fd60007ffe02e */
[----:B------:R-:W-:Y:S05]  /*4e50*/  WARPSYNC.COLLECTIVE R21, `(.L_x_153) ;  /* 0x0000000015087348 */ /* 0x000fea0003c00000 */
[----:B------:R-:W-:Y:S01]  /*4e60*/  VOTE.ALL P0, P0 ;  /* 0x0000000000ff7806 */ /* 0x000fe20000000000 */
[----:B------:R-:W-:-:S12]  /*4e70*/  ENDCOLLECTIVE ;  /* 0x000000000000791b */ /* 0x000fd80003800000 */
.L_x_153:
[----:B------:R-:W-:Y:S05]  /*4e80*/  BRA `(.L_x_154) ;  /* 0xffffffc800507947 */ /* 0x000fea000383ffff */
.L_x_113:
[----:B------:R-:W-:Y:S01]  /*4e90*/  BSSY B0, `(.L_x_155) ;  /* 0x0000006000007945 */ /* 0x000fe20003800000 */
[----:B------:R-:W-:Y:S01]  /*4ea0*/  PLOP3.LUT P0, PT, P0, PT, PT, 0x8, 0x80 ;  /* 0x000000000080781c */ /* 0x000fe2000070e170 */
[----:B------:R-:W-:-:S12]  /*4eb0*/  IMAD.MOV.U32 R21, RZ, RZ, -0x1 ;  /* 0xffffffffff157424 */ /* 0x000fd800078e00ff */
[----:B------:R-:W-:Y:S05]  /*4ec0*/  WARPSYNC.COLLECTIVE R21, `(.L_x_156) ;  /* 0x0000000015087348 */ /* 0x000fea0003c00000 */
[----:B------:R-:W-:Y:S01]  /*4ed0*/  VOTE.ANY P0, P0 ;  /* 0x0000000000ff7806 */ /* 0x000fe20000000100 */
[----:B------:R-:W-:-:S12]  /*4ee0*/  ENDCOLLECTIVE ;  /* 0x000000000000791b */ /* 0x000fd80003800000 */
.L_x_156:
[----:B------:R-:W-:Y:S05]  /*4ef0*/  BSYNC B0 ;  /* 0x0000000000007941 */ /* 0x000fea0003800000 */
.L_x_155:
[----:B------:R-:W-:Y:S05]  /*4f00*/  BRA `(.L_x_157) ;  /* 0xffffffe000907947 */ /* 0x000fea000383ffff */
.L_x_115:
[----:B------:R-:W-:Y:S01]  /*4f10*/  BSSY B0, `(.L_x_158) ;  /* 0x0000006000007945 */ /* 0x000fe20003800000 */
[----:B------:R-:W-:Y:S01]  /*4f20*/  PLOP3.LUT P0, PT, P0, PT, PT, 0x8, 0x80 ;  /* 0x000000000080781c */ /* 0x000fe2000070e170 */
[----:B------:R-:W-:-:S12]  /*4f30*/  IMAD.MOV.U32 R21, RZ, RZ, -0x1 ;  /* 0xffffffffff157424 */ /* 0x000fd800078e00ff */
[----:B------:R-:W-:Y:S05]  /*4f40*/  WARPSYNC.COLLECTIVE R21, `(.L_x_159) ;  /* 0x0000000015087348 */ /* 0x000fea0003c00000 */
[----:B------:R-:W-:Y:S01]  /*4f50*/  VOTE.ANY P0, P0 ;  /* 0x0000000000ff7806 */ /* 0x000fe20000000100 */
[----:B------:R-:W-:-:S12]  /*4f60*/  ENDCOLLECTIVE ;  /* 0x000000000000791b */ /* 0x000fd80003800000 */
.L_x_159:
[----:B------:R-:W-:Y:S05]  /*4f70*/  BSYNC B0 ;  /* 0x0000000000007941 */ /* 0x000fea0003800000 */
.L_x_158:
[----:B------:R-:W-:Y:S05]  /*4f80*/  BRA `(.L_x_160) ;  /* 0xffffffe000e47947 */ /* 0x000fea000383ffff */
.L_x_117:
[----:B------:R-:W0:Y:S01]  /*4f90*/  S2R R26, SR_GEMASK ;  /* 0x00000000001a7919 */ /* 0x000e220000003c00 */
[----:B------:R-:W-:Y:S01]  /*4fa0*/  BSSY B0, `(.L_x_161) ;  /* 0x0000006000007945 */ /* 0x000fe20003800000 */
[----:B------:R-:W-:Y:S01]  /*4fb0*/  PLOP3.LUT P0, PT, P0, PT, PT, 0x8, 0x80 ;  /* 0x000000000080781c */ /* 0x000fe2000070e170 */
[----:B------:R-:W-:-:S12]  /*4fc0*/  IMAD.MOV.U32 R21, RZ, RZ, -0x1 ;  /* 0xffffffffff157424 */ /* 0x000fd800078e00ff */
[----:B0-----:R-:W-:Y:S05]  /*4fd0*/  WARPSYNC.COLLECTIVE R21, `(.L_x_162) ;  /* 0x0000000015087348 */ /* 0x001fea0003c00000 */
[----:B------:R-:W-:Y:S01]  /*4fe0*/  VOTE.ANY R21, PT, P0 ;  /* 0x0000000000157806 */ /* 0x000fe200000e0100 */
[----:B0-----:R-:W-:Y:S06]  /*4ff0*/  ENDCOLLECTIVE ;  /* 0x000000000000791b */ /* 0x001fec0003800000 */
.L_x_162:
[----:B------:R-:W-:Y:S05]  /*5000*/  BSYNC B0 ;  /* 0x0000000000007941 */ /* 0x000fea0003800000 */
.L_x_161:
[----:B------:R-:W-:Y:S01]  /*5010*/  LOP3.LUT R21, R21, 0x80000000, R26, 0xec, !PT ;  /* 0x8000000015157812 */ /* 0x000fe200078eec1a */
[----:B------:R-:W-:-:S04]  /*5020*/  IMAD.MOV.U32 R20, RZ, RZ, R19 ;  /* 0x000000ffff147224 */ /* 0x000fc800078e0013 */
[----:B------:R-:W-:-:S05]  /*5030*/  VIADD R16, R21, 0xffffffff ;  /* 0xffffffff15107836 */ /* 0x000fca0000000000 */
[----:B------:R-:W-:Y:S01]  /*5040*/  LOP3.LUT R47, R21, R16, RZ, 0xc, !PT ;  /* 0x00000010152f7212 */ /* 0x000fe200078e0cff */
[----:B------:R-:W-:Y:S02]  /*5050*/  IMAD.MOV.U32 R16, RZ, RZ, 0x1 ;  /* 0x00000001ff107424 */ /* 0x000fe400078e00ff */
[----:B------:R-:W-:-:S03]  /*5060*/  IMAD.MOV.U32 R21, RZ, RZ, -0x1 ;  /* 0xffffffffff157424 */ /* 0x000fc600078e00ff */
[----:B------:R-:W0:Y:S02]  /*5070*/  POPC R47, R47 ;  /* 0x0000002f002f7309 */ /* 0x000e240000000000 */
[----:B0-----:R-:W-:Y:S01]  /*5080*/  IMAD.MOV.U32 R17, RZ, RZ, R47 ;  /* 0x000000ffff117224 */ /* 0x001fe200078e002f */
[----:B------:R-:W-:-:S13]  /*5090*/  ISETP.GE.AND P0, PT, R38, R47, PT ;  /* 0x0000002f2600720c */ /* 0x000fda0003f06270 */
[----:B------:R-:W-:Y:S05]  /*50a0*/  WARPSYNC.COLLECTIVE R21, `(.L_x_163) ;  /* 0x0000000015087348 */ /* 0x000fea0003c00000 */
[----:B------:R0:W1:Y:S02]  /*50b0*/  SHFL.DOWN P3, R22, R20, R16, R17 ;  /* 0x0800001014167389 */ /* 0x0000640000060011 */
[----:B01----:R-:W-:Y:S05]  /*50c0*/  ENDCOLLECTIVE ;  /* 0x000000000000791b */ /* 0x003fea0003800000 */
.L_x_163:
[----:B------:R-:W-:Y:S01]  /*50d0*/  IMAD.MOV.U32 R16, RZ, RZ, 0x2 ;  /* 0x00000002ff107424 */ /* 0x000fe200078e00ff */
        /* <DEDUP_REMOVED lines=8> */
.L_x_164:
        /* <DEDUP_REMOVED lines=9> */
.L_x_165:
        /* <DEDUP_REMOVED lines=9> */
.L_x_166:
[----:B------:R-:W-:Y:S01]  /*5280*/  IMAD.MOV.U32 R16, RZ, RZ, 0x10 ;  /* 0x00000010ff107424 */ /* 0x000fe200078e00ff */
[----:B------:R-:W-:Y:S02]  /*5290*/  SEL R19, R22, RZ, !P0 ;  /* 0x000000ff16137207 */ /* 0x000fe40004000000 */
[----:B------:R-:W-:Y:S01]  /*52a0*/  ISETP.NE.AND P0, PT, R18, 0x65, PT ;  /* 0x000000651200780c */ /* 0x000fe20003f05270 */
[----:B------:R-:W-:Y:S02]  /*52b0*/  VIADD R18, R38, 0x10 ;  /* 0x0000001026127836 */ /* 0x000fe40000000000 */
[----:B------:R-:W-:-:S03]  /*52c0*/  IMAD.IADD R48, R50, 0x1, R19 ;  /* 0x0000000132307824 */ /* 0x000fc600078e0213 */
[----:B------:R-:W-:Y:S01]  /*52d0*/  ISETP.GT.AND P2, PT, R18, R47, PT ;  /* 0x0000002f1200720c */ /* 0x000fe20003f44270 */
[----:B------:R-:W-:Y:S01]  /*52e0*/  IMAD.MOV.U32 R20, RZ, RZ, R48 ;  /* 0x000000ffff147224 */ /* 0x000fe200078e0030 */
[----:B------:R-:W0:Y:S11]  /*52f0*/  LDC.64 R18, c[0x0][0x390] ;  /* 0x0000e400ff127b82 */ /* 0x000e360000000a00 */
[----:B0-----:R-:W-:Y:S05]  /*5300*/  WARPSYNC.COLLECTIVE R21, `(.L_x_167) ;  /* 0x0000000015087348 */ /* 0x001fea0003c00000 */
[----:B------:R1:W2:Y:S02]  /*5310*/  SHFL.DOWN P3, R22, R20, R16, R17 ;  /* 0x0800001014167389 */ /* 0x0002a40000060011 */
[----:B012---:R-:W-:Y:S05]  /*5320*/  ENDCOLLECTIVE ;  /* 0x000000000000791b */ /* 0x007fea0003800000 */
.L_x_167:
[----:B------:R-:W-:Y:S05]  /*5330*/  WARPSYNC.COLLECTIVE R21, `(.L_x_168) ;  /* 0x0000000015087348 */ /* 0x000fea0003c00000 */
[----:B------:R-:W-:Y:S01]  /*5340*/  VOTE.ALL P0, P0 ;  /* 0x0000000000ff7806 */ /* 0x000fe20000000000 */
[----:B------:R-:W-:-:S12]  /*5350*/  ENDCOLLECTIVE ;  /* 0x000000000000791b */ /* 0x000fd80003800000 */
.L_x_168:
[----:B------:R-:W-:Y:S02]  /*5360*/  SEL R45, R22, RZ, !P2 ;  /* 0x000000ff162d7207 */ /* 0x000fe40005000000 */
[----:B------:R-:W-:-:S03]  /*5370*/  IADD3 R44, P3, PT, R18, 0x100, RZ ;  /* 0x00000100122c7810 */ /* 0x000fc60007f7e0ff */
[----:B------:R-:W-:Y:S02]  /*5380*/  IMAD.IADD R46, R48, 0x1, R45 ;  /* 0x00000001302e7824 */ /* 0x000fe400078e022d */
[----:B------:R-:W-:Y:S01]  /*5390*/  IMAD.X R45, RZ, RZ, R19, P3 ;  /* 0x000000ffff2d7224 */ /* 0x000fe200018e0613 */
[----:B------:R-:W-:Y:S07]  /*53a0*/  BRA `(.L_x_169) ;  /* 0xffffffe000787947 */ /* 0x000fee000383ffff */
.L_x_119:
[----:B------:R-:W-:Y:S01]  /*53b0*/  BSSY B0, `(.L_x_170) ;  /* 0x0000006000007945 */ /* 0x000fe20003800000 */
[----:B------:R-:W-:Y:S01]  /*53c0*/  PLOP3.LUT P0, PT, P0, PT, PT, 0x8, 0x80 ;  /* 0x000000000080781c */ /* 0x000fe2000070e170 */
[----:B------:R-:W-:-:S12]  /*53d0*/  IMAD.MOV.U32 R21, RZ, RZ, -0x1 ;  /* 0xffffffffff157424 */ /* 0x000fd800078e00ff */
[----:B------:R-:W-:Y:S05]  /*53e0*/  WARPSYNC.COLLECTIVE R21, `(.L_x_171) ;  /* 0x0000000015087348 */ /* 0x000fea0003c00000 */
[----:B------:R-:W-:Y:S01]  /*53f0*/  VOTE.ANY P0, P0 ;  /* 0x0000000000ff7806 */ /* 0x000fe20000000100 */
[----:B------:R-:W-:-:S12]  /*5400*/  ENDCOLLECTIVE ;  /* 0x000000000000791b */ /* 0x000fd80003800000 */
.L_x_171:
[----:B------:R-:W-:Y:S05]  /*5410*/  BSYNC B0 ;  /* 0x0000000000007941 */ /* 0x000fea0003800000 */
.L_x_170:
[----:B------:R-:W-:Y:S05]  /*5420*/  BRA `(.L_x_172) ;  /* 0xffffffe000807947 */ /* 0x000fea000383ffff */
.L_x_121:
[----:B------:R-:W-:Y:S01]  /*5430*/  BSSY B0, `(.L_x_173) ;  /* 0x0000006000007945 */ /* 0x000fe20003800000 */
[----:B------:R-:W-:Y:S01]  /*5440*/  PLOP3.LUT P0, PT, P0, PT, PT, 0x8, 0x80 ;  /* 0x000000000080781c */ /* 0x000fe2000070e170 */
[----:B------:R-:W-:-:S12]  /*5450*/  IMAD.MOV.U32 R21, RZ, RZ, -0x1 ;  /* 0xffffffffff157424 */ /* 0x000fd800078e00ff */
[----:B------:R-:W-:Y:S05]  /*5460*/  WARPSYNC.COLLECTIVE R21, `(.L_x_174) ;  /* 0x0000000015087348 */ /* 0x000fea0003c00000 */
[----:B------:R-:W-:Y:S01]  /*5470*/  VOTE.ANY P0, P0 ;  /* 0x0000000000ff7806 */ /* 0x000fe20000000100 */
[----:B------:R-:W-:-:S12]  /*5480*/  ENDCOLLECTIVE ;  /* 0x000000000000791b */ /* 0x000fd80003800000 */
.L_x_174:
[----:B------:R-:W-:Y:S05]  /*5490*/  BSYNC B0 ;  /* 0x0000000000007941 */ /* 0x000fea0003800000 */
.L_x_173:
[----:B------:R-:W-:Y:S05]  /*54a0*/  BRA `(.L_x_175) ;  /* 0xffffffe000d47947 */ /* 0x000fea000383ffff */
.L_x_123:
[----:B------:R-:W-:Y:S01]  /*54b0*/  BSSY B0, `(.L_x_176) ;  /* 0x0000006000007945 */ /* 0x000fe20003800000 */
[----:B------:R-:W-:Y:S01]  /*54c0*/  PLOP3.LUT P0, PT, P0, PT, PT, 0x8, 0x80 ;  /* 0x000000000080781c */ /* 0x000fe2000070e170 */
[----:B------:R-:W-:-:S12]  /*54d0*/  IMAD.MOV.U32 R21, RZ, RZ, -0x1 ;  /* 0xffffffffff157424 */ /* 0x000fd800078e00ff */
[----:B------:R-:W-:Y:S05]  /*54e0*/  WARPSYNC.COLLECTIVE R21, `(.L_x_177) ;  /* 0x0000000015087348 */ /* 0x000fea0003c00000 */
[----:B------:R-:W-:Y:S01]  /*54f0*/  VOTE.ANY R21, PT, P0 ;  /* 0x0000000000157806 */ /* 0x000fe200000e0100 */
[----:B------:R-:W-:Y:S06]  /*5500*/  ENDCOLLECTIVE ;  /* 0x000000000000791b */ /* 0x000fec0003800000 */
.L_x_177:
[----:B------:R-:W-:Y:S05]  /*5510*/  BSYNC B0 ;  /* 0x0000000000007941 */ /* 0x000fea0003800000 */
.L_x_176:
        /* <DEDUP_REMOVED lines=11> */
.L_x_178:
        /* <DEDUP_REMOVED lines=10> */
.L_x_179:
[----:B------:R-:W-:Y:S01]  /*5670*/  IMAD.MOV.U32 R16, RZ, RZ, 0x4 ;  /* 0x00000004ff107424 */ /* 0x000fe200078e00ff */
[----:B------:R-:W-:Y:S01]  /*5680*/  SEL R19, R22, RZ, !P0 ;  /* 0x000000ff16137207 */ /* 0x000fe20004000000 */
[----:B------:R-:W-:-:S04]  /*5690*/  VIADD R22, R38, 0x4 ;  /* 0x0000000426167836 */ /* 0x000fc80000000000 */
[----:B------:R-:W-:Y:S01]  /*56a0*/  IMAD.IADD R50, R48, 0x1, R19 ;  /* 0x0000000130327824 */ /* 0x000fe200078e0213 */
[----:B------:R-:W-:Y:S01]  /*56b0*/  ISETP.GT.AND P0, PT, R22, R17, PT ;  /* 0x000000111600720c */ /* 0x000fe20003f04270 */
[----:B------:R-:W-:Y:S02]  /*56c0*/  VIADD R48, R38, 0x10 ;  /* 0x0000001026307836 */ /* 0x000fe40000000000 */
[----:B------:R-:W-:-:S10]  /*56d0*/  IMAD.MOV.U32 R20, RZ, RZ, R50 ;  /* 0x000000ffff147224 */ /* 0x000fd400078e0032 */
[----:B------:R-:W-:Y:S05]  /*56e0*/  WARPSYNC.COLLECTIVE R21, `(.L_x_180) ;  /* 0x0000000015087348 */ /* 0x000fea0003c00000 */
[----:B------:R0:W1:Y:S02]  /*56f0*/  SHFL.DOWN P3, R22, R20, R16, R17 ;  /* 0x0800001014167389 */ /* 0x0000640000060011 */
[----:B01----:R-:W-:Y:S05]  /*5700*/  ENDCOLLECTIVE ;  /* 0x000000000000791b */ /* 0x003fea0003800000 */
.L_x_180:
        /* <DEDUP_REMOVED lines=9> */
.L_x_181:
        /* <DEDUP_REMOVED lines=8> */
.L_x_182:
[----:B------:R-:W-:Y:S02]  /*5820*/  SEL R22, R22, RZ, !P0 ;  /* 0x000000ff16167207 */ /* 0x000fe40004000000 */
[----:B------:R-:W-:Y:S02]  /*5830*/  ISETP.NE.AND P0, PT, R18, 0x65, PT ;  /* 0x000000651200780c */ /* 0x000fe40003f05270 */
[----:B------:R-:W-:-:S11]  /*5840*/  IADD3 R46, PT, PT, R19, R22, R46 ;  /* 0x00000016132e7210 */ /* 0x000fd60007ffe02e */
[----:B------:R-:W-:Y:S05]  /*5850*/  WARPSYNC.COLLECTIVE R21, `(.L_x_183) ;  /* 0x0000000015087348 */ /* 0x000fea0003c00000 */
[----:B------:R-:W-:Y:S01]  /*5860*/  VOTE.ALL P0, P0 ;  /* 0x0000000000ff7806 */ /* 0x000fe20000000000 */
[----:B------:R-:W-:-:S12]  /*5870*/  ENDCOLLECTIVE ;  /* 0x000000000000791b */ /* 0x000fd80003800000 */
.L_x_183:
[----:B------:R-:W-:Y:S05]  /*5880*/  BRA `(.L_x_184) ;  /* 0xffffffe0006c7947 */ /* 0x000fea000383ffff */
.L_x_185:
        /* <DEDUP_REMOVED lines=15> */
.L_x_288:


//--------------------- .text._ZN3cub18CUB_300001_SM_10006detail4scan20DeviceScanInitKernelINS0_13ScanTileStateIiLb1EEEEEvT_i --------------------------
	.section	.text._ZN3cub18CUB_300001_SM_10006detail4scan20DeviceScanInitKernelINS0_13ScanTileStateIiLb1EEEEEvT_i,"ax",@progbits
	.align	128
        .global         _ZN3cub18CUB_300001_SM_10006detail4scan20DeviceScanInitKernelINS0_13ScanTileStateIiLb1EEEEEvT_i
        .type           _ZN3cub18CUB_300001_SM_10006detail4scan20DeviceScanInitKernelINS0_13ScanTileStateIiLb1EEEEEvT_i,@function
        .size           _ZN3cub18CUB_300001_SM_10006detail4scan20DeviceScanInitKernelINS0_13ScanTileStateIiLb1EEEEEvT_i,(.L_x_289 - _ZN3cub18CUB_300001_SM_10006detail4scan20DeviceScanInitKernelINS0_13ScanTileStateIiLb1EEEEEvT_i)
        .other          _ZN3cub18CUB_300001_SM_10006detail4scan20DeviceScanInitKernelINS0_13ScanTileStateIiLb1EEEEEvT_i,@"STO_CUDA_ENTRY STV_DEFAULT"
_ZN3cub18CUB_300001_SM_10006detail4scan20DeviceScanInitKernelINS0_13ScanTileStateIiLb1EEEEEvT_i:
.text._ZN3cub18CUB_300001_SM_10006detail4scan20DeviceScanInitKernelINS0_13ScanTileStateIiLb1EEEEEvT_i:
[----:B------:R-:W-:Y:S01]  /*0000*/  LDC R1, c[0x0][0x37c] ;  /* 0x0000df00ff017b82 */ /* 0x000fe20000000800 */
[----:B------:R-:W0:Y:S07]  /*0010*/  S2R R0, SR_TID.X ;  /* 0x0000000000007919 */ /* 0x000e2e0000002100 */
[----:B------:R-:W1:Y:S01]  /*0020*/  S2UR UR6, SR_CTAID.X ;  /* 0x00000000000679c3 */ /* 0x000e620000002500 */
[----:B------:R-:W2:Y:S07]  /*0030*/  LDCU UR4, c[0x0][0x388] ;  /* 0x00007100ff0477ac */ /* 0x000eae0008000800 */
[----:B------:R-:W1:Y:S01]  /*0040*/  LDC R5, c[0x0][0x360] ;  /* 0x0000d800ff057b82 */ /* 0x000e620000000800 */
[----:B0-----:R-:W-:Y:S01]  /*0050*/  ISETP.GT.U32.AND P0, PT, R0, 0x1f, PT ;  /* 0x0000001f0000780c */ /* 0x001fe20003f04070 */
[----:B-1----:R-:W-:-:S03]  /*0060*/  IMAD R5, R5, UR6, R0 ;  /* 0x0000000605057c24 */ /* 0x002fc6000f8e0200 */
[----:B------:R-:W-:Y:S02]  /*0070*/  ISETP.NE.OR P0, PT, RZ, UR6, P0 ;  /* 0x00000006ff007c0c */ /* 0x000fe40008705670 */
[----:B--2---:R-:W-:Y:S01]  /*0080*/  ISETP.GE.AND P1, PT, R5, UR4, PT ;  /* 0x0000000405007c0c */ /* 0x004fe2000bf26270 */
[----:B------:R-:W0:-:S12]  /*0090*/  LDCU.64 UR4, c[0x0][0x358] ;  /* 0x00006b00ff0477ac */ /* 0x000e180008000a00 */
[----:B------:R-:W1:Y:S01]  /*00a0*/  @!P1 LDC.64 R2, c[0x0][0x380] ;  /* 0x0000e000ff029b82 */ /* 0x000e620000000a00 */
[----:B------:R-:W-:Y:S01]  /*00b0*/  @!P1 MOV R4, 0x63 ;  /* 0x0000006300049802 */ /* 0x000fe20000000f00 */
[----:B-1----:R-:W-:-:S04]  /*00c0*/  @!P1 IMAD.WIDE R2, R5, 0x8, R2 ;  /* 0x0000000805029825 */ /* 0x002fc800078e0202 */
[----:B------:R-:W-:-:S05]  /*00d0*/  HFMA2 R5, -RZ, RZ, 0, 0 ;  /* 0x00000000ff057431 */ /* 0x000fca00000001ff */
[----:B0-----:R0:W-:Y:S01]  /*00e0*/  @!P1 STG.E.64 desc[UR4][R2.64+0x100], R4 ;  /* 0x0001000402009986 */ /* 0x0011e2000c101b04 */
[----:B------:R-:W-:Y:S05]  /*00f0*/  @P0 EXIT ;  /* 0x000000000000094d */ /* 0x000fea0003800000 */
[----:B0-----:R-:W0:Y:S02]  /*0100*/  LDC.64 R2, c[0x0][0x380] ;  /* 0x0000e000ff027b82 */ /* 0x001e240000000a00 */
[----:B0-----:R-:W-:-:S05]  /*0110*/  IMAD.WIDE.U32 R2, R0, 0x8, R2 ;  /* 0x0000000800027825 */ /* 0x001fca00078e0002 */
[----:B------:R-:W-:Y:S01]  /*0120*/  STG.E.64 desc[UR4][R2.64], RZ ;  /* 0x000000ff02007986 */ /* 0x000fe2000c101b04 */
[----:B------:R-:W-:Y:S05]  /*0130*/  EXIT ;  /* 0x000000000000794d */ /* 0x000fea0003800000 */
.L_x_186:
        /* <DEDUP_REMOVED lines=12> */
.L_x_289:


//--------------------- .text._ZN3cub18CUB_300001_SM_10006detail11EmptyKernelIvEEvv --------------------------
	.section	.text._ZN3cub18CUB_300001_SM_10006detail11EmptyKernelIvEEvv,"ax",@progbits
	.align	128
        .global         _ZN3cub18CUB_300001_SM_10006detail11EmptyKernelIvEEvv
        .type           _ZN3cub18CUB_300001_SM_10006detail11EmptyKernelIvEEvv,@function
        .size           _ZN3cub18CUB_300001_SM_10006detail11EmptyKernelIvEEvv,(.L_x_290 - _ZN3cub18CUB_300001_SM_10006detail11EmptyKernelIvEEvv)
        .other          _ZN3cub18CUB_300001_SM_10006detail11EmptyKernelIvEEvv,@"STO_CUDA_ENTRY STV_DEFAULT"
_ZN3cub18CUB_300001_SM_10006detail11EmptyKernelIvEEvv:
.text._ZN3cub18CUB_300001_SM_10006detail11EmptyKernelIvEEvv:
[----:B------:R-:W-:Y:S01]  /*0000*/  LDC R1, c[0x0][0x37c] ;  /* 0x0000df00ff017b82 */ /* 0x000fe20000000800 */
[----:B------:R-:W-:Y:S05]  /*0010*/  EXIT ;  /* 0x000000000000794d */ /* 0x000fea0003800000 */
.L_x_187:
        /* <DEDUP_REMOVED lines=14> */
.L_x_290:


//--------------------- .text._Z11updateCountP10RBTreeNodePiS0_S1_S0_S1_iS1_i --------------------------
	.section	.text._Z11updateCountP10RBTreeNodePiS0_S1_S0_S1_iS1_i,"ax",@progbits
	.align	128
        .global         _Z11updateCountP10RBTreeNodePiS0_S1_S0_S1_iS1_i
        .type           _Z11updateCountP10RBTreeNodePiS0_S1_S0_S1_iS1_i,@function
        .size           _Z11updateCountP10RBTreeNodePiS0_S1_S0_S1_iS1_i,(.L_x_291 - _Z11updateCountP10RBTreeNodePiS0_S1_S0_S1_iS1_i)
        .other          _Z11updateCountP10RBTreeNodePiS0_S1_S0_S1_iS1_i,@"STO_CUDA_ENTRY STV_DEFAULT"
_Z11updateCountP10RBTreeNodePiS0_S1_S0_S1_iS1_i:
.text._Z11updateCountP10RBTreeNodePiS0_S1_S0_S1_iS1_i:
[----:B------:R-:W-:Y:S01]  /*0000*/  LDC R1, c[0x0][0x37c] ;  /* 0x0000df00ff017b82 */ /* 0x000fe20000000800 */
[----:B------:R-:W0:Y:S07]  /*0010*/  S2R R0, SR_TID.X ;  /* 0x0000000000007919 */ /* 0x000e2e0000002100 */
[----:B------:R-:W0:Y:S01]  /*0020*/  S2UR UR4, SR_CTAID.X ;  /* 0x00000000000479c3 */ /* 0x000e220000002500 */
[----:B------:R-:W1:Y:S01]  /*0030*/  LDCU.64 UR6, c[0x0][0x380] ;  /* 0x00007000ff0677ac */ /* 0x000e620008000a00 */
[----:B------:R-:W2:Y:S06]  /*0040*/  LDCU UR5, c[0x0][0x3b0] ;  /* 0x00007600ff0577ac */ /* 0x000eac0008000800 */
[----:B------:R-:W0:Y:S01]  /*0050*/  LDC R3, c[0x0][0x360] ;  /* 0x0000d800ff037b82 */ /* 0x000e220000000800 */
[----:B-1----:R-:W-:-:S04]  /*0060*/  ISETP.NE.U32.AND P0, PT, RZ, UR6, PT ;  /* 0x00000006ff007c0c */ /* 0x002fc8000bf05070 */
[----:B------:R-:W-:Y:S01]  /*0070*/  ISETP.NE.AND.EX P0, PT, RZ, UR7, PT, P0 ;  /* 0x00000007ff007c0c */ /* 0x000fe2000bf05300 */
[----:B0-----:R-:W-:-:S05]  /*0080*/  IMAD R3, R3, UR4, R0 ;  /* 0x0000000403037c24 */ /* 0x001fca000f8e0200 */
[----:B--2---:R-:W-:-:S13]  /*0090*/  ISETP.GE.OR P0, PT, R3, UR5, !P0 ;  /* 0x0000000503007c0c */ /* 0x004fda000c706670 */
[----:B------:R-:W-:Y:S05]  /*00a0*/  @P0 EXIT ;  /* 0x000000000000094d */ /* 0x000fea0003800000 */
[----:B------:R-:W0:Y:S01]  /*00b0*/  LDC.64 R4, c[0x0][0x380] ;  /* 0x0000e000ff047b82 */ /* 0x000e220000000a00 */
[----:B------:R-:W0:Y:S01]  /*00c0*/  LDCU.64 UR4, c[0x0][0x358] ;  /* 0x00006b00ff0477ac */ /* 0x000e220008000a00 */
[----:B------:R-:W1:Y:S01]  /*00d0*/  LDCU.64 UR6, c[0x0][0x380] ;  /* 0x00007000ff0677ac */ /* 0x000e620008000a00 */
[----:B0-----:R-:W2:Y:S01]  /*00e0*/  LDG.E R4, desc[UR4][R4.64] ;  /* 0x0000000404047981 */ /* 0x001ea2000c1e1900 */
[----:B-1----:R-:W-:Y:S01]  /*00f0*/  IMAD.U32 R6, RZ, RZ, UR6 ;  /* 0x00000006ff067e24 */ /* 0x002fe2000f8e00ff */
[----:B------:R-:W-:Y:S01]  /*0100*/  BSSY.RECONVERGENT B0, `(.L_x_188) ;  /* 0x0000011000007945 */ /* 0x000fe20003800200 */
[----:B------:R-:W-:Y:S01]  /*0110*/  IMAD.U32 R7, RZ, RZ, UR7 ;  /* 0x00000007ff077e24 */ /* 0x000fe2000f8e00ff */
[----:B--2---:R-:W-:-:S13]  /*0120*/  ISETP.NE.AND P0, PT, R4, R3, PT ;  /* 0x000000030400720c */ /* 0x004fda0003f05270 */
[----:B------:R-:W-:Y:S05]  /*0130*/  @!P0 BRA `(.L_x_189) ;  /* 0x0000000000348947 */ /* 0x000fea0003800000 */
.L_x_190:
[----:B------:R-:W-:-:S13]  /*0140*/  ISETP.GT.AND P0, PT, R4, R3, PT ;  /* 0x000000030400720c */ /* 0x000fda0003f04270 */
[----:B------:R-:W2:Y:S04]  /*0150*/  @P0 LDG.E.64 R4, desc[UR4][R6.64+0x18] ;  /* 0x0000180406040981 */ /* 0x000ea8000c1e1b00 */
[----:B------:R-:W2:Y:S02]  /*0160*/  @!P0 LDG.E.64 R4, desc[UR4][R6.64+0x20] ;  /* 0x0000200406048981 */ /* 0x000ea4000c1e1b00 */
[----:B--2---:R-:W-:-:S04]  /*0170*/  ISETP.NE.U32.AND P0, PT, R4, RZ, PT ;  /* 0x000000ff0400720c */ /* 0x004fc80003f05070 */
[----:B------:R-:W-:-:S13]  /*0180*/  ISETP.NE.AND.EX P0, PT, R5, RZ, PT, P0 ;  /* 0x000000ff0500720c */ /* 0x000fda0003f05300 */
[----:B------:R-:W-:Y:S05]  /*0190*/  @!P0 EXIT ;  /* 0x000000000000894d */ /* 0x000fea0003800000 */
[----:B------:R-:W-:Y:S02]  /*01a0*/  IMAD.MOV.U32 R6, RZ, RZ, R4 ;  /* 0x000000ffff067224 */ /* 0x000fe400078e0004 */
[----:B------:R-:W-:Y:S02]  /*01b0*/  IMAD.MOV.U32 R7, RZ, RZ, R5 ;  /* 0x000000ffff077224 */ /* 0x000fe400078e0005 */
[----:B------:R-:W-:-:S03]  /*01c0*/  IMAD.MOV.U32 R4, RZ, RZ, R6 ;  /* 0x000000ffff047224 */ /* 0x000fc600078e0006 */
[----:B------:R-:W-:-:S05]  /*01d0*/  MOV R5, R7 ;  /* 0x0000000700057202 */ /* 0x000fca0000000f00 */
[----:B------:R-:W2:Y:S02]  /*01e0*/  LDG.E R4, desc[UR4][R4.64] ;  /* 0x0000000404047981 */ /* 0x000ea4000c1e1900 */
[----:B--2---:R-:W-:-:S13]  /*01f0*/  ISETP.NE.AND P0, PT, R4, R3, PT ;  /* 0x000000030400720c */ /* 0x004fda0003f05270 */
[----:B------:R-:W-:Y:S05]  /*0200*/  @P0 BRA `(.L_x_190) ;  /* 0xfffffffc00cc0947 */ /* 0x000fea000383ffff */
.L_x_189:
[----:B------:R-:W-:Y:S05]  /*0210*/  BSYNC.RECONVERGENT B0 ;  /* 0x0000000000007941 */ /* 0x000fea0003800200 */
.L_x_188:
[----:B------:R-:W0:Y:S01]  /*0220*/  LDC.64 R4, c[0x0][0x380] ;  /* 0x0000e000ff047b82 */ /* 0x000e220000000a00 */
[----:B------:R-:W1:Y:S01]  /*0230*/  LDCU.64 UR6, c[0x0][0x380] ;  /* 0x00007000ff0677ac */ /* 0x000e620008000a00 */
[----:B0-----:R0:W2:Y:S02]  /*0240*/  LDG.E R2, desc[UR4][R4.64] ;  /* 0x0000000404027981 */ /* 0x0010a4000c1e1900 */
[----:B0-----:R-:W-:Y:S02]  /*0250*/  IMAD.MOV.U32 R4, RZ, RZ, R6 ;  /* 0x000000ffff047224 */ /* 0x001fe400078e0006 */
[----:B------:R-:W-:-:S05]  /*0260*/  IMAD.MOV.U32 R5, RZ, RZ, R7 ;  /* 0x000000ffff057224 */ /* 0x000fca00078e0007 */
[----:B------:R0:W5:Y:S01]  /*0270*/  LDG.E R0, desc[UR4][R4.64+0x4] ;  /* 0x0000040404007981 */ /* 0x000162000c1e1900 */
[----:B-1----:R-:W-:Y:S01]  /*0280*/  IMAD.U32 R6, RZ, RZ, UR6 ;  /* 0x00000006ff067e24 */ /* 0x002fe2000f8e00ff */
[----:B------:R-:W-:Y:S01]  /*0290*/  BSSY.RECONVERGENT B0, `(.L_x_191) ;  /* 0x0000011000007945 */ /* 0x000fe20003800200 */
[----:B------:R-:W-:Y:S01]  /*02a0*/  IMAD.U32 R7, RZ, RZ, UR7 ;  /* 0x00000007ff077e24 */ /* 0x000fe2000f8e00ff */
[----:B--2---:R-:W-:-:S13]  /*02b0*/  ISETP.NE.AND P0, PT, R2, R3, PT ;  /* 0x000000030200720c */ /* 0x004fda0003f05270 */
[----:B0-----:R-:W-:Y:S05]  /*02c0*/  @!P0 BRA `(.L_x_192) ;  /* 0x0000000000348947 */ /* 0x001fea0003800000 */
.L_x_193:
[----:B------:R-:W-:-:S13]  /*02d0*/  ISETP.GT.AND P0, PT, R2, R3, PT ;  /* 0x000000030200720c */ /* 0x000fda0003f04270 */
[----:B------:R-:W2:Y:S04]  /*02e0*/  @P0 LDG.E.64 R4, desc[UR4][R6.64+0x18] ;  /* 0x0000180406040981 */ /* 0x000ea8000c1e1b00 */
[----:B------:R-:W2:Y:S02]  /*02f0*/  @!P0 LDG.E.64 R4, desc[UR4][R6.64+0x20] ;  /* 0x0000200406048981 */ /* 0x000ea4000c1e1b00 */
[----:B--2---:R-:W-:-:S04]  /*0300*/  ISETP.NE.U32.AND P0, PT, R4, RZ, PT ;  /* 0x000000ff0400720c */ /* 0x004fc80003f05070 */
[----:B------:R-:W-:-:S13]  /*0310*/  ISETP.NE.AND.EX P0, PT, R5, RZ, PT, P0 ;  /* 0x000000ff0500720c */ /* 0x000fda0003f05300 */
[----:B------:R-:W-:Y:S05]  /*0320*/  @!P0 EXIT ;  /* 0x000000000000894d */ /* 0x000fea0003800000 */
[----:B------:R-:W-:Y:S01]  /*0330*/  MOV R6, R4 ;  /* 0x0000000400067202 */ /* 0x000fe20000000f00 */
[----:B------:R-:W-:-:S04]  /*0340*/  IMAD.MOV.U32 R7, RZ, RZ, R5 ;  /* 0x000000ffff077224 */ /* 0x000fc800078e0005 */
[----:B------:R-:W-:Y:S02]  /*0350*/  IMAD.MOV.U32 R4, RZ, RZ, R6 ;  /* 0x000000ffff047224 */ /* 0x000fe400078e0006 */
[----:B------:R-:W-:-:S05]  /*0360*/  IMAD.MOV.U32 R5, RZ, RZ, R7 ;  /* 0x000000ffff057224 */ /* 0x000fca00078e0007 */
[----:B------:R-:W2:Y:S02]  /*0370*/  LDG.E R2, desc[UR4][R4.64] ;  /* 0x0000000404027981 */ /* 0x000ea4000c1e1900 */
[----:B--2---:R-:W-:-:S13]  /*0380*/  ISETP.NE.AND P0, PT, R2, R3, PT ;  /* 0x000000030200720c */ /* 0x004fda0003f05270 */
[----:B------:R-:W-:Y:S05]  /*0390*/  @P0 BRA `(.L_x_193) ;  /* 0xfffffffc00cc0947 */ /* 0x000fea000383ffff */
.L_x_192:
[----:B------:R-:W-:Y:S05]  /*03a0*/  BSYNC.RECONVERGENT B0 ;  /* 0x0000000000007941 */ /* 0x000fea0003800200 */
.L_x_191:
[----:B------:R-:W2:Y:S01]  /*03b0*/  LDG.E R2, desc[UR4][R6.64+0x4] ;  /* 0x0000040406027981 */ /* 0x000ea2000c1e1900 */
[----:B------:R-:W0:Y:S01]  /*03c0*/  LDC.64 R14, c[0x0][0x388] ;  /* 0x0000e200ff0e7b82 */ /* 0x000e220000000a00 */
[----:B------:R-:W-:Y:S01]  /*03d0*/  VIADD R3, R3, 0xffffffff ;  /* 0xffffffff03037836 */ /* 0x000fe20000000000 */
[----:B-----5:R-:W-:Y:S01]  /*03e0*/  MOV R4, R0 ;  /* 0x0000000000047202 */ /* 0x020fe20000000f00 */
[----:B0-----:R-:W-:-:S04]  /*03f0*/  IMAD.WIDE R12, R0, 0x4, R14 ;  /* 0x00000004000c7825 */ /* 0x001fc800078e020e */
[----:B--2---:R-:W-:Y:S02]  /*0400*/  IMAD.MOV.U32 R5, RZ, RZ, R2 ;  /* 0x000000ffff057224 */ /* 0x004fe400078e0002 */
[----:B------:R-:W-:-:S07]  /*0410*/  IMAD.WIDE R14, R2, 0x4, R14 ;  /* 0x00000004020e7825 */ /* 0x000fce00078e020e */
.L_x_223:
[----:B------:R-:W0:Y:S02]  /*0420*/  LDC.64 R8, c[0x0][0x3a8] ;  /* 0x0000ea00ff087b82 */ /* 0x000e240000000a00 */
[----:B0-----:R-:W-:-:S05]  /*0430*/  IMAD.WIDE R6, R4, 0x4, R8 ;  /* 0x0000000404067825 */ /* 0x001fca00078e0208 */
[----:B------:R-:W2:Y:S02]  /*0440*/  LDG.E R11, desc[UR4][R6.64] ;  /* 0x00000004060b7981 */ /* 0x000ea4000c1e1900 */
[----:B--2---:R-:W-:-:S13]  /*0450*/  ISETP.NE.AND P0, PT, R11, -0x80000000, PT ;  /* 0x800000000b00780c */ /* 0x004fda0003f05270 */
[----:B------:R-:W-:Y:S05]  /*0460*/  @!P0 EXIT ;  /* 0x000000000000894d */ /* 0x000fea0003800000 */
[----:B------:R-:W-:-:S13]  /*0470*/  ISETP.NE.AND P0, PT, R11, RZ, PT ;  /* 0x000000ff0b00720c */ /* 0x000fda0003f05270 */
[----:B------:R-:W-:Y:S05]  /*0480*/  @!P0 EXIT ;  /* 0x000000000000894d */ /* 0x000fea0003800000 */
[----:B------:R-:W-:-:S06]  /*0490*/  IMAD.WIDE R6, R5, 0x4, R8 ;  /* 0x0000000405067825 */ /* 0x000fcc00078e0208 */
[----:B------:R-:W2:Y:S02]  /*04a0*/  LDG.E R6, desc[UR4][R6.64] ;  /* 0x0000000406067981 */ /* 0x000ea4000c1e1900 */
[----:B--2---:R-:W-:-:S04]  /*04b0*/  LOP3.LUT R8, R6, 0x80000000, RZ, 0xfc, !PT ;  /* 0x8000000006087812 */ /* 0x004fc800078efcff */
[----:B------:R-:W-:-:S13]  /*04c0*/  ISETP.NE.AND P0, PT, R8, -0x80000000, PT ;  /* 0x800000000800780c */ /* 0x000fda0003f05270 */
[----:B------:R-:W-:Y:S05]  /*04d0*/  @!P0 EXIT ;  /* 0x000000000000894d */ /* 0x000fea0003800000 */
[----:B------:R-:W-:Y:S01]  /*04e0*/  ISETP.NE.AND P0, PT, R11, R6, PT ;  /* 0x000000060b00720c */ /* 0x000fe20003f05270 */
[----:B------:R-:W-:-:S12]  /*04f0*/  BSSY.RECONVERGENT B0, `(.L_x_194) ;  /* 0x0000109000007945 */ /* 0x000fd80003800200 */
[----:B------:R-:W-:Y:S05]  /*0500*/  @P0 BRA `(.L_x_195) ;  /* 0x0000000c00fc0947 */ /* 0x000fea0003800000 */
[----:B------:R-:W0:Y:S01]  /*0510*/  LDC.64 R6, c[0x0][0x380] ;  /* 0x0000e000ff067b82 */ /* 0x000e220000000a00 */
[----:B------:R-:W1:Y:S01]  /*0520*/  LDCU.64 UR6, c[0x0][0x380] ;  /* 0x00007000ff0677ac */ /* 0x000e620008000a00 */
[----:B0-----:R-:W2:Y:S01]  /*0530*/  LDG.E R6, desc[UR4][R6.64] ;  /* 0x0000000406067981 */ /* 0x001ea2000c1e1900 */
[----:B-1----:R-:W-:Y:S01]  /*0540*/  IMAD.U32 R8, RZ, RZ, UR6 ;  /* 0x00000006ff087e24 */ /* 0x002fe2000f8e00ff */
[----:B------:R-:W-:Y:S01]  /*0550*/  BSSY.RECONVERGENT B1, `(.L_x_196) ;  /* 0x0000011000017945 */ /* 0x000fe20003800200 */
[----:B------:R-:W-:Y:S01]  /*0560*/  IMAD.U32 R9, RZ, RZ, UR7 ;  /* 0x00000007ff097e24 */ /* 0x000fe2000f8e00ff */
[----:B--2---:R-:W-:-:S13]  /*0570*/  ISETP.NE.AND P0, PT, R6, R11, PT ;  /* 0x0000000b0600720c */ /* 0x004fda0003f05270 */
[----:B------:R-:W-:Y:S05]  /*0580*/  @!P0 BRA `(.L_x_197) ;  /* 0x0000000000348947 */ /* 0x000fea0003800000 */
.L_x_198:
[----:B------:R-:W-:-:S13]  /*0590*/  ISETP.GT.AND P0, PT, R6, R11, PT ;  /* 0x0000000b0600720c */ /* 0x000fda0003f04270 */
[----:B------:R-:W2:Y:S04]  /*05a0*/  @P0 LDG.E.64 R6, desc[UR4][R8.64+0x18] ;  /* 0x0000180408060981 */ /* 0x000ea8000c1e1b00 */
[----:B------:R-:W2:Y:S02]  /*05b0*/  @!P0 LDG.E.64 R6, desc[UR4][R8.64+0x20] ;  /* 0x0000200408068981 */ /* 0x000ea4000c1e1b00 */
[----:B--2---:R-:W-:-:S04]  /*05c0*/  ISETP.NE.U32.AND P0, PT, R6, RZ, PT ;  /* 0x000000ff0600720c */ /* 0x004fc80003f05070 */
[----:B------:R-:W-:-:S13]  /*05d0*/  ISETP.NE.AND.EX P0, PT, R7, RZ, PT, P0 ;  /* 0x000000ff0700720c */ /* 0x000fda0003f05300 */
[----:B------:R-:W-:Y:S05]  /*05e0*/  @!P0 EXIT ;  /* 0x000000000000894d */ /* 0x000fea0003800000 */
[----:B------:R-:W-:Y:S01]  /*05f0*/  IMAD.MOV.U32 R8, RZ, RZ, R6 ;  /* 0x000000ffff087224 */ /* 0x000fe200078e0006 */
[----:B------:R-:W-:-:S03]  /*0600*/  MOV R9, R7 ;  /* 0x0000000700097202 */ /* 0x000fc60000000f00 */
[----:B------:R-:W-:Y:S02]  /*0610*/  IMAD.MOV.U32 R6, RZ, RZ, R8 ;  /* 0x000000ffff067224 */ /* 0x000fe400078e0008 */
[----:B------:R-:W-:-:S05]  /*0620*/  IMAD.MOV.U32 R7, RZ, RZ, R9 ;  /* 0x000000ffff077224 */ /* 0x000fca00078e0009 */
[----:B------:R-:W2:Y:S02]  /*0630*/  LDG.E R6, desc[UR4][R6.64] ;  /* 0x0000000406067981 */ /* 0x000ea4000c1e1900 */
[----:B--2---:R-:W-:-:S13]  /*0640*/  ISETP.NE.AND P0, PT, R6, R11, PT ;  /* 0x0000000b0600720c */ /* 0x004fda0003f05270 */
[----:B------:R-:W-:Y:S05]  /*0650*/  @P0 BRA `(.L_x_198) ;  /* 0xfffffffc00cc0947 */ /* 0x000fea000383ffff */
.L_x_197:
[----:B------:R-:W-:Y:S05]  /*0660*/  BSYNC.RECONVERGENT B1 ;  /* 0x0000000000017941 */ /* 0x000fea0003800200 */
.L_x_196:
[----:B------:R-:W2:Y:S01]  /*0670*/  LDG.E R26, desc[UR4][R12.64] ;  /* 0x000000040c1a7981 */ /* 0x000ea2000c1e1900 */
[----:B------:R-:W-:Y:S02]  /*0680*/  IMAD.MOV.U32 R7, RZ, RZ, R9 ;  /* 0x000000ffff077224 */ /* 0x000fe400078e0009 */
[----:B------:R-:W-:-:S05]  /*0690*/  IMAD.MOV.U32 R6, RZ, RZ, R8 ;  /* 0x000000ffff067224 */ /* 0x000fca00078e0008 */
[----:B------:R0:W5:Y:S01]  /*06a0*/  LDG.E R7, desc[UR4][R6.64+0x4] ;  /* 0x0000040406077981 */ /* 0x000162000c1e1900 */
[----:B------:R-:W-:Y:S01]  /*06b0*/  BSSY.RECONVERGENT B1, `(.L_x_199) ;  /* 0x000000d000017945 */ /* 0x000fe20003800200 */
[----:B------:R-:W-:Y:S01]  /*06c0*/  HFMA2 R8, -RZ, RZ, 0, 0 ;  /* 0x00000000ff087431 */ /* 0x000fe200000001ff */
[----:B--2---:R-:W-:-:S13]  /*06d0*/  ISETP.NE.AND P0, PT, R26, RZ, PT ;  /* 0x000000ff1a00720c */ /* 0x004fda0003f05270 */
[----:B0-----:R-:W-:Y:S05]  /*06e0*/  @!P0 BRA `(.L_x_200) ;  /* 0x0000000000248947 */ /* 0x001fea0003800000 */
[----:B------:R-:W-:Y:S02]  /*06f0*/  IMAD.MOV.U32 R8, RZ, RZ, RZ ;  /* 0x000000ffff087224 */ /* 0x000fe400078e00ff */
[----:B------:R-:W-:-:S07]  /*0700*/  IMAD.MOV.U32 R10, RZ, RZ, R26 ;  /* 0x000000ffff0a7224 */ /* 0x000fce00078e001a */
.L_x_201:
[----:B------:R-:W-:-:S13]  /*0710*/  ISETP.NE.AND P0, PT, R10, -0x80000000, PT ;  /* 0x800000000a00780c */ /* 0x000fda0003f05270 */
[----:B------:R-:W-:Y:S05]  /*0720*/  @!P0 BRA `(.L_x_200) ;  /* 0x0000000000148947 */ /* 0x000fea0003800000 */
[----:B------:R-:W-:-:S06]  /*0730*/  IMAD.WIDE.U32 R10, R8, 0x4, R12 ;  /* 0x00000004080a7825 */ /* 0x000fcc00078e000c */
[----:B------:R-:W2:Y:S01]  /*0740*/  LDG.E R10, desc[UR4][R10.64+0x4] ;  /* 0x000004040a0a7981 */ /* 0x000ea2000c1e1900 */
[----:B------:R-:W-:Y:S01]  /*0750*/  VIADD R8, R8, 0x1 ;  /* 0x0000000108087836 */ /* 0x000fe20000000000 */
[----:B--2---:R-:W-:-:S13]  /*0760*/  ISETP.NE.AND P0, PT, R10, RZ, PT ;  /* 0x000000ff0a00720c */ /* 0x004fda0003f05270 */
[----:B------:R-:W-:Y:S05]  /*0770*/  @P0 BRA `(.L_x_201) ;  /* 0xfffffffc00e40947 */ /* 0x000fea000383ffff */
.L_x_200:
[----:B------:R-:W-:Y:S05]  /*0780*/  BSYNC.RECONVERGENT B1 ;  /* 0x0000000000017941 */ /* 0x000fea0003800200 */
.L_x_199:
[----:B------:R-:W2:Y:S01]  /*0790*/  LDG.E R22, desc[UR4][R14.64] ;  /* 0x000000040e167981 */ /* 0x000ea2000c1e1900 */
[----:B------:R-:W-:Y:S01]  /*07a0*/  BSSY.RECONVERGENT B1, `(.L_x_202) ;  /* 0x000000d000017945 */ /* 0x000fe20003800200 */
[----:B------:R-:W-:Y:S01]  /*07b0*/  IMAD.MOV.U32 R9, RZ, RZ, RZ ;  /* 0x000000ffff097224 */ /* 0x000fe200078e00ff */
[----:B--2---:R-:W-:-:S13]  /*07c0*/  ISETP.NE.AND P0, PT, R22, RZ, PT ;  /* 0x000000ff1600720c */ /* 0x004fda0003f05270 */
[----:B------:R-:W-:Y:S05]  /*07d0*/  @!P0 BRA `(.L_x_203) ;  /* 0x0000000000248947 */ /* 0x000fea0003800000 */
[----:B------:R-:W-:Y:S01]  /*07e0*/  MOV R9, RZ ;  /* 0x000000ff00097202 */ /* 0x000fe20000000f00 */
[----:B------:R-:W-:-:S07]  /*07f0*/  IMAD.MOV.U32 R10, RZ, RZ, R22 ;  /* 0x000000ffff0a7224 */ /* 0x000fce00078e0016 */
.L_x_204:
[----:B------:R-:W-:-:S13]  /*0800*/  ISETP.NE.AND P0, PT, R10, -0x80000000, PT ;  /* 0x800000000a00780c */ /* 0x000fda0003f05270 */
[----:B------:R-:W-:Y:S05]  /*0810*/  @!P0 BRA `(.L_x_203) ;  /* 0x0000000000148947 */ /* 0x000fea0003800000 */
[----:B------:R-:W-:-:S06]  /*0820*/  IMAD.WIDE.U32 R10, R9, 0x4, R14 ;  /* 0x00000004090a7825 */ /* 0x000fcc00078e000e */
[----:B------:R-:W2:Y:S01]  /*0830*/  LDG.E R10, desc[UR4][R10.64+0x4] ;  /* 0x000004040a0a7981 */ /* 0x000ea2000c1e1900 */
[----:B------:R-:W-:Y:S01]  /*0840*/  VIADD R9, R9, 0x1 ;  /* 0x0000000109097836 */ /* 0x000fe20000000000 */
[----:B--2---:R-:W-:-:S13]  /*0850*/  ISETP.NE.AND P0, PT, R10, RZ, PT ;  /* 0x000000ff0a00720c */ /* 0x004fda0003f05270 */
[----:B------:R-:W-:Y:S05]  /*0860*/  @P0 BRA `(.L_x_204) ;  /* 0xfffffffc00e40947 */ /* 0x000fea000383ffff */
.L_x_203:
[----:B------:R-:W-:Y:S05]  /*0870*/  BSYNC.RECONVERGENT B1 ;  /* 0x0000000000017941 */ /* 0x000fea0003800200 */
.L_x_202:
[----:B------:R-:W0:Y:S02]  /*0880*/  LDC.64 R16, c[0x0][0x388] ;  /* 0x0000e200ff107b82 */ /* 0x000e240000000a00 */
[----:B0----5:R-:W-:-:S05]  /*0890*/  IMAD.WIDE R16, R7, 0x4, R16 ;  /* 0x0000000407107825 */ /* 0x021fca00078e0210 */
[----:B------:R-:W2:Y:S01]  /*08a0*/  LDG.E R6, desc[UR4][R16.64] ;  /* 0x0000000410067981 */ /* 0x000ea2000c1e1900 */
[----:B------:R-:W-:Y:S01]  /*08b0*/  BSSY.RECONVERGENT B1, `(.L_x_205) ;  /* 0x000000d000017945 */ /* 0x000fe20003800200 */
[----:B------:R-:W-:Y:S01]  /*08c0*/  IMAD.MOV.U32 R10, RZ, RZ, RZ ;  /* 0x000000ffff0a7224 */ /* 0x000fe200078e00ff */
[----:B--2---:R-:W-:-:S13]  /*08d0*/  ISETP.NE.AND P0, PT, R6, RZ, PT ;  /* 0x000000ff0600720c */ /* 0x004fda0003f05270 */
[----:B------:R-:W-:Y:S05]  /*08e0*/  @!P0 BRA `(.L_x_206) ;  /* 0x0000000000248947 */ /* 0x000fea0003800000 */
[----:B------:R-:W-:Y:S01]  /*08f0*/  IMAD.MOV.U32 R10, RZ, RZ, RZ ;  /* 0x000000ffff0a7224 */ /* 0x000fe200078e00ff */
[----:B------:R-:W-:-:S07]  /*0900*/  MOV R18, R6 ;  /* 0x0000000600127202 */ /* 0x000fce0000000f00 */
.L_x_207:
[----:B------:R-:W-:-:S13]  /*0910*/  ISETP.NE.AND P0, PT, R18, -0x80000000, PT ;  /* 0x800000001200780c */ /* 0x000fda0003f05270 */
[----:B------:R-:W-:Y:S05]  /*0920*/  @!P0 BRA `(.L_x_206) ;  /* 0x0000000000148947 */ /* 0x000fea0003800000 */
[----:B------:R-:W-:-:S06]  /*0930*/  IMAD.WIDE.U32 R18, R10, 0x4, R16 ;  /* 0x000000040a127825 */ /* 0x000fcc00078e0010 */
[----:B------:R-:W2:Y:S01]  /*0940*/  LDG.E R18, desc[UR4][R18.64+0x4] ;  /* 0x0000040412127981 */ /* 0x000ea2000c1e1900 */
[----:B------:R-:W-:Y:S01]  /*0950*/  VIADD R10, R10, 0x1 ;  /* 0x000000010a0a7836 */ /* 0x000fe20000000000 */
[----:B--2---:R-:W-:-:S13]  /*0960*/  ISETP.NE.AND P0, PT, R18, RZ, PT ;  /* 0x000000ff1200720c */ /* 0x004fda0003f05270 */
[----:B------:R-:W-:Y:S05]  /*0970*/  @P0 BRA `(.L_x_207) ;  /* 0xfffffffc00e40947 */ /* 0x000fea000383ffff */
.L_x_206:
[----:B------:R-:W-:Y:S05]  /*0980*/  BSYNC.RECONVERGENT B1 ;  /* 0x0000000000017941 */ /* 0x000fea0003800200 */
.L_x_205:
[----:B------:R-:W-:Y:S01]  /*0990*/  ISETP.NE.AND P0, PT, R26, -0x80000000, PT ;  /* 0x800000001a00780c */ /* 0x000fe20003f05270 */
[----:B------:R-:W-:Y:S01]  /*09a0*/  BSSY.RECONVERGENT B1, `(.L_x_208) ;  /* 0x0000022000017945 */ /* 0x000fe20003800200 */
[----:B------:R-:W-:Y:S02]  /*09b0*/  IMAD.MOV.U32 R11, RZ, RZ, RZ ;  /* 0x000000ffff0b7224 */ /* 0x000fe400078e00ff */
[----:B------:R-:W-:-:S09]  /*09c0*/  IMAD.MOV.U32 R20, RZ, RZ, RZ ;  /* 0x000000ffff147224 */ /* 0x000fd200078e00ff */
[----:B------:R-:W-:Y:S05]  /*09d0*/  @!P0 BRA `(.L_x_209) ;  /* 0x0000000000788947 */ /* 0x000fea0003800000 */
[----:B------:R-:W-:Y:S01]  /*09e0*/  IMAD.MOV.U32 R20, RZ, RZ, RZ ;  /* 0x000000ffff147224 */ /* 0x000fe200078e00ff */
[----:B------:R-:W-:Y:S01]  /*09f0*/  MOV R21, R26 ;  /* 0x0000001a00157202 */ /* 0x000fe20000000f00 */
[----:B------:R-:W-:Y:S02]  /*0a00*/  IMAD.MOV.U32 R25, RZ, RZ, R2 ;  /* 0x000000ffff197224 */ /* 0x000fe400078e0002 */
[----:B------:R-:W-:Y:S02]  /*0a10*/  IMAD.MOV.U32 R23, RZ, RZ, R0 ;  /* 0x000000ffff177224 */ /* 0x000fe400078e0000 */
[----:B------:R-:W-:-:S07]  /*0a20*/  IMAD.MOV.U32 R11, RZ, RZ, RZ ;  /* 0x000000ffff0b7224 */ /* 0x000fce00078e00ff */
.L_x_210:
[----:B------:R-:W0:Y:S02]  /*0a30*/  LDC.64 R16, c[0x0][0x388] ;  /* 0x0000e200ff107b82 */ /* 0x000e240000000a00 */
[----:B0-----:R-:W-:-:S06]  /*0a40*/  IMAD.WIDE R18, R25, 0x4, R16 ;  /* 0x0000000419127825 */ /* 0x001fcc00078e0210 */
[----:B------:R-:W2:Y:S02]  /*0a50*/  LDG.E R18, desc[UR4][R18.64] ;  /* 0x0000000412127981 */ /* 0x000ea4000c1e1900 */
[----:B--2---:R-:W-:-:S04]  /*0a60*/  LOP3.LUT P0, RZ, R18, 0x7fffffff, RZ, 0xc0, !PT ;  /* 0x7fffffff12ff7812 */ /* 0x004fc8000780c0ff */
[----:B------:R-:W-:-:S13]  /*0a70*/  ISETP.EQ.OR P0, PT, R21, RZ, !P0 ;  /* 0x000000ff1500720c */ /* 0x000fda0004702670 */
[----:B------:R-:W-:Y:S05]  /*0a80*/  @P0 BRA `(.L_x_209) ;  /* 0x00000000004c0947 */ /* 0x000fea0003800000 */
[----:B------:R-:W-:Y:S01]  /*0a90*/  ISETP.NE.AND P0, PT, R21, R18, PT ;  /* 0x000000121500720c */ /* 0x000fe20003f05270 */
[----:B------:R-:W-:-:S03]  /*0aa0*/  VIADD R19, R23, 0x1 ;  /* 0x0000000117137836 */ /* 0x000fc60000000000 */
[CC--:B------:R-:W-:Y:S02]  /*0ab0*/  ISETP.GE.AND P1, PT, R21.reuse, R18.reuse, P0 ;  /* 0x000000121500720c */ /* 0x0c0fe40000726270 */
[----:B------:R-:W-:-:S07]  /*0ac0*/  ISETP.GE.OR P2, PT, R21, R18, !P0 ;  /* 0x000000121500720c */ /* 0x000fce0004746670 */
[----:B------:R-:W-:-:S04]  /*0ad0*/  @P0 MOV R20, R19 ;  /* 0x0000001300140202 */ /* 0x000fc80000000f00 */
[----:B------:R-:W-:Y:S02]  /*0ae0*/  @P1 IMAD.MOV R20, RZ, RZ, R23 ;  /* 0x000000ffff141224 */ /* 0x000fe400078e0217 */
[----:B------:R-:W-:Y:S02]  /*0af0*/  @!P0 IMAD.MOV.U32 R23, RZ, RZ, R19 ;  /* 0x000000ffff178224 */ /* 0x000fe400078e0013 */
[----:B------:R-:W-:-:S04]  /*0b00*/  @P0 IMAD.MOV.U32 R23, RZ, RZ, R20 ;  /* 0x000000ffff170224 */ /* 0x000fc800078e0014 */
[----:B------:R-:W-:-:S05]  /*0b10*/  IMAD.WIDE R16, R23, 0x4, R16 ;  /* 0x0000000417107825 */ /* 0x000fca00078e0210 */
[----:B------:R-:W2:Y:S01]  /*0b20*/  LDG.E R21, desc[UR4][R16.64] ;  /* 0x0000000410157981 */ /* 0x000ea2000c1e1900 */
[----:B------:R-:W-:Y:S02]  /*0b30*/  VIADD R18, R25, 0x1 ;  /* 0x0000000119127836 */ /* 0x000fe40000000000 */
[----:B------:R-:W-:-:S03]  /*0b40*/  @!P0 VIADD R11, R11, 0x1 ;  /* 0x000000010b0b8836 */ /* 0x000fc60000000000 */
[----:B------:R-:W-:Y:S01]  /*0b50*/  @P0 MOV R19, R18 ;  /* 0x0000001200130202 */ /* 0x000fe20000000f00 */
[----:B------:R-:W-:Y:S02]  /*0b60*/  @!P2 IMAD.MOV R19, RZ, RZ, R25 ;  /* 0x000000ffff13a224 */ /* 0x000fe400078e0219 */
[----:B------:R-:W-:Y:S02]  /*0b70*/  @!P0 IMAD.MOV.U32 R25, RZ, RZ, R18 ;  /* 0x000000ffff198224 */ /* 0x000fe400078e0012 */
[----:B------:R-:W-:Y:S01]  /*0b80*/  IMAD.MOV R20, RZ, RZ, -R11 ;  /* 0x000000ffff147224 */ /* 0x000fe200078e0a0b */
[----:B------:R-:W-:Y:S02]  /*0b90*/  @P0 MOV R25, R19 ;  /* 0x0000001300190202 */ /* 0x000fe40000000f00 */
[----:B--2---:R-:W-:-:S13]  /*0ba0*/  ISETP.NE.AND P1, PT, R21, -0x80000000, PT ;  /* 0x800000001500780c */ /* 0x004fda0003f25270 */
[----:B------:R-:W-:Y:S05]  /*0bb0*/  @P1 BRA `(.L_x_210) ;  /* 0xfffffffc009c1947 */ /* 0x000fea000383ffff */
.L_x_209:
[----:B------:R-:W-:Y:S05]  /*0bc0*/  BSYNC.RECONVERGENT B1 ;  /* 0x0000000000017941 */ /* 0x000fea0003800200 */
.L_x_208:
        /* <DEDUP_REMOVED lines=8> */
[----:B------:R-:W-:-:S07]  /*0c50*/  IMAD.MOV.U32 R21, RZ, RZ, RZ ;  /* 0x000000ffff157224 */ /* 0x000fce00078e00ff */
.L_x_213:
        /* <DEDUP_REMOVED lines=10> */
[----:B------:R-:W-:-:S04]  /*0d00*/  @P0 IMAD.MOV.U32 R19, RZ, RZ, R18 ;  /* 0x000000ffff130224 */ /* 0x000fc800078e0012 */
[----:B------:R-:W-:Y:S01]  /*0d10*/  @P1 IMAD.MOV R19, RZ, RZ, R25 ;  /* 0x000000ffff131224 */ /* 0x000fe200078e0219 */
[----:B------:R-:W-:-:S03]  /*0d20*/  @!P0 MOV R25, R18 ;  /* 0x0000001200198202 */ /* 0x000fc60000000f00 */
[----:B------:R-:W-:-:S04]  /*0d30*/  @P0 IMAD.MOV.U32 R25, RZ, RZ, R19 ;  /* 0x000000ffff190224 */ /* 0x000fc800078e0013 */
[----:B------:R-:W-:-:S05]  /*0d40*/  IMAD.WIDE R16, R25, 0x4, R16 ;  /* 0x0000000419107825 */ /* 0x000fca00078e0210 */
[----:B------:R-:W2:Y:S01]  /*0d50*/  LDG.E R22, desc[UR4][R16.64] ;  /* 0x0000000410167981 */ /* 0x000ea2000c1e1900 */
[----:B------:R-:W-:Y:S02]  /*0d60*/  VIADD R18, R27, 0x1 ;  /* 0x000000011b127836 */ /* 0x000fe40000000000 */
[----:B------:R-:W-:Y:S02]  /*0d70*/  @!P0 VIADD R21, R21, 0x1 ;  /* 0x0000000115158836 */ /* 0x000fe40000000000 */
[--C-:B------:R-:W-:Y:S01]  /*0d80*/  @P0 IMAD.MOV.U32 R19, RZ, RZ, R18.reuse ;  /* 0x000000ffff130224 */ /* 0x100fe200078e0012 */
[----:B------:R-:W-:Y:S01]  /*0d90*/  @!P2 IADD3 R19, PT, PT, R27, RZ, RZ ;  /* 0x000000ff1b13a210 */ /* 0x000fe20007ffe0ff */
[----:B------:R-:W-:Y:S02]  /*0da0*/  @!P0 IMAD.MOV.U32 R27, RZ, RZ, R18 ;  /* 0x000000ffff1b8224 */ /* 0x000fe400078e0012 */
[----:B------:R-:W-:Y:S02]  /*0db0*/  IMAD.MOV R23, RZ, RZ, -R21 ;  /* 0x000000ffff177224 */ /* 0x000fe400078e0a15 */
[----:B------:R-:W-:Y:S01]  /*0dc0*/  @P0 IMAD.MOV.U32 R27, RZ, RZ, R19 ;  /* 0x000000ffff1b0224 */ /* 0x000fe200078e0013 */
[----:B--2---:R-:W-:-:S13]  /*0dd0*/  ISETP.NE.AND P1, PT, R22, -0x80000000, PT ;  /* 0x800000001600780c */ /* 0x004fda0003f25270 */
[----:B------:R-:W-:Y:S05]  /*0de0*/  @P1 BRA `(.L_x_213) ;  /* 0xfffffffc009c1947 */ /* 0x000fea000383ffff */
.L_x_212:
[----:B------:R-:W-:Y:S05]  /*0df0*/  BSYNC.RECONVERGENT B1 ;  /* 0x0000000000017941 */ /* 0x000fea0003800200 */
.L_x_211:
[----:B------:R-:W-:Y:S01]  /*0e00*/  ISETP.NE.AND P0, PT, R6, -0x80000000, PT ;  /* 0x800000000600780c */ /* 0x000fe20003f05270 */
[----:B------:R-:W-:Y:S01]  /*0e10*/  BSSY.RECONVERGENT B1, `(.L_x_214) ;  /* 0x0000021000017945 */ /* 0x000fe20003800200 */
[----:B------:R-:W-:Y:S02]  /*0e20*/  HFMA2 R25, -RZ, RZ, 0, 0 ;  /* 0x00000000ff197431 */ /* 0x000fe400000001ff */
[----:B------:R-:W-:-:S09]  /*0e30*/  IMAD.MOV.U32 R22, RZ, RZ, RZ ;  /* 0x000000ffff167224 */ /* 0x000fd200078e00ff */
[----:B------:R-:W-:Y:S05]  /*0e40*/  @!P0 BRA `(.L_x_215) ;  /* 0x0000000000748947 */ /* 0x000fea0003800000 */
[----:B------:R-:W-:Y:S02]  /*0e50*/  IMAD.MOV.U32 R25, RZ, RZ, RZ ;  /* 0x000000ffff197224 */ /* 0x000fe400078e00ff */
[----:B------:R-:W-:Y:S02]  /*0e60*/  IMAD.MOV.U32 R29, RZ, RZ, R0 ;  /* 0x000000ffff1d7224 */ /* 0x000fe400078e0000 */
[----:B------:R-:W-:Y:S02]  /*0e70*/  IMAD.MOV.U32 R27, RZ, RZ, R7 ;  /* 0x000000ffff1b7224 */ /* 0x000fe400078e0007 */
[----:B------:R-:W-:-:S07]  /*0e80*/  IMAD.MOV.U32 R22, RZ, RZ, RZ ;  /* 0x000000ffff167224 */ /* 0x000fce00078e00ff */
.L_x_216:
[----:B------:R-:W0:Y:S02]  /*0e90*/  LDC.64 R16, c[0x0][0x388] ;  /* 0x0000e200ff107b82 */ /* 0x000e240000000a00 */
[----:B0-----:R-:W-:-:S06]  /*0ea0*/  IMAD.WIDE R18, R29, 0x4, R16 ;  /* 0x000000041d127825 */ /* 0x001fcc00078e0210 */
[----:B------:R-:W2:Y:S02]  /*0eb0*/  LDG.E R19, desc[UR4][R18.64] ;  /* 0x0000000412137981 */ /* 0x000ea4000c1e1900 */
[----:B--2---:R-:W-:-:S04]  /*0ec0*/  LOP3.LUT P0, RZ, R19, 0x7fffffff, RZ, 0xc0, !PT ;  /* 0x7fffffff13ff7812 */ /* 0x004fc8000780c0ff */
[----:B------:R-:W-:-:S13]  /*0ed0*/  ISETP.EQ.OR P0, PT, R6, RZ, !P0 ;  /* 0x000000ff0600720c */ /* 0x000fda0004702670 */
[----:B------:R-:W-:Y:S05]  /*0ee0*/  @P0 BRA `(.L_x_215) ;  /* 0x00000000004c0947 */ /* 0x000fea0003800000 */
[----:B------:R-:W-:-:S04]  /*0ef0*/  ISETP.NE.AND P0, PT, R6, R19, PT ;  /* 0x000000130600720c */ /* 0x000fc80003f05270 */
[CC--:B------:R-:W-:Y:S02]  /*0f00*/  ISETP.GE.AND P1, PT, R6.reuse, R19.reuse, P0 ;  /* 0x000000130600720c */ /* 0x0c0fe40000726270 */
[----:B------:R-:W-:Y:S02]  /*0f10*/  ISETP.GE.OR P2, PT, R6, R19, !P0 ;  /* 0x000000130600720c */ /* 0x000fe40004746670 */
[----:B------:R-:W-:-:S05]  /*0f20*/  IADD3 R6, PT, PT, R27, 0x1, RZ ;  /* 0x000000011b067810 */ /* 0x000fca0007ffe0ff */
[----:B------:R-:W-:-:S04]  /*0f30*/  @P0 IMAD.MOV.U32 R18, RZ, RZ, R6 ;  /* 0x000000ffff120224 */ /* 0x000fc800078e0006 */
[----:B------:R-:W-:Y:S02]  /*0f40*/  @P1 IMAD.MOV R18, RZ, RZ, R27 ;  /* 0x000000ffff121224 */ /* 0x000fe400078e021b */
[----:B------:R-:W-:Y:S02]  /*0f50*/  @!P0 IMAD.MOV.U32 R27, RZ, RZ, R6 ;  /* 0x000000ffff1b8224 */ /* 0x000fe400078e0006 */
[----:B------:R-:W-:-:S04]  /*0f60*/  @P0 IMAD.MOV.U32 R27, RZ, RZ, R18 ;  /* 0x000000ffff1b0224 */ /* 0x000fc800078e0012 */
[----:B------:R-:W-:-:S05]  /*0f70*/  IMAD.WIDE R16, R27, 0x4, R16 ;  /* 0x000000041b107825 */ /* 0x000fca00078e0210 */
[----:B------:R-:W2:Y:S01]  /*0f80*/  LDG.E R6, desc[UR4][R16.64] ;  /* 0x0000000410067981 */ /* 0x000ea2000c1e1900 */
[----:B------:R-:W-:Y:S01]  /*0f90*/  IADD3 R18, PT, PT, R29, 0x1, RZ ;  /* 0x000000011d127810 */ /* 0x000fe20007ffe0ff */
[----:B------:R-:W-:-:S04]  /*0fa0*/  @!P0 VIADD R22, R22, 0x1 ;  /* 0x0000000116168836 */ /* 0x000fc80000000000 */
[--C-:B------:R-:W-:Y:S01]  /*0fb0*/  @P0 IMAD.MOV.U32 R19, RZ, RZ, R18.reuse ;  /* 0x000000ffff130224 */ /* 0x100fe200078e0012 */
[----:B------:R-:W-:Y:S01]  /*0fc0*/  IADD3 R25, PT, PT, -R22, RZ, RZ ;  /* 0x000000ff16197210 */ /* 0x000fe20007ffe1ff */
[----:B------:R-:W-:Y:S02]  /*0fd0*/  @!P2 IMAD.MOV R19, RZ, RZ, R29 ;  /* 0x000000ffff13a224 */ /* 0x000fe400078e021d */
[----:B------:R-:W-:Y:S02]  /*0fe0*/  @!P0 IMAD.MOV.U32 R29, RZ, RZ, R18 ;  /* 0x000000ffff1d8224 */ /* 0x000fe400078e0012 */
[----:B------:R-:W-:Y:S01]  /*0ff0*/  @P0 IMAD.MOV.U32 R29, RZ, RZ, R19 ;  /* 0x000000ffff1d0224 */ /* 0x000fe200078e0013 */
[----:B--2---:R-:W-:-:S13]  /*1000*/  ISETP.NE.AND P1, PT, R6, -0x80000000, PT ;  /* 0x800000000600780c */ /* 0x004fda0003f25270 */
[----:B------:R-:W-:Y:S05]  /*1010*/  @P1 BRA `(.L_x_216) ;  /* 0xfffffffc009c1947 */ /* 0x000fea000383ffff */
.L_x_215:
[----:B------:R-:W-:Y:S05]  /*1020*/  BSYNC.RECONVERGENT B1 ;  /* 0x0000000000017941 */ /* 0x000fea0003800200 */
.L_x_214:
[----:B------:R-:W-:Y:S01]  /*1030*/  ISETP.NE.AND P0, PT, R26, -0x80000000, PT ;  /* 0x800000001a00780c */ /* 0x000fe20003f05270 */
[----:B------:R-:W-:Y:S01]  /*1040*/  BSSY.RECONVERGENT B1, `(.L_x_217) ;  /* 0x0000027000017945 */ /* 0x000fe20003800200 */
[----:B------:R-:W-:-:S11]  /*1050*/  IMAD.MOV.U32 R24, RZ, RZ, RZ ;  /* 0x000000ffff187224 */ /* 0x000fd600078e00ff */
[----:B------:R-:W-:Y:S05]  /*1060*/  @!P0 BRA `(.L_x_218) ;  /* 0x0000000000908947 */ /* 0x000fea0003800000 */
[----:B------:R-:W-:Y:S01]  /*1070*/  IMAD.MOV.U32 R24, RZ, RZ, RZ ;  /* 0x000000ffff187224 */ /* 0x000fe200078e00ff */
[----:B------:R-:W-:Y:S01]  /*1080*/  MOV R6, R0 ;  /* 0x0000000000067202 */ /* 0x000fe20000000f00 */
[----:B------:R-:W-:-:S07]  /*1090*/  IMAD.MOV.U32 R27, RZ, RZ, R2 ;  /* 0x000000ffff1b7224 */ /* 0x000fce00078e0002 */
.L_x_221:
[----:B------:R-:W0:Y:S02]  /*10a0*/  LDC.64 R16, c[0x0][0x388] ;  /* 0x0000e200ff107b82 */ /* 0x000e240000000a00 */
[----:B0-----:R-:W-:-:S05]  /*10b0*/  IMAD.WIDE R18, R27, 0x4, R16 ;  /* 0x000000041b127825 */ /* 0x001fca00078e0210 */
[----:B------:R-:W2:Y:S02]  /*10c0*/  LDG.E R29, desc[UR4][R18.64] ;  /* 0x00000004121d7981 */ /* 0x000ea4000c1e1900 */
[----:B--2---:R-:W-:-:S13]  /*10d0*/  ISETP.NE.AND P0, PT, R29, -0x80000000, PT ;  /* 0x800000001d00780c */ /* 0x004fda0003f05270 */
[----:B------:R-:W-:Y:S05]  /*10e0*/  @!P0 BRA `(.L_x_218) ;  /* 0x0000000000708947 */ /* 0x000fea0003800000 */
[----:B------:R-:W-:-:S06]  /*10f0*/  IMAD.WIDE R18, R7, 0x4, R16 ;  /* 0x0000000407127825 */ /* 0x000fcc00078e0210 */
[----:B------:R-:W2:Y:S01]  /*1100*/  LDG.E R18, desc[UR4][R18.64] ;  /* 0x0000000412127981 */ /* 0x000ea2000c1e1900 */
[----:B------:R-:W-:-:S04]  /*1110*/  ISETP.NE.AND P0, PT, R26, RZ, PT ;  /* 0x000000ff1a00720c */ /* 0x000fc80003f05270 */
[----:B--2---:R-:W-:-:S04]  /*1120*/  ISETP.EQ.OR P0, PT, R18, -0x80000000, !P0 ;  /* 0x800000001200780c */ /* 0x004fc80004702670 */
[----:B------:R-:W-:-:S04]  /*1130*/  ISETP.EQ.OR P0, PT, R29, RZ, P0 ;  /* 0x000000ff1d00720c */ /* 0x000fc80000702670 */
[----:B------:R-:W-:-:S13]  /*1140*/  ISETP.EQ.OR P0, PT, R18, RZ, P0 ;  /* 0x000000ff1200720c */ /* 0x000fda0000702670 */
[----:B------:R-:W-:Y:S05]  /*1150*/  @P0 BRA `(.L_x_218) ;  /* 0x0000000000540947 */ /* 0x000fea0003800000 */
[C---:B------:R-:W-:Y:S01]  /*1160*/  ISETP.NE.AND P0, PT, R26.reuse, R18, PT ;  /* 0x000000121a00720c */ /* 0x040fe20003f05270 */
[----:B------:R-:W-:Y:S03]  /*1170*/  BSSY.RECONVERGENT B2, `(.L_x_219) ;  /* 0x000000f000027945 */ /* 0x000fe60003800200 */
[----:B------:R-:W-:-:S13]  /*1180*/  ISETP.NE.OR P0, PT, R26, R29, P0 ;  /* 0x0000001d1a00720c */ /* 0x000fda0000705670 */
[----:B------:R-:W-:Y:S02]  /*1190*/  @!P0 VIADD R24, R24, 0x1 ;  /* 0x0000000118188836 */ /* 0x000fe40000000000 */
[----:B------:R-:W-:Y:S02]  /*11a0*/  @!P0 VIADD R6, R6, 0x1 ;  /* 0x0000000106068836 */ /* 0x000fe40000000000 */
[----:B------:R-:W-:Y:S02]  /*11b0*/  @!P0 VIADD R27, R27, 0x1 ;  /* 0x000000011b1b8836 */ /* 0x000fe40000000000 */
[----:B------:R-:W-:Y:S01]  /*11c0*/  @!P0 VIADD R7, R7, 0x1 ;  /* 0x0000000107078836 */ /* 0x000fe20000000000 */
[----:B------:R-:W-:Y:S06]  /*11d0*/  @!P0 BRA `(.L_x_220) ;  /* 0x0000000000208947 */ /* 0x000fec0003800000 */
[----:B------:R-:W-:-:S04]  /*11e0*/  VIMNMX R19, PT, PT, R29, R18, !PT ;  /* 0x000000121d137248 */ /* 0x000fc80007fe0100 */
[----:B------:R-:W-:-:S13]  /*11f0*/  ISETP.GT.AND P0, PT, R19, R26, PT ;  /* 0x0000001a1300720c */ /* 0x000fda0003f04270 */
[----:B------:R-:W-:Y:S01]  /*1200*/  @P0 IADD3 R6, PT, PT, R6, 0x1, RZ ;  /* 0x0000000106060810 */ /* 0x000fe20007ffe0ff */
[----:B------:R-:W-:Y:S06]  /*1210*/  @P0 BRA `(.L_x_220) ;  /* 0x0000000000100947 */ /* 0x000fec0003800000 */
[----:B------:R-:W-:-:S04]  /*1220*/  VIMNMX R26, PT, PT, R18, R26, !PT ;  /* 0x0000001a121a7248 */ /* 0x000fc80007fe0100 */
[----:B------:R-:W-:-:S13]  /*1230*/  ISETP.GT.AND P0, PT, R26, R29, PT ;  /* 0x0000001d1a00720c */ /* 0x000fda0003f04270 */
[----:B------:R-:W-:Y:S02]  /*1240*/  @P0 VIADD R27, R27, 0x1 ;  /* 0x000000011b1b0836 */ /* 0x000fe40000000000 */
[----:B------:R-:W-:-:S07]  /*1250*/  @!P0 VIADD R7, R7, 0x1 ;  /* 0x0000000107078836 */ /* 0x000fce0000000000 */
.L_x_220:
[----:B------:R-:W-:Y:S05]  /*1260*/  BSYNC.RECONVERGENT B2 ;  /* 0x0000000000027941 */ /* 0x000fea0003800200 */
.L_x_219:
[----:B------:R-:W-:-:S05]  /*1270*/  IMAD.WIDE R16, R6, 0x4, R16 ;  /* 0x0000000406107825 */ /* 0x000fca00078e0210 */
[----:B------:R-:W2:Y:S02]  /*1280*/  LDG.E R26, desc[UR4][R16.64] ;  /* 0x00000004101a7981 */ /* 0x000ea4000c1e1900 */
[----:B--2---:R-:W-:-:S13]  /*1290*/  ISETP.NE.AND P0, PT, R26, -0x80000000, PT ;  /* 0x800000001a00780c */ /* 0x004fda0003f05270 */
[----:B------:R-:W-:Y:S05]  /*12a0*/  @P0 BRA `(.L_x_221) ;  /* 0xfffffffc007c0947 */ /* 0x000fea000383ffff */
.L_x_218:
[----:B------:R-:W-:Y:S05]  /*12b0*/  BSYNC.RECONVERGENT B1 ;  /* 0x0000000000017941 */ /* 0x000fea0003800200 */
.L_x_217:
[-C--:B------:R-:W-:Y:S01]  /*12c0*/  IADD3 R7, PT, PT, R25, R20.reuse, R8 ;  /* 0x0000001419077210 */ /* 0x080fe20007ffe008 */
[----:B------:R-:W0:Y:S01]  /*12d0*/  LDCU.64 UR6, c[0x4][URZ] ;  /* 0x01000000ff0677ac */ /* 0x000e220008000a00 */
[----:B------:R-:W-:Y:S02]  /*12e0*/  IADD3 R9, PT, PT, R23, R20, R9 ;  /* 0x0000001417097210 */ /* 0x000fe40007ffe009 */
[-C--:B------:R-:W-:Y:S01]  /*12f0*/  ISETP.GT.AND P1, PT, R11, R24.reuse, PT ;  /* 0x000000180b00720c */ /* 0x080fe20003f24270 */
[--C-:B------:R-:W-:Y:S01]  /*1300*/  IMAD.IADD R7, R7, 0x1, R24.reuse ;  /* 0x0000000107077824 */ /* 0x100fe200078e0218 */
[-C--:B------:R-:W-:Y:S01]  /*1310*/  ISETP.GT.AND P2, PT, R21, R24.reuse, PT ;  /* 0x000000181500720c */ /* 0x080fe20003f44270 */
[----:B------:R-:W-:Y:S01]  /*1320*/  IMAD.IADD R9, R9, 0x1, R24 ;  /* 0x0000000109097824 */ /* 0x000fe200078e0218 */
[----:B------:R-:W-:Y:S02]  /*1330*/  ISETP.GT.AND P3, PT, R22, R24, PT ;  /* 0x000000181600720c */ /* 0x000fe40003f64270 */
[----:B------:R-:W-:-:S02]  /*1340*/  IADD3 R23, PT, PT, R25, R23, R10 ;  /* 0x0000001719177210 */ /* 0x000fc40007ffe00a */
[----:B------:R-:W-:Y:S02]  /*1350*/  ISETP.GT.AND P0, PT, R7, RZ, PT ;  /* 0x000000ff0700720c */ /* 0x000fe40003f04270 */
[----:B------:R-:W-:Y:S02]  /*1360*/  SEL R8, RZ, 0x8, !P1 ;  /* 0x00000008ff087807 */ /* 0x000fe40004800000 */
[----:B------:R-:W-:Y:S02]  /*1370*/  SEL R7, RZ, 0x10, !P2 ;  /* 0x00000010ff077807 */ /* 0x000fe40005000000 */
[----:B------:R-:W-:Y:S02]  /*1380*/  SEL R6, RZ, 0x20, !P3 ;  /* 0x00000020ff067807 */ /* 0x000fe40005800000 */
[----:B------:R-:W-:Y:S02]  /*1390*/  ISETP.GT.AND P4, PT, R24, RZ, PT ;  /* 0x000000ff1800720c */ /* 0x000fe40003f84270 */
[----:B------:R-:W-:-:S02]  /*13a0*/  IADD3 R23, PT, PT, R23, R24, RZ ;  /* 0x0000001817177210 */ /* 0x000fc40007ffe0ff */
[----:B------:R-:W-:Y:S02]  /*13b0*/  LOP3.LUT R6, R6, R7, R8, 0xfe, !PT ;  /* 0x0000000706067212 */ /* 0x000fe400078efe08 */
[----:B------:R-:W-:Y:S02]  /*13c0*/  SEL R7, RZ, 0x40, !P4 ;  /* 0x00000040ff077807 */ /* 0x000fe40006000000 */
[----:B------:R-:W-:Y:S02]  /*13d0*/  SEL R8, RZ, 0x1, !P0 ;  /* 0x00000001ff087807 */ /* 0x000fe40004000000 */
[----:B------:R-:W-:Y:S02]  /*13e0*/  ISETP.GT.AND P0, PT, R9, RZ, PT ;  /* 0x000000ff0900720c */ /* 0x000fe40003f04270 */
[----:B------:R-:W-:Y:S02]  /*13f0*/  ISETP.GT.AND P1, PT, R23, RZ, PT ;  /* 0x000000ff1700720c */ /* 0x000fe40003f24270 */
[----:B------:R-:W-:-:S02]  /*1400*/  LOP3.LUT R6, R8, R6, R7, 0xfe, !PT ;  /* 0x0000000608067212 */ /* 0x000fc400078efe07 */
[----:B------:R-:W-:Y:S02]  /*1410*/  SEL R8, RZ, 0x2, !P0 ;  /* 0x00000002ff087807 */ /* 0x000fe40004000000 */
[----:B------:R-:W-:-:S04]  /*1420*/  SEL R7, RZ, 0x4, !P1 ;  /* 0x00000004ff077807 */ /* 0x000fc80004800000 */
[----:B------:R-:W-:-:S04]  /*1430*/  LOP3.LUT R6, R7, R6, R8, 0xfe, !PT ;  /* 0x0000000607067212 */ /* 0x000fc800078efe08 */
[----:B0-----:R-:W-:-:S04]  /*1440*/  LEA R8, P0, R6, UR6, 0x2 ;  /* 0x0000000606087c11 */ /* 0x001fc8000f8010ff */
[----:B------:R-:W-:Y:S02]  /*1450*/  LEA.HI.X R9, R6, UR7, RZ, 0x2, P0 ;  /* 0x0000000706097c11 */ /* 0x000fe400080f14ff */
[----:B------:R-:W0:Y:S03]  /*1460*/  LDC.64 R6, c[0x0][0x3b8] ;  /* 0x0000ee00ff067b82 */ /* 0x000e260000000a00 */
[----:B------:R-:W2:Y:S02]  /*1470*/  LDG.E R8, desc[UR4][R8.64] ;  /* 0x0000000408087981 */ /* 0x000ea4000c1e1900 */
[----:B--2---:R-:W-:-:S04]  /*1480*/  IMAD.IADD R11, R3, 0x1, R8 ;  /* 0x00000001030b7824 */ /* 0x004fc800078e0208 */
[----:B0-----:R-:W-:-:S05]  /*1490*/  IMAD.WIDE R6, R11, 0x4, R6 ;  /* 0x000000040b067825 */ /* 0x001fca00078e0206 */
[----:B------:R-:W2:Y:S01]  /*14a0*/  LDG.E R10, desc[UR4][R6.64] ;  /* 0x00000004060a7981 */ /* 0x000ea2000c1e1900 */
[----:B------:R-:W-:Y:S01]  /*14b0*/  VIADD R4, R4, 0x1 ;  /* 0x0000000104047836 */ /* 0x000fe20000000000 */
[----:B------:R-:W-:Y:S01]  /*14c0*/  IADD3 R5, PT, PT, R5, 0x1, RZ ;  /* 0x0000000105057810 */ /* 0x000fe20007ffe0ff */
[----:B--2---:R-:W-:-:S05]  /*14d0*/  VIADD R11, R10, 0x1 ;  /* 0x000000010a0b7836 */ /* 0x004fca0000000000 */
[----:B------:R0:W-:Y:S01]  /*14e0*/  STG.E desc[UR4][R6.64], R11 ;  /* 0x0000000b06007986 */ /* 0x0001e2000c101904 */
[----:B------:R-:W-:Y:S05]  /*14f0*/  BRA `(.L_x_222) ;  /* 0x0000000000207947 */ /* 0x000fea0003800000 */
.L_x_195:
[-C--:B------:R-:W-:Y:S01]  /*1500*/  ISETP.GE.AND P0, PT, R11, R6.reuse, PT ;  /* 0x000000060b00720c */ /* 0x080fe20003f06270 */
[----:B------:R-:W-:Y:S01]  /*1510*/  VIADD R7, R5, 0x1 ;  /* 0x0000000105077836 */ /* 0x000fe20000000000 */
[----:B------:R-:W-:Y:S01]  /*1520*/  ISETP.GE.AND P1, PT, R11, R6, PT ;  /* 0x000000060b00720c */ /* 0x000fe20003f26270 */
[----:B------:R-:W-:-:S10]  /*1530*/  VIADD R6, R4, 0x1 ;  /* 0x0000000104067836 */ /* 0x000fd40000000000 */
[----:B------:R-:W-:Y:S02]  /*1540*/  @!P0 IADD3 R7, PT, PT, R5, RZ, RZ ;  /* 0x000000ff05078210 */ /* 0x000fe40007ffe0ff */
[----:B------:R-:W-:-:S03]  /*1550*/  @P1 IMAD.MOV R6, RZ, RZ, R4 ;  /* 0x000000ffff061224 */ /* 0x000fc600078e0204 */
[----:B------:R-:W-:Y:S02]  /*1560*/  IMAD.MOV.U32 R5, RZ, RZ, R7 ;  /* 0x000000ffff057224 */ /* 0x000fe400078e0007 */
[----:B------:R-:W-:-:S07]  /*1570*/  IMAD.MOV.U32 R4, RZ, RZ, R6 ;  /* 0x000000ffff047224 */ /* 0x000fce00078e0006 */
.L_x_222:
[----:B------:R-:W-:Y:S05]  /*1580*/  BSYNC.RECONVERGENT B0 ;  /* 0x0000000000007941 */ /* 0x000fea0003800200 */
.L_x_194:
[----:B------:R-:W1:Y:S01]  /*1590*/  LDCU UR6, c[0x0][0x3c0] ;  /* 0x00007800ff0677ac */ /* 0x000e620008000800 */
[----:B0-----:R-:W-:-:S04]  /*15a0*/  VIMNMX R6, PT, PT, R4, R5, !PT ;  /* 0x0000000504067248 */ /* 0x001fc80007fe0100 */
[----:B-1----:R-:W-:-:S13]  /*15b0*/  ISETP.GE.AND P0, PT, R6, UR6, PT ;  /* 0x0000000606007c0c */ /* 0x002fda000bf06270 */
[----:B------:R-:W-:Y:S05]  /*15c0*/  @!P0 BRA `(.L_x_223) ;  /* 0xffffffec00948947 */ /* 0x000fea000383ffff */
[----:B------:R-:W-:Y:S05]  /*15d0*/  EXIT ;  /* 0x000000000000794d */ /* 0x000fea0003800000 */
.L_x_224:
        /* <DEDUP_REMOVED lines=10> */
.L_x_291:


//--------------------- .text._Z13allocateSpacePiS_iS_S_S_i --------------------------
	.section	.text._Z13allocateSpacePiS_iS_S_S_i,"ax",@progbits
	.align	128
        .global         _Z13allocateSpacePiS_iS_S_S_i
        .type           _Z13allocateSpacePiS_iS_S_S_i,@function
        .size           _Z13allocateSpacePiS_iS_S_S_i,(.L_x_292 - _Z13allocateSpacePiS_iS_S_S_i)
        .other          _Z13allocateSpacePiS_iS_S_S_i,@"STO_CUDA_ENTRY STV_DEFAULT"
_Z13allocateSpacePiS_iS_S_S_i:
.text._Z13allocateSpacePiS_iS_S_S_i:
[----:B------:R-:W-:Y:S01]  /*0000*/  LDC R1, c[0x0][0x37c] ;  /* 0x0000df00ff017b82 */ /* 0x000fe20000000800 */
[----:B------:R-:W0:Y:S07]  /*0010*/  S2R R13, SR_TID.X ;  /* 0x00000000000d7919 */ /* 0x000e2e0000002100 */
[----:B------:R-:W0:Y:S01]  /*0020*/  S2UR UR4, SR_CTAID.X ;  /* 0x00000000000479c3 */ /* 0x000e220000002500 */
[----:B------:R-:W1:Y:S07]  /*0030*/  LDCU UR5, c[0x0][0x3b0] ;  /* 0x00007600ff0577ac */ /* 0x000e6e0008000800 */
[----:B------:R-:W0:Y:S02]  /*0040*/  LDC R0, c[0x0][0x360] ;  /* 0x0000d800ff007b82 */ /* 0x000e240000000800 */
[----:B0-----:R-:W-:-:S05]  /*0050*/  IMAD R13, R0, UR4, R13 ;  /* 0x00000004000d7c24 */ /* 0x001fca000f8e020d */
[----:B-1----:R-:W-:-:S13]  /*0060*/  ISETP.GE.AND P0, PT, R13, UR5, PT ;  /* 0x000000050d007c0c */ /* 0x002fda000bf06270 */
[----:B------:R-:W-:Y:S05]  /*0070*/  @P0 EXIT ;  /* 0x000000000000094d */ /* 0x000fea0003800000 */
[C---:B------:R-:W-:Y:S01]  /*0080*/  ISETP.NE.AND P0, PT, R13.reuse, RZ, PT ;  /* 0x000000ff0d00720c */ /* 0x040fe20003f05270 */
[----:B------:R-:W0:Y:S01]  /*0090*/  LDC.64 R8, c[0x0][0x3a8] ;  /* 0x0000ea00ff087b82 */ /* 0x000e220000000a00 */
[----:B------:R-:W1:Y:S07]  /*00a0*/  LDCU.64 UR4, c[0x0][0x358] ;  /* 0x00006b00ff0477ac */ /* 0x000e6e0008000a00 */
[----:B------:R-:W2:Y:S08]  /*00b0*/  LDC.64 R2, c[0x0][0x3a0] ;  /* 0x0000e800ff027b82 */ /* 0x000eb00000000a00 */
[----:B------:R-:W3:Y:S01]  /*00c0*/  @!P0 LDC.64 R6, c[0x0][0x3a8] ;  /* 0x0000ea00ff068b82 */ /* 0x000ee20000000a00 */
[----:B0-----:R-:W-:-:S07]  /*00d0*/  @P0 IMAD.WIDE R8, R13, 0x4, R8 ;  /* 0x000000040d080825 */ /* 0x001fce00078e0208 */
[----:B------:R-:W0:Y:S01]  /*00e0*/  LDC.64 R10, c[0x0][0x380] ;  /* 0x0000e000ff0a7b82 */ /* 0x000e220000000a00 */
[----:B-1----:R-:W2:Y:S04]  /*00f0*/  @P0 LDG.E R15, desc[UR4][R8.64+-0x4] ;  /* 0xfffffc04080f0981 */ /* 0x002ea8000c1e1900 */
[----:B------:R-:W4:Y:S04]  /*0100*/  @P0 LDG.E R12, desc[UR4][R8.64] ;  /* 0x00000004080c0981 */ /* 0x000f28000c1e1900 */
[----:B---3--:R1:W5:Y:S01]  /*0110*/  @!P0 LDG.E R0, desc[UR4][R6.64] ;  /* 0x0000000406008981 */ /* 0x008362000c1e1900 */
[----:B------:R-:W3:Y:S01]  /*0120*/  LDCU.64 UR6, c[0x0][0x3a0] ;  /* 0x00007400ff0677ac */ /* 0x000ee20008000a00 */
[----:B------:R-:W-:Y:S01]  /*0130*/  IMAD R13, R13, 0x3, RZ ;  /* 0x000000030d0d7824 */ /* 0x000fe200078e02ff */
[----:B------:R-:W-:Y:S01]  /*0140*/  BSSY.RECONVERGENT B0, `(.L_x_225) ;  /* 0x0000016000007945 */ /* 0x000fe20003800200 */
[----:B---3--:R-:W-:-:S02]  /*0150*/  MOV R4, UR6 ;  /* 0x0000000600047c02 */ /* 0x008fc40008000f00 */
[----:B------:R-:W-:Y:S01]  /*0160*/  MOV R5, UR7 ;  /* 0x0000000700057c02 */ /* 0x000fe20008000f00 */
[----:B--2---:R-:W-:-:S04]  /*0170*/  @P0 IMAD.WIDE R4, R15, 0x4, R2 ;  /* 0x000000040f040825 */ /* 0x004fc800078e0202 */
[----:B0-----:R-:W-:-:S04]  /*0180*/  IMAD.WIDE R2, R13, 0x4, R10 ;  /* 0x000000040d027825 */ /* 0x001fc800078e020a */
[----:B----4-:R-:W-:Y:S01]  /*0190*/  @P0 IMAD.IADD R0, R12, 0x1, -R15 ;  /* 0x000000010c000824 */ /* 0x010fe200078e0a0f */
[----:B-1----:R-:W-:Y:S06]  /*01a0*/  @P0 BRA `(.L_x_226) ;  /* 0x0000000000300947 */ /* 0x002fec0003800000 */
[----:B------:R-:W-:-:S05]  /*01b0*/  IADD3 R7, PT, PT, R13, 0x2, RZ ;  /* 0x000000020d077810 */ /* 0x000fca0007ffe0ff */
[----:B------:R-:W-:-:S05]  /*01c0*/  IMAD.WIDE.U32 R6, R7, 0x4, R10 ;  /* 0x0000000407067825 */ /* 0x000fca00078e000a */
[----:B------:R-:W2:Y:S02]  /*01d0*/  LDG.E R8, desc[UR4][R6.64] ;  /* 0x0000000406087981 */ /* 0x000ea4000c1e1900 */
[----:B--2---:R-:W-:-:S13]  /*01e0*/  ISETP.NE.AND P0, PT, R8, RZ, PT ;  /* 0x000000ff0800720c */ /* 0x004fda0003f05270 */
[----:B------:R-:W-:Y:S05]  /*01f0*/  @!P0 EXIT ;  /* 0x000000000000894d */ /* 0x000fea0003800000 */
[----:B------:R-:W0:Y:S02]  /*0200*/  LDC.64 R6, c[0x0][0x380] ;  /* 0x0000e000ff067b82 */ /* 0x000e240000000a00 */
[----:B0-----:R-:W2:Y:S02]  /*0210*/  LDG.E R7, desc[UR4][R6.64+-0x4] ;  /* 0xfffffc0406077981 */ /* 0x001ea4000c1e1900 */
[----:B--2---:R-:W-:-:S13]  /*0220*/  ISETP.NE.AND P0, PT, R8, R7, PT ;  /* 0x000000070800720c */ /* 0x004fda0003f05270 */
[----:B------:R-:W-:Y:S05]  /*0230*/  @!P0 EXIT ;  /* 0x000000000000894d */ /* 0x000fea0003800000 */
[----:B------:R-:W0:Y:S02]  /*0240*/  LDCU UR6, c[0x0][0x390] ;  /* 0x00007200ff0677ac */ /* 0x000e240008000800 */
[----:B0-----:R-:W-:Y:S01]  /*0250*/  IMAD.U32 R6, RZ, RZ, UR6 ;  /* 0x00000006ff067e24 */ /* 0x001fe2000f8e00ff */
[----:B------:R-:W-:Y:S06]  /*0260*/  BRA `(.L_x_227) ;  /* 0x00000000000c7947 */ /* 0x000fec0003800000 */
.L_x_226:
[----:B------:R-:W2:Y:S01]  /*0270*/  LDG.E R6, desc[UR4][R2.64+-0x4] ;  /* 0xfffffc0402067981 */ /* 0x000ea2000c1e1900 */
[----:B------:R-:W2:Y:S02]  /*0280*/  LDCU UR6, c[0x0][0x390] ;  /* 0x00007200ff0677ac */ /* 0x000ea40008000800 */
[----:B--2---:R-:W-:-:S07]  /*0290*/  IADD3 R6, PT, PT, R6, UR6, RZ ;  /* 0x0000000606067c10 */ /* 0x004fce000fffe0ff */
.L_x_227:
[----:B------:R-:W-:Y:S05]  /*02a0*/  BSYNC.RECONVERGENT B0 ;  /* 0x0000000000007941 */ /* 0x000fea0003800200 */
.L_x_225:
[----:B------:R-:W2:Y:S01]  /*02b0*/  LDG.E R9, desc[UR4][R2.64+0x4] ;  /* 0x0000040402097981 */ /* 0x000ea2000c1e1900 */
[----:B------:R-:W-:Y:S01]  /*02c0*/  BSSY.RECONVERGENT B0, `(.L_x_228) ;  /* 0x000002f000007945 */ /* 0x000fe20003800200 */
[----:B--2--5:R-:W-:-:S13]  /*02d0*/  ISETP.GE.AND P0, PT, R9, R0, PT ;  /* 0x000000000900720c */ /* 0x024fda0003f06270 */
[----:B------:R-:W-:Y:S05]  /*02e0*/  @P0 BRA `(.L_x_229) ;  /* 0x0000000000b00947 */ /* 0x000fea0003800000 */
[----:B------:R-:W-:Y:S01]  /*02f0*/  IMAD.IADD R7, R0, 0x1, -R9 ;  /* 0x0000000100077824 */ /* 0x000fe200078e0a09 */
[----:B------:R-:W-:Y:S01]  /*0300*/  IADD3 R10, PT, PT, R9, -R0, RZ ;  /* 0x80000000090a7210 */ /* 0x000fe20007ffe0ff */
[----:B------:R-:W-:Y:S03]  /*0310*/  BSSY.RECONVERGENT B1, `(.L_x_230) ;  /* 0x0000013000017945 */ /* 0x000fe60003800200 */
[----:B------:R-:W-:Y:S01]  /*0320*/  LOP3.LUT P1, R8, R7, 0x3, RZ, 0xc0, !PT ;  /* 0x0000000307087812 */ /* 0x000fe2000782c0ff */
[----:B------:R-:W-:Y:S01]  /*0330*/  IMAD.MOV.U32 R7, RZ, RZ, R6 ;  /* 0x000000ffff077224 */ /* 0x000fe200078e0006 */
[----:B------:R-:W-:-:S11]  /*0340*/  ISETP.GT.U32.AND P0, PT, R10, -0x4, PT ;  /* 0xfffffffc0a00780c */ /* 0x000fd60003f04070 */
[----:B------:R-:W-:Y:S05]  /*0350*/  @!P1 BRA `(.L_x_231) ;  /* 0x0000000000389947 */ /* 0x000fea0003800000 */
[----:B------:R-:W0:Y:S01]  /*0360*/  LDC.64 R14, c[0x0][0x388] ;  /* 0x0000e200ff0e7b82 */ /* 0x000e220000000a00 */
[----:B------:R-:W-:Y:S01]  /*0370*/  IADD3 R8, PT, PT, -R8, RZ, RZ ;  /* 0x000000ff08087210 */ /* 0x000fe20007ffe1ff */
[----:B------:R-:W-:-:S07]  /*0380*/  IMAD.MOV.U32 R7, RZ, RZ, R6 ;  /* 0x000000ffff077224 */ /* 0x000fce00078e0006 */
.L_x_232:
[----:B------:R-:W-:Y:S01]  /*0390*/  MOV R10, R4 ;  /* 0x00000004000a7202 */ /* 0x000fe20000000f00 */
[----:B-1----:R-:W-:-:S04]  /*03a0*/  IMAD.MOV.U32 R11, RZ, RZ, R5 ;  /* 0x000000ffff0b7224 */ /* 0x002fc800078e0005 */
[----:B------:R-:W-:-:S06]  /*03b0*/  IMAD.WIDE R10, R9, 0x4, R10 ;  /* 0x00000004090a7825 */ /* 0x000fcc00078e020a */
[----:B------:R-:W2:Y:S01]  /*03c0*/  LDG.E R11, desc[UR4][R10.64] ;  /* 0x000000040a0b7981 */ /* 0x000ea2000c1e1900 */
[----:B0-----:R-:W-:Y:S01]  /*03d0*/  IMAD.WIDE R12, R7, 0x4, R14 ;  /* 0x00000004070c7825 */ /* 0x001fe200078e020e */
[----:B------:R-:W-:Y:S02]  /*03e0*/  IADD3 R8, PT, PT, R8, 0x1, RZ ;  /* 0x0000000108087810 */ /* 0x000fe40007ffe0ff */
[----:B------:R-:W-:Y:S01]  /*03f0*/  IADD3 R9, PT, PT, R9, 0x1, RZ ;  /* 0x0000000109097810 */ /* 0x000fe20007ffe0ff */
[----:B------:R-:W-:Y:S01]  /*0400*/  VIADD R7, R7, 0x1 ;  /* 0x0000000107077836 */ /* 0x000fe20000000000 */
[----:B------:R-:W-:Y:S01]  /*0410*/  ISETP.NE.AND P1, PT, R8, RZ, PT ;  /* 0x000000ff0800720c */ /* 0x000fe20003f25270 */
[----:B--2---:R1:W-:-:S12]  /*0420*/  STG.E desc[UR4][R12.64], R11 ;  /* 0x0000000b0c007986 */ /* 0x0043d8000c101904 */
[----:B------:R-:W-:Y:S05]  /*0430*/  @P1 BRA `(.L_x_232) ;  /* 0xfffffffc00d41947 */ /* 0x000fea000383ffff */
.L_x_231:
[----:B------:R-:W-:Y:S05]  /*0440*/  BSYNC.RECONVERGENT B1 ;  /* 0x0000000000017941 */ /* 0x000fea0003800200 */
.L_x_230:
[----:B------:R-:W-:Y:S05]  /*0450*/  @P0 BRA `(.L_x_229) ;  /* 0x0000000000540947 */ /* 0x000fea0003800000 */
[----:B-1----:R-:W0:Y:S01]  /*0460*/  LDC.64 R12, c[0x0][0x388] ;  /* 0x0000e200ff0c7b82 */ /* 0x002e220000000a00 */
[----:B------:R-:W-:Y:S01]  /*0470*/  IADD3 R10, P1, PT, R4, 0x8, RZ ;  /* 0x00000008040a7810 */ /* 0x000fe20007f3e0ff */
[----:B------:R-:W-:-:S03]  /*0480*/  IMAD.IADD R0, R9, 0x1, -R0 ;  /* 0x0000000109007824 */ /* 0x000fc600078e0a00 */
[----:B------:R-:W-:Y:S02]  /*0490*/  IADD3.X R11, PT, PT, RZ, R5, RZ, P1, !PT ;  /* 0x00000005ff0b7210 */ /* 0x000fe40000ffe4ff */
[----:B0-----:R-:W-:-:S05]  /*04a0*/  IADD3 R4, P0, PT, R12, 0x8, RZ ;  /* 0x000000080c047810 */ /* 0x001fca0007f1e0ff */
[----:B------:R-:W-:-:S08]  /*04b0*/  IMAD.X R5, RZ, RZ, R13, P0 ;  /* 0x000000ffff057224 */ /* 0x000fd000000e060d */
.L_x_233:
[----:B------:R-:W-:-:S05]  /*04c0*/  IMAD.WIDE R14, R9, 0x4, R10 ;  /* 0x00000004090e7825 */ /* 0x000fca00078e020a */
[----:B0-----:R-:W2:Y:S01]  /*04d0*/  LDG.E R17, desc[UR4][R14.64+-0x8] ;  /* 0xfffff8040e117981 */ /* 0x001ea2000c1e1900 */
[----:B------:R-:W-:-:S05]  /*04e0*/  IMAD.WIDE R12, R7, 0x4, R4 ;  /* 0x00000004070c7825 */ /* 0x000fca00078e0204 */
[----:B--2---:R0:W-:Y:S04]  /*04f0*/  STG.E desc[UR4][R12.64+-0x8], R17 ;  /* 0xfffff8110c007986 */ /* 0x0041e8000c101904 */
[----:B------:R-:W2:Y:S04]  /*0500*/  LDG.E R19, desc[UR4][R14.64+-0x4] ;  /* 0xfffffc040e137981 */ /* 0x000ea8000c1e1900 */
[----:B--2---:R0:W-:Y:S04]  /*0510*/  STG.E desc[UR4][R12.64+-0x4], R19 ;  /* 0xfffffc130c007986 */ /* 0x0041e8000c101904 */
[----:B------:R-:W2:Y:S04]  /*0520*/  LDG.E R21, desc[UR4][R14.64] ;  /* 0x000000040e157981 */ /* 0x000ea8000c1e1900 */
[----:B--2---:R0:W-:Y:S04]  /*0530*/  STG.E desc[UR4][R12.64], R21 ;  /* 0x000000150c007986 */ /* 0x0041e8000c101904 */
[----:B------:R-:W2:Y:S01]  /*0540*/  LDG.E R23, desc[UR4][R14.64+0x4] ;  /* 0x000004040e177981 */ /* 0x000ea2000c1e1900 */
[----:B------:R-:W-:Y:S01]  /*0550*/  IADD3 R0, PT, PT, R0, 0x4, RZ ;  /* 0x0000000400007810 */ /* 0x000fe20007ffe0ff */
[----:B------:R-:W-:Y:S01]  /*0560*/  VIADD R7, R7, 0x4 ;  /* 0x0000000407077836 */ /* 0x000fe20000000000 */
[----:B------:R-:W-:-:S02]  /*0570*/  IADD3 R9, PT, PT, R9, 0x4, RZ ;  /* 0x0000000409097810 */ /* 0x000fc40007ffe0ff */
[----:B------:R-:W-:Y:S01]  /*0580*/  ISETP.NE.AND P0, PT, R0, RZ, PT ;  /* 0x000000ff0000720c */ /* 0x000fe20003f05270 */
[----:B--2---:R0:W-:-:S12]  /*0590*/  STG.E desc[UR4][R12.64+0x4], R23 ;  /* 0x000004170c007986 */ /* 0x0041d8000c101904 */
[----:B------:R-:W-:Y:S05]  /*05a0*/  @P0 BRA `(.L_x_233) ;  /* 0xfffffffc00c40947 */ /* 0x000fea000383ffff */
.L_x_229:
[----:B------:R-:W-:Y:S05]  /*05b0*/  BSYNC.RECONVERGENT B0 ;  /* 0x0000000000007941 */ /* 0x000fea0003800200 */
.L_x_228:
[----:B------:R-:W2:Y:S01]  /*05c0*/  LDG.E R5, desc[UR4][R2.64+0x8] ;  /* 0x0000080402057981 */ /* 0x000ea2000c1e1900 */
[----:B------:R-:W3:Y:S01]  /*05d0*/  LDC.64 R8, c[0x0][0x388] ;  /* 0x0000e200ff087b82 */ /* 0x000ee20000000a00 */
[----:B-1----:R-:W-:Y:S02]  /*05e0*/  HFMA2 R11, -RZ, RZ, -0.0 , 0 ;  /* 0x80000000ff0b7431 */ /* 0x002fe400000001ff */
[----:B--2---:R-:W-:-:S04]  /*05f0*/  IMAD.IADD R5, R5, 0x1, R6 ;  /* 0x0000000105057824 */ /* 0x004fc800078e0206 */
[----:B---3--:R-:W-:-:S05]  /*0600*/  IMAD.WIDE R4, R5, 0x4, R8 ;  /* 0x0000000405047825 */ /* 0x008fca00078e0208 */
[----:B------:R-:W-:Y:S04]  /*0610*/  STG.E desc[UR4][R4.64], R11 ;  /* 0x0000000b04007986 */ /* 0x000fe8000c101904 */
[----:B------:R-:W2:Y:S01]  /*0620*/  LDG.E R7, desc[UR4][R2.64] ;  /* 0x0000000402077981 */ /* 0x000ea2000c1e1900 */
[----:B0-----:R-:W-:Y:S02]  /*0630*/  IMAD.MOV R13, RZ, RZ, -R6 ;  /* 0x000000ffff0d7224 */ /* 0x001fe400078e0a06 */
[----:B--2---:R-:W-:-:S05]  /*0640*/  IMAD.WIDE R6, R7, 0x4, R8 ;  /* 0x0000000407067825 */ /* 0x004fca00078e0208 */
[----:B------:R-:W-:Y:S01]  /*0650*/  STG.E desc[UR4][R6.64], R13 ;  /* 0x0000000d06007986 */ /* 0x000fe2000c101904 */
[----:B------:R-:W-:Y:S05]  /*0660*/  EXIT ;  /* 0x000000000000794d */ /* 0x000fea0003800000 */
.L_x_234:
        /* <DEDUP_REMOVED lines=9> */
.L_x_292:


//--------------------- .text._Z10insertNodeP10RBTreeNodePiS1_S1_S1_iS1_ --------------------------
	.section	.text._Z10insertNodeP10RBTreeNodePiS1_S1_S1_iS1_,"ax",@progbits
	.align	128
        .global         _Z10insertNodeP10RBTreeNodePiS1_S1_S1_iS1_
        .type           _Z10insertNodeP10RBTreeNodePiS1_S1_S1_iS1_,@function
        .size           _Z10insertNodeP10RBTreeNodePiS1_S1_S1_iS1_,(.L_x_293 - _Z10insertNodeP10RBTreeNodePiS1_S1_S1_iS1_)
        .other          _Z10insertNodeP10RBTreeNodePiS1_S1_S1_iS1_,@"STO_CUDA_ENTRY STV_DEFAULT"
_Z10insertNodeP10RBTreeNodePiS1_S1_S1_iS1_:
.text._Z10insertNodeP10RBTreeNodePiS1_S1_S1_iS1_:
[----:B------:R-:W0:Y:S01]  /*0000*/  LDC R1, c[0x0][0x37c] ;  /* 0x0000df00ff017b82 */ /* 0x000e220000000800 */
[----:B------:R-:W1:Y:S01]  /*0010*/  S2R R16, SR_TID.X ;  /* 0x0000000000107919 */ /* 0x000e620000002100 */
[----:B------:R-:W2:Y:S06]  /*0020*/  LDCU UR5, c[0x0][0x2fc] ;  /* 0x00005f80ff0577ac */ /* 0x000eac0008000800 */
[----:B------:R-:W1:Y:S01]  /*0030*/  S2UR UR6, SR_CTAID.X ;  /* 0x00000000000679c3 */ /* 0x000e620000002500 */
[----:B0-----:R-:W-:Y:S01]  /*0040*/  VIADD R1, R1, 0xfffffff0 ;  /* 0xfffffff001017836 */ /* 0x001fe20000000000 */
[----:B------:R-:W0:Y:S01]  /*0050*/  LDCU UR7, c[0x0][0x3a8] ;  /* 0x00007500ff0777ac */ /* 0x000e220008000800 */
[----:B------:R-:W3:Y:S05]  /*0060*/  LDCU UR4, c[0x0][0x2f8] ;  /* 0x00005f00ff0477ac */ /* 0x000eea0008000800 */
[----:B------:R-:W1:Y:S01]  /*0070*/  LDC R3, c[0x0][0x360] ;  /* 0x0000d800ff037b82 */ /* 0x000e620000000800 */
[----:B---3--:R-:W-:-:S05]  /*0080*/  IADD3 R6, P1, PT, R1, UR4, RZ ;  /* 0x0000000401067c10 */ /* 0x008fca000ff3e0ff */
[----:B--2---:R-:W-:Y:S02]  /*0090*/  IMAD.X R7, RZ, RZ, UR5, P1 ;  /* 0x00000005ff077e24 */ /* 0x004fe400088e06ff */
[----:B-1----:R-:W-:-:S05]  /*00a0*/  IMAD R16, R3, UR6, R16 ;  /* 0x0000000603107c24 */ /* 0x002fca000f8e0210 */
[----:B0-----:R-:W-:-:S13]  /*00b0*/  ISETP.GE.AND P0, PT, R16, UR7, PT ;  /* 0x0000000710007c0c */ /* 0x001fda000bf06270 */
[----:B------:R-:W-:Y:S05]  /*00c0*/  @P0 EXIT ;  /* 0x000000000000094d */ /* 0x000fea0003800000 */
[----:B------:R-:W0:Y:S01]  /*00d0*/  LDCU.64 UR4, c[0x0][0x380] ;  /* 0x00007000ff0477ac */ /* 0x000e220008000a00 */
[----:B------:R-:W-:Y:S01]  /*00e0*/  ISETP.NE.AND P1, PT, R16, RZ, PT ;  /* 0x000000ff1000720c */ /* 0x000fe20003f25270 */
[----:B------:R-:W1:Y:S01]  /*00f0*/  LDCU.64 UR6, c[0x0][0x398] ;  /* 0x00007300ff0677ac */ /* 0x000e620008000a00 */
[----:B0-----:R-:W-:-:S04]  /*0100*/  ISETP.NE.U32.AND P0, PT, RZ, UR4, PT ;  /* 0x00000004ff007c0c */ /* 0x001fc8000bf05070 */
[----:B------:R-:W-:Y:S01]  /*0110*/  ISETP.NE.AND.EX P0, PT, RZ, UR5, PT, P0 ;  /* 0x00000005ff007c0c */ /* 0x000fe2000bf05300 */
[----:B-1----:R-:W-:Y:S01]  /*0120*/  IMAD.U32 R2, RZ, RZ, UR6 ;  /* 0x00000006ff027e24 */ /* 0x002fe2000f8e00ff */
[----:B------:R-:W-:-:S11]  /*0130*/  MOV R3, UR7 ;  /* 0x0000000700037c02 */ /* 0x000fd60008000f00 */
[----:B------:R-:W-:Y:S05]  /*0140*/  @!P0 EXIT ;  /* 0x000000000000894d */ /* 0x000fea0003800000 */
[----:B------:R-:W0:Y:S01]  /*0150*/  LDC.64 R4, c[0x0][0x390] ;  /* 0x0000e400ff047b82 */ /* 0x000e220000000a00 */
[----:B------:R-:W1:Y:S01]  /*0160*/  LDCU.64 UR4, c[0x0][0x380] ;  /* 0x00007000ff0477ac */ /* 0x000e620008000a00 */
[----:B------:R-:W2:Y:S06]  /*0170*/  LDCU.64 UR36, c[0x0][0x358] ;  /* 0x00006b00ff2477ac */ /* 0x000eac0008000a00 */
[----:B------:R-:W3:Y:S08]  /*0180*/  @P1 LDC.64 R10, c[0x0][0x3a0] ;  /* 0x0000e800ff0a1b82 */ /* 0x000ef00000000a00 */
[----:B------:R-:W4:Y:S01]  /*0190*/  @!P1 LDC.64 R8, c[0x0][0x3a0] ;  /* 0x0000e800ff089b82 */ /* 0x000f220000000a00 */
[----:B-1----:R-:W-:-:S02]  /*01a0*/  IMAD.U32 R22, RZ, RZ, UR4 ;  /* 0x00000004ff167e24 */ /* 0x002fc4000f8e00ff */
[----:B------:R-:W-:Y:S02]  /*01b0*/  IMAD.U32 R23, RZ, RZ, UR5 ;  /* 0x00000005ff177e24 */ /* 0x000fe4000f8e00ff */
[----:B0-----:R-:W-:-:S03]  /*01c0*/  IMAD.WIDE R4, R16, 0x4, R4 ;  /* 0x0000000410047825 */ /* 0x001fc600078e0204 */
[----:B------:R-:W0:Y:S01]  /*01d0*/  @P1 LDC.64 R12, c[0x0][0x398] ;  /* 0x0000e600ff0c1b82 */ /* 0x000e220000000a00 */
[----:B--2---:R-:W2:Y:S04]  /*01e0*/  LD.E R17, desc[UR36][R22.64] ;  /* 0x0000002416117980 */ /* 0x004ea8000c101900 */
[----:B------:R-:W2:Y:S01]  /*01f0*/  LDG.E R0, desc[UR36][R4.64] ;  /* 0x0000002404007981 */ /* 0x000ea2000c1e1900 */
[----:B---3--:R-:W-:-:S05]  /*0200*/  @P1 IMAD.WIDE R10, R16, 0x4, R10 ;  /* 0x00000004100a1825 */ /* 0x008fca00078e020a */
[----:B------:R-:W0:Y:S04]  /*0210*/  @P1 LDG.E R15, desc[UR36][R10.64+-0x4] ;  /* 0xfffffc240a0f1981 */ /* 0x000e28000c1e1900 */
[----:B------:R-:W3:Y:S04]  /*0220*/  @P1 LDG.E R14, desc[UR36][R10.64] ;  /* 0x000000240a0e1981 */ /* 0x000ee8000c1e1900 */
[----:B----4-:R1:W5:Y:S01]  /*0230*/  @!P1 LDG.E R19, desc[UR36][R8.64] ;  /* 0x0000002408139981 */ /* 0x010362000c1e1900 */
[----:B------:R-:W-:Y:S01]  /*0240*/  BSSY.RECONVERGENT B0, `(.L_x_235) ;  /* 0x0000010000007945 */ /* 0x000fe20003800200 */
[----:B--2---:R-:W-:Y:S01]  /*0250*/  ISETP.NE.AND P0, PT, R17, R0, PT ;  /* 0x000000001100720c */ /* 0x004fe20003f05270 */
[C---:B0-----:R-:W-:Y:S01]  /*0260*/  @P1 IMAD.WIDE R2, R15.reuse, 0x4, R12 ;  /* 0x000000040f021825 */ /* 0x041fe200078e020c */
[----:B---3--:R-:W-:-:S11]  /*0270*/  @P1 IADD3 R19, PT, PT, -R15, R14, RZ ;  /* 0x0000000e0f131210 */ /* 0x008fd60007ffe1ff */
[----:B-1----:R-:W-:Y:S05]  /*0280*/  @!P0 BRA `(.L_x_236) ;  /* 0x00000000002c8947 */ /* 0x002fea0003800000 */
.L_x_237:
[----:B------:R-:W-:Y:S01]  /*0290*/  ISETP.GT.AND P0, PT, R17, R0, PT ;  /* 0x000000001100720c */ /* 0x000fe20003f04270 */
[----:B------:R-:W-:Y:S02]  /*02a0*/  IMAD.MOV.U32 R4, RZ, RZ, R22 ;  /* 0x000000ffff047224 */ /* 0x000fe400078e0016 */
[----:B------:R-:W-:-:S10]  /*02b0*/  IMAD.MOV.U32 R5, RZ, RZ, R23 ;  /* 0x000000ffff057224 */ /* 0x000fd400078e0017 */
[----:B------:R-:W2:Y:S04]  /*02c0*/  @P0 LD.E.64 R22, desc[UR36][R22.64+0x18] ;  /* 0x0000182416160980 */ /* 0x000ea8000c101b00 */
[----:B------:R-:W2:Y:S02]  /*02d0*/  @!P0 LD.E.64 R22, desc[UR36][R4.64+0x20] ;  /* 0x0000202404168980 */ /* 0x000ea4000c101b00 */
[----:B--2---:R-:W-:-:S04]  /*02e0*/  ISETP.NE.U32.AND P0, PT, R22, RZ, PT ;  /* 0x000000ff1600720c */ /* 0x004fc80003f05070 */
[----:B------:R-:W-:-:S13]  /*02f0*/  ISETP.NE.AND.EX P0, PT, R23, RZ, PT, P0 ;  /* 0x000000ff1700720c */ /* 0x000fda0003f05300 */
[----:B------:R-:W-:Y:S05]  /*0300*/  @!P0 EXIT ;  /* 0x000000000000894d */ /* 0x000fea0003800000 */
[----:B------:R-:W2:Y:S02]  /*0310*/  LD.E R17, desc[UR36][R22.64] ;  /* 0x0000002416117980 */ /* 0x000ea4000c101900 */
[----:B--2---:R-:W-:-:S13]  /*0320*/  ISETP.NE.AND P0, PT, R17, R0, PT ;  /* 0x000000001100720c */ /* 0x004fda0003f05270 */
[----:B------:R-:W-:Y:S05]  /*0330*/  @P0 BRA `(.L_x_237) ;  /* 0xfffffffc00d40947 */ /* 0x000fea000383ffff */
.L_x_236:
[----:B------:R-:W-:Y:S05]  /*0340*/  BSYNC.RECONVERGENT B0 ;  /* 0x0000000000007941 */ /* 0x000fea0003800200 */
.L_x_235:
[----:B------:R0:W5:Y:S02]  /*0350*/  LD.E R25, desc[UR36][R22.64+0x4] ;  /* 0x0000042416197980 */ /* 0x000164000c101900 */
[----:B-----5:R-:W-:Y:S01]  /*0360*/  ISETP.GE.AND P0, PT, R19, 0x1, PT ;  /* 0x000000011300780c */ /* 0x020fe20003f06270 */
[----:B------:R-:W-:-:S12]  /*0370*/  BSSY.RECONVERGENT B7, `(.L_x_238) ;  /* 0x0000039000077945 */ /* 0x000fd80003800200 */
[----:B0-----:R-:W-:Y:S05]  /*0380*/  @!P0 BRA `(.L_x_239) ;  /* 0x0000000000dc8947 */ /* 0x001fea0003800000 */
[----:B------:R-:W-:-:S07]  /*0390*/  HFMA2 R18, -RZ, RZ, 0, 0 ;  /* 0x00000000ff127431 */ /* 0x000fce00000001ff */
.L_x_246:
[----:B01----:R-:W0:Y:S02]  /*03a0*/  LDC.64 R4, c[0x0][0x388] ;  /* 0x0000e200ff047b82 */ /* 0x003e240000000a00 */
[----:B0-----:R-:W-:-:S05]  /*03b0*/  IMAD.WIDE R4, R25, 0x4, R4 ;  /* 0x0000000419047825 */ /* 0x001fca00078e0204 */
[----:B------:R-:W2:Y:S01]  /*03c0*/  LDG.E R0, desc[UR36][R4.64] ;  /* 0x0000002404007981 */ /* 0x000ea2000c1e1900 */
[----:B------:R-:W-:Y:S01]  /*03d0*/  BSSY.RELIABLE B6, `(.L_x_240) ;  /* 0x0000016000067945 */ /* 0x000fe20003800100 */
[----:B------:R-:W-:Y:S01]  /*03e0*/  IMAD.MOV.U32 R10, RZ, RZ, R4 ;  /* 0x000000ffff0a7224 */ /* 0x000fe200078e0004 */
[----:B------:R-:W-:Y:S01]  /*03f0*/  MOV R8, RZ ;  /* 0x000000ff00087202 */ /* 0x000fe20000000f00 */
[----:B------:R-:W-:Y:S01]  /*0400*/  IMAD.MOV.U32 R11, RZ, RZ, R5 ;  /* 0x000000ffff0b7224 */ /* 0x000fe200078e0005 */
[----:B--2---:R-:W-:-:S13]  /*0410*/  ISETP.NE.AND P0, PT, R0, RZ, PT ;  /* 0x000000ff0000720c */ /* 0x004fda0003f05270 */
[----:B------:R-:W-:Y:S05]  /*0420*/  @!P0 BRA `(.L_x_241) ;  /* 0x0000000000408947 */ /* 0x000fea0003800000 */
[----:B------:R-:W0:Y:S02]  /*0430*/  LDC.64 R4, c[0x0][0x388] ;  /* 0x0000e200ff047b82 */ /* 0x000e240000000a00 */
.L_x_243:
[----:B------:R-:W-:Y:S01]  /*0440*/  ISETP.GE.AND P0, PT, R0, 0x1, PT ;  /* 0x000000010000780c */ /* 0x000fe20003f06270 */
[----:B------:R-:W-:-:S12]  /*0450*/  IMAD.MOV.U32 R8, RZ, RZ, R0 ;  /* 0x000000ffff087224 */ /* 0x000fd800078e0000 */
[----:B------:R-:W-:Y:S05]  /*0460*/  @!P0 BRA `(.L_x_241) ;  /* 0x0000000000308947 */ /* 0x000fea0003800000 */
[----:B0-----:R-:W-:-:S05]  /*0470*/  IMAD.WIDE R8, R25, 0x4, R4 ;  /* 0x0000000419087825 */ /* 0x001fca00078e0204 */
[----:B------:R-:W2:Y:S01]  /*0480*/  LDG.E R0, desc[UR36][R8.64+0x4] ;  /* 0x0000042408007981 */ /* 0x000ea2000c1e1900 */
[----:B------:R-:W-:Y:S01]  /*0490*/  IADD3 R10, P1, PT, R8, 0x4, RZ ;  /* 0x00000004080a7810 */ /* 0x000fe20007f3e0ff */
[----:B------:R-:W-:-:S03]  /*04a0*/  VIADD R17, R25, 0x1 ;  /* 0x0000000119117836 */ /* 0x000fc60000000000 */
[----:B------:R-:W-:Y:S02]  /*04b0*/  IADD3.X R11, PT, PT, RZ, R9, RZ, P1, !PT ;  /* 0x00000009ff0b7210 */ /* 0x000fe40000ffe4ff */
[----:B--2---:R-:W-:-:S13]  /*04c0*/  ISETP.NE.AND P0, PT, R0, -0x80000000, PT ;  /* 0x800000000000780c */ /* 0x004fda0003f05270 */
[----:B------:R-:W-:Y:S05]  /*04d0*/  @!P0 BREAK.RELIABLE B6 ;  /* 0x0000000000068942 */ /* 0x000fea0003800100 */
[----:B------:R-:W-:Y:S05]  /*04e0*/  @!P0 BRA `(.L_x_242) ;  /* 0x0000000000488947 */ /* 0x000fea0003800000 */
[----:B------:R-:W-:Y:S01]  /*04f0*/  ISETP.NE.AND P0, PT, R0, RZ, PT ;  /* 0x000000ff0000720c */ /* 0x000fe20003f05270 */
[----:B------:R-:W-:-:S12]  /*0500*/  IMAD.MOV.U32 R25, RZ, RZ, R17 ;  /* 0x000000ffff197224 */ /* 0x000fd800078e0011 */
[----:B------:R-:W-:Y:S05]  /*0510*/  @P0 BRA `(.L_x_243) ;  /* 0xfffffffc00c80947 */ /* 0x000fea000383ffff */
[----:B------:R-:W-:-:S07]  /*0520*/  IMAD.MOV.U32 R8, RZ, RZ, RZ ;  /* 0x000000ffff087224 */ /* 0x000fce00078e00ff */
.L_x_241:
[----:B------:R-:W-:Y:S05]  /*0530*/  BSYNC.RELIABLE B6 ;  /* 0x0000000000067941 */ /* 0x000fea0003800100 */
.L_x_240:
[----:B------:R-:W-:Y:S01]  /*0540*/  ISETP.NE.AND P0, PT, R8, -0x80000000, PT ;  /* 0x800000000800780c */ /* 0x000fe20003f05270 */
[----:B------:R-:W-:Y:S01]  /*0550*/  BSSY.RECONVERGENT B0, `(.L_x_244) ;  /* 0x0000007000007945 */ /* 0x000fe20003800200 */
[----:B------:R-:W-:Y:S01]  /*0560*/  MOV R8, R10 ;  /* 0x0000000a00087202 */ /* 0x000fe20000000f00 */
[----:B------:R-:W-:-:S10]  /*0570*/  IMAD.MOV.U32 R9, RZ, RZ, R11 ;  /* 0x000000ffff097224 */ /* 0x000fd400078e000b */
[----:B------:R-:W-:Y:S05]  /*0580*/  @!P0 BRA `(.L_x_245) ;  /* 0x00000000000c8947 */ /* 0x000fea0003800000 */
[----:B0-----:R-:W-:-:S06]  /*0590*/  IMAD.WIDE.U32 R4, R18, 0x4, R2 ;  /* 0x0000000412047825 */ /* 0x001fcc00078e0002 */
[----:B------:R-:W2:Y:S04]  /*05a0*/  LDG.E R5, desc[UR36][R4.64] ;  /* 0x0000002404057981 */ /* 0x000ea8000c1e1900 */
[----:B--2---:R1:W-:Y:S02]  /*05b0*/  STG.E desc[UR36][R8.64], R5 ;  /* 0x0000000508007986 */ /* 0x0043e4000c101924 */
.L_x_245:
[----:B------:R-:W-:Y:S05]  /*05c0*/  BSYNC.RECONVERGENT B0 ;  /* 0x0000000000007941 */ /* 0x000fea0003800200 */
.L_x_244:
[----:B------:R-:W-:-:S05]  /*05d0*/  VIADD R18, R18, 0x1 ;  /* 0x0000000112127836 */ /* 0x000fca0000000000 */
[----:B------:R-:W-:-:S13]  /*05e0*/  ISETP.NE.AND P0, PT, R18, R19, PT ;  /* 0x000000131200720c */ /* 0x000fda0003f05270 */
[----:B------:R-:W-:Y:S05]  /*05f0*/  @P0 BRA `(.L_x_246) ;  /* 0xfffffffc00680947 */ /* 0x000fea000383ffff */
[----:B------:R-:W-:Y:S05]  /*0600*/  BRA `(.L_x_239) ;  /* 0x00000000003c7947 */ /* 0x000fea0003800000 */
.L_x_242:
[----:B------:R-:W-:Y:S01]  /*0610*/  IADD3 R19, PT, PT, -R18, R19, RZ ;  /* 0x0000001312137210 */ /* 0x000fe20007ffe1ff */
[----:B------:R-:W0:Y:S01]  /*0620*/  LDCU.64 UR4, c[0x4][0x198] ;  /* 0x01003300ff0477ac */ /* 0x000e220008000a00 */
[----:B------:R-:W-:-:S03]  /*0630*/  MOV R0, 0x1a0 ;  /* 0x000001a000007802 */ /* 0x000fc60000000f00 */
[----:B------:R1:W-:Y:S01]  /*0640*/  STL.128 [R1], R16 ;  /* 0x0000001001007387 */ /* 0x0003e20000100c00 */
[----:B------:R1:W2:Y:S01]  /*0650*/  LDC.64 R2, c[0x4][R0] ;  /* 0x0100000000027b82 */ /* 0x0002a20000000a00 */
[----:B0-----:R-:W-:Y:S01]  /*0660*/  IMAD.U32 R4, RZ, RZ, UR4 ;  /* 0x00000004ff047e24 */ /* 0x001fe2000f8e00ff */
[----:B------:R-:W-:-:S07]  /*0670*/  MOV R5, UR5 ;  /* 0x0000000500057c02 */ /* 0x000fce0008000f00 */
[----:B------:R-:W-:-:S07]  /*0680*/  LEPC R20, `(.L_x_247) ;  /* 0x000000001014794e */ /* 0x000fce0000000000 */
[----:B-12---:R-:W-:Y:S05]  /*0690*/  CALL.ABS.NOINC R2 ;  /* 0x0000000002007343 */ /* 0x006fea0003c00000 */
.L_x_247:
[----:B------:R-:W0:Y:S01]  /*06a0*/  LDC.64 R2, c[0x0][0x3b0] ;  /* 0x0000ec00ff027b82 */ /* 0x000e220000000a00 */
[----:B------:R-:W-:-:S04]  /*06b0*/  IMAD R5, R16, 0x3, RZ ;  /* 0x0000000310057824 */ /* 0x000fc800078e02ff */
[----:B0-----:R-:W-:-:S05]  /*06c0*/  IMAD.WIDE R2, R5, 0x4, R2 ;  /* 0x0000000405027825 */ /* 0x001fca00078e0202 */
[----:B------:R0:W-:Y:S04]  /*06d0*/  STG.E desc[UR36][R2.64], R17 ;  /* 0x0000001102007986 */ /* 0x0001e8000c101924 */
[----:B------:R0:W-:Y:S04]  /*06e0*/  STG.E desc[UR36][R2.64+0x4], R18 ;  /* 0x0000041202007986 */ /* 0x0001e8000c101924 */
[----:B------:R0:W-:Y:S02]  /*06f0*/  STG.E desc[UR36][R2.64+0x8], R19 ;  /* 0x0000081302007986 */ /* 0x0001e4000c101924 */
.L_x_239:
[----:B------:R-:W-:Y:S05]  /*0700*/  BSYNC.RECONVERGENT B7 ;  /* 0x0000000000077941 */ /* 0x000fea0003800200 */
.L_x_238:
[----:B------:R-:W-:Y:S01]  /*0710*/  ST.E desc[UR36][R22.64+0x4], R25 ;  /* 0x0000041916007985 */ /* 0x000fe2000c101924 */
[----:B------:R-:W-:Y:S05]  /*0720*/  EXIT ;  /* 0x000000000000794d */ /* 0x000fea0003800000 */
.L_x_248:
        /* <DEDUP_REMOVED lines=13> */
.L_x_293:


//--------------------- .text._Z12findContentsP10RBTreeNodePiiS1_ --------------------------
	.section	.text._Z12findContentsP10RBTreeNodePiiS1_,"ax",@progbits
	.align	128
        .global         _Z12findContentsP10RBTreeNodePiiS1_
        .type           _Z12findContentsP10RBTreeNodePiiS1_,@function
        .size           _Z12findContentsP10RBTreeNodePiiS1_,(.L_x_294 - _Z12findContentsP10RBTreeNodePiiS1_)
        .other          _Z12findContentsP10RBTreeNodePiiS1_,@"STO_CUDA_ENTRY STV_DEFAULT"
_Z12findContentsP10RBTreeNodePiiS1_:
.text._Z12findContentsP10RBTreeNodePiiS1_:
        /* <DEDUP_REMOVED lines=13> */
[----:B------:R-:W0:Y:S01]  /*00d0*/  LDC.64 R2, c[0x0][0x388] ;  /* 0x0000e200ff027b82 */ /* 0x000e220000000a00 */
[----:B------:R-:W1:Y:S01]  /*00e0*/  LDCU.64 UR36, c[0x0][0x358] ;  /* 0x00006b00ff2477ac */ /* 0x000e620008000a00 */
[----:B------:R-:W2:Y:S01]  /*00f0*/  LDCU.64 UR4, c[0x0][0x380] ;  /* 0x00007000ff0477ac */ /* 0x000ea20008000a00 */
[----:B0-----:R-:W-:-:S06]  /*0100*/  IMAD.WIDE R2, R5, 0x4, R2 ;  /* 0x0000000405027825 */ /* 0x001fcc00078e0202 */
[----:B-1----:R0:W5:Y:S01]  /*0110*/  LDG.E R2, desc[UR36][R2.64] ;  /* 0x0000002402027981 */ /* 0x002162000c1e1900 */
[----:B--2---:R-:W-:-:S04]  /*0120*/  UISETP.NE.U32.AND UP0, UPT, UR4, URZ, UPT ;  /* 0x000000ff0400728c */ /* 0x004fc8000bf05070 */
[----:B------:R-:W-:-:S09]  /*0130*/  UISETP.NE.AND.EX UP0, UPT, UR5, URZ, UPT, UP0 ;  /* 0x000000ff0500728c */ /* 0x000fd2000bf05300 */
[----:B0-----:R-:W-:Y:S05]  /*0140*/  BRA.U !UP0, `(.L_x_249) ;  /* 0x0000000108547547 */ /* 0x001fea000b800000 */
[----:B------:R-:W0:Y:S02]  /*0150*/  LDCU.64 UR4, c[0x0][0x380] ;  /* 0x00007000ff0477ac */ /* 0x000e240008000a00 */
[----:B0-----:R-:W-:Y:S02]  /*0160*/  IMAD.U32 R18, RZ, RZ, UR4 ;  /* 0x00000004ff127e24 */ /* 0x001fe4000f8e00ff */
[----:B------:R-:W-:-:S05]  /*0170*/  IMAD.U32 R19, RZ, RZ, UR5 ;  /* 0x00000005ff137e24 */ /* 0x000fca000f8e00ff */
[----:B------:R-:W2:Y:S01]  /*0180*/  LD.E R3, desc[UR36][R18.64] ;  /* 0x0000002412037980 */ /* 0x000ea2000c101900 */
[----:B------:R-:W-:Y:S01]  /*0190*/  BSSY.RECONVERGENT B7, `(.L_x_250) ;  /* 0x000001c000077945 */ /* 0x000fe20003800200 */
[----:B--2--5:R-:W-:-:S13]  /*01a0*/  ISETP.NE.AND P0, PT, R3, R2, PT ;  /* 0x000000020300720c */ /* 0x024fda0003f05270 */
[----:B------:R-:W-:Y:S05]  /*01b0*/  @!P0 BRA `(.L_x_251) ;  /* 0x0000000000648947 */ /* 0x000fea0003800000 */
[----:B------:R-:W-:Y:S01]  /*01c0*/  BSSY.RECONVERGENT B6, `(.L_x_252) ;  /* 0x000000c000067945 */ /* 0x000fe20003800200 */
.L_x_253:
[----:B------:R-:W-:Y:S01]  /*01d0*/  ISETP.GT.AND P0, PT, R3, R2, PT ;  /* 0x000000020300720c */ /* 0x000fe20003f04270 */
[----:B------:R-:W-:Y:S01]  /*01e0*/  IMAD.MOV.U32 R5, RZ, RZ, R19 ;  /* 0x000000ffff057224 */ /* 0x000fe200078e0013 */
[----:B------:R-:W-:-:S11]  /*01f0*/  MOV R4, R18 ;  /* 0x0000001200047202 */ /* 0x000fd60000000f00 */
[----:B------:R-:W2:Y:S04]  /*0200*/  @P0 LD.E.64 R18, desc[UR36][R18.64+0x18] ;  /* 0x0000182412120980 */ /* 0x000ea8000c101b00 */
[----:B------:R-:W2:Y:S02]  /*0210*/  @!P0 LD.E.64 R18, desc[UR36][R4.64+0x20] ;  /* 0x0000202404128980 */ /* 0x000ea4000c101b00 */
[----:B--2---:R-:W-:-:S04]  /*0220*/  ISETP.NE.U32.AND P0, PT, R18, RZ, PT ;  /* 0x000000ff1200720c */ /* 0x004fc80003f05070 */
[----:B------:R-:W-:-:S13]  /*0230*/  ISETP.NE.AND.EX P0, PT, R19, RZ, PT, P0 ;  /* 0x000000ff1300720c */ /* 0x000fda0003f05300 */
[----:B------:R-:W-:Y:S05]  /*0240*/  @!P0 BRA `(.L_x_249) ;  /* 0x0000000000148947 */ /* 0x000fea0003800000 */
[----:B------:R-:W2:Y:S02]  /*0250*/  LD.E R3, desc[UR36][R18.64] ;  /* 0x0000002412037980 */ /* 0x000ea4000c101900 */
[----:B--2---:R-:W-:-:S13]  /*0260*/  ISETP.NE.AND P0, PT, R3, R2, PT ;  /* 0x000000020300720c */ /* 0x004fda0003f05270 */
[----:B------:R-:W-:Y:S05]  /*0270*/  @P0 BRA `(.L_x_253) ;  /* 0xfffffffc00d40947 */ /* 0x000fea000383ffff */
[----:B------:R-:W-:Y:S05]  /*0280*/  BSYNC.RECONVERGENT B6 ;  /* 0x0000000000067941 */ /* 0x000fea0003800200 */
.L_x_252:
[----:B------:R-:W-:Y:S05]  /*0290*/  BRA `(.L_x_251) ;  /* 0x00000000002c7947 */ /* 0x000fea0003800000 */
.L_x_249:
[----:B------:R-:W-:Y:S01]  /*02a0*/  MOV R0, 0x1a0 ;  /* 0x000001a000007802 */ /* 0x000fe20000000f00 */
[----:B-----5:R0:W-:Y:S01]  /*02b0*/  STL [R1], R2 ;  /* 0x0000000201007387 */ /* 0x0201e20000100800 */
[----:B------:R-:W1:Y:S01]  /*02c0*/  LDCU.64 UR4, c[0x4][0x180] ;  /* 0x01003000ff0477ac */ /* 0x000e620008000a00 */
[----:B------:R-:W-:Y:S01]  /*02d0*/  MOV R6, R22 ;  /* 0x0000001600067202 */ /* 0x000fe20000000f00 */
[----:B------:R0:W2:Y:S01]  /*02e0*/  LDC.64 R8, c[0x4][R0] ;  /* 0x0100000000087b82 */ /* 0x0000a20000000a00 */
[----:B------:R-:W-:Y:S02]  /*02f0*/  IMAD.MOV.U32 R7, RZ, RZ, R23 ;  /* 0x000000ffff077224 */ /* 0x000fe400078e0017 */
[----:B-1----:R-:W-:Y:S02]  /*0300*/  IMAD.U32 R4, RZ, RZ, UR4 ;  /* 0x00000004ff047e24 */ /* 0x002fe4000f8e00ff */
[----:B0-----:R-:W-:-:S07]  /*0310*/  IMAD.U32 R5, RZ, RZ, UR5 ;  /* 0x00000005ff057e24 */ /* 0x001fce000f8e00ff */
[----:B------:R-:W-:-:S07]  /*0320*/  LEPC R20, `(.L_x_254) ;  /* 0x000000001014794e */ /* 0x000fce0000000000 */
[----:B--2---:R-:W-:Y:S05]  /*0330*/  CALL.ABS.NOINC R8 ;  /* 0x0000000008007343 */ /* 0x004fea0003c00000 */
.L_x_254:
[----:B------:R-:W-:Y:S05]  /*0340*/  EXIT ;  /* 0x000000000000794d */ /* 0x000fea0003800000 */
.L_x_251:
[----:B------:R-:W-:Y:S05]  /*0350*/  BSYNC.RECONVERGENT B7 ;  /* 0x0000000000077941 */ /* 0x000fea0003800200 */
.L_x_250:
[----:B------:R0:W5:Y:S01]  /*0360*/  LD.E R24, desc[UR36][R18.64+0x4] ;  /* 0x0000042412187980 */ /* 0x000162000c101900 */
[----:B------:R-:W-:Y:S01]  /*0370*/  MOV R0, 0x1a0 ;  /* 0x000001a000007802 */ /* 0x000fe20000000f00 */
[----:B------:R-:W1:Y:S01]  /*0380*/  LDCU.64 UR4, c[0x4][0x188] ;  /* 0x01003100ff0477ac */ /* 0x000e620008000a00 */
[----:B------:R-:W-:Y:S02]  /*0390*/  CS2R R6, SRZ ;  /* 0x0000000000067805 */ /* 0x000fe4000001ff00 */
[----:B------:R0:W2:Y:S01]  /*03a0*/  LDC.64 R8, c[0x4][R0] ;  /* 0x0100000000087b82 */ /* 0x0000a20000000a00 */
[----:B-1----:R-:W-:Y:S02]  /*03b0*/  IMAD.U32 R4, RZ, RZ, UR4 ;  /* 0x00000004ff047e24 */ /* 0x002fe4000f8e00ff */
[----:B0-----:R-:W-:-:S07]  /*03c0*/  IMAD.U32 R5, RZ, RZ, UR5 ;  /* 0x00000005ff057e24 */ /* 0x001fce000f8e00ff */
[----:B------:R-:W-:-:S07]  /*03d0*/  LEPC R20, `(.L_x_255) ;  /* 0x000000001014794e */ /* 0x000fce0000000000 */
[----:B--2--5:R-:W-:Y:S05]  /*03e0*/  CALL.ABS.NOINC R8 ;  /* 0x0000000008007343 */ /* 0x024fea0003c00000 */
.L_x_255:
[----:B------:R-:W0:Y:S02]  /*03f0*/  LDC.64 R4, c[0x0][0x398] ;  /* 0x0000e600ff047b82 */ /* 0x000e240000000a00 */
[----:B0-----:R-:W-:-:S06]  /*0400*/  IMAD.WIDE R4, R24, 0x4, R4 ;  /* 0x0000000418047825 */ /* 0x001fcc00078e0204 */
[----:B------:R-:W2:Y:S01]  /*0410*/  LDG.E R4, desc[UR36][R4.64] ;  /* 0x0000002404047981 */ /* 0x000ea2000c1e1900 */
[----:B------:R-:W-:Y:S01]  /*0420*/  BSSY.RECONVERGENT B6, `(.L_x_256) ;  /* 0x0000014000067945 */ /* 0x000fe20003800200 */
[----:B--2---:R-:W-:-:S13]  /*0430*/  ISETP.NE.AND P0, PT, R4, -0x80000000, PT ;  /* 0x800000000400780c */ /* 0x004fda0003f05270 */
[----:B------:R-:W-:Y:S05]  /*0440*/  @!P0 BRA `(.L_x_257) ;  /* 0x0000000000448947 */ /* 0x000fea0003800000 */
.L_x_259:
[----:B------:R-:W0:Y:S01]  /*0450*/  LDC.64 R16, c[0x0][0x398] ;  /* 0x0000e600ff107b82 */ /* 0x000e220000000a00 */
[----:B------:R-:W-:Y:S01]  /*0460*/  MOV R8, 0x1a0 ;  /* 0x000001a000087802 */ /* 0x000fe20000000f00 */
[----:B------:R-:W1:Y:S01]  /*0470*/  LDCU.64 UR4, c[0x4][0x190] ;  /* 0x01003200ff0477ac */ /* 0x000e620008000a00 */
[----:B0-----:R-:W-:-:S05]  /*0480*/  IMAD.WIDE R16, R24, 0x4, R16 ;  /* 0x0000000418107825 */ /* 0x001fca00078e0210 */
[----:B------:R-:W2:Y:S01]  /*0490*/  LDG.E R0, desc[UR36][R16.64+0x4] ;  /* 0x0000042410007981 */ /* 0x000ea2000c1e1900 */
[----:B------:R-:W0:Y:S01]  /*04a0*/  LDC.64 R8, c[0x4][R8] ;  /* 0x0100000008087b82 */ /* 0x000e220000000a00 */
[----:B-1----:R-:W-:Y:S01]  /*04b0*/  MOV R4, UR4 ;  /* 0x0000000400047c02 */ /* 0x002fe20008000f00 */
[----:B------:R-:W-:Y:S01]  /*04c0*/  IMAD.U32 R5, RZ, RZ, UR5 ;  /* 0x00000005ff057e24 */ /* 0x000fe2000f8e00ff */
[----:B------:R-:W-:Y:S01]  /*04d0*/  MOV R7, R23 ;  /* 0x0000001700077202 */ /* 0x000fe20000000f00 */
[----:B------:R-:W-:Y:S02]  /*04e0*/  VIADD R24, R24, 0x1 ;  /* 0x0000000118187836 */ /* 0x000fe40000000000 */
[----:B------:R-:W-:Y:S01]  /*04f0*/  IMAD.MOV.U32 R6, RZ, RZ, R22 ;  /* 0x000000ffff067224 */ /* 0x000fe200078e0016 */
[----:B0-2---:R1:W-:Y:S06]  /*0500*/  STL [R1], R0 ;  /* 0x0000000001007387 */ /* 0x0053ec0000100800 */
[----:B------:R-:W-:-:S07]  /*0510*/  LEPC R20, `(.L_x_258) ;  /* 0x000000001014794e */ /* 0x000fce0000000000 */
[----:B-1----:R-:W-:Y:S05]  /*0520*/  CALL.ABS.NOINC R8 ;  /* 0x0000000008007343 */ /* 0x002fea0003c00000 */
.L_x_258:
[----:B------:R-:W2:Y:S02]  /*0530*/  LDG.E R16, desc[UR36][R16.64+0x4] ;  /* 0x0000042410107981 */ /* 0x000ea4000c1e1900 */
[----:B--2---:R-:W-:-:S13]  /*0540*/  ISETP.NE.AND P0, PT, R16, -0x80000000, PT ;  /* 0x800000001000780c */ /* 0x004fda0003f05270 */
[----:B------:R-:W-:Y:S05]  /*0550*/  @P0 BRA `(.L_x_259) ;  /* 0xfffffffc00bc0947 */ /* 0x000fea000383ffff */
.L_x_257:
[----:B------:R-:W-:Y:S05]  /*0560*/  BSYNC.RECONVERGENT B6 ;  /* 0x0000000000067941 */ /* 0x000fea0003800200 */
.L_x_256:
[----:B------:R-:W-:Y:S01]  /*0570*/  MOV R16, 0x1a0 ;  /* 0x000001a000107802 */ /* 0x000fe20000000f00 */
[----:B------:R-:W0:Y:S01]  /*0580*/  LDCU.64 UR4, c[0x4][0x188] ;  /* 0x01003100ff0477ac */ /* 0x000e220008000a00 */
[----:B------:R-:W-:Y:S02]  /*0590*/  CS2R R6, SRZ ;  /* 0x0000000000067805 */ /* 0x000fe4000001ff00 */
[----:B------:R1:W2:Y:S01]  /*05a0*/  LDC.64 R8, c[0x4][R16] ;  /* 0x0100000010087b82 */ /* 0x0002a20000000a00 */
[----:B0-----:R-:W-:Y:S02]  /*05b0*/  IMAD.U32 R4, RZ, RZ, UR4 ;  /* 0x00000004ff047e24 */ /* 0x001fe4000f8e00ff */
[----:B-1----:R-:W-:-:S07]  /*05c0*/  IMAD.U32 R5, RZ, RZ, UR5 ;  /* 0x00000005ff057e24 */ /* 0x002fce000f8e00ff */
[----:B------:R-:W-:-:S07]  /*05d0*/  LEPC R20, `(.L_x_260) ;  /* 0x000000001014794e */ /* 0x000fce0000000000 */
[----:B--2---:R-:W-:Y:S05]  /*05e0*/  CALL.ABS.NOINC R8 ;  /* 0x0000000008007343 */ /* 0x004fea0003c00000 */
.L_x_260:
[----:B------:R-:W2:Y:S01]  /*05f0*/  LD.E.U8 R0, desc[UR36][R18.64+0x10] ;  /* 0x0000102412007980 */ /* 0x000ea2000c101100 */
[----:B------:R-:W0:Y:S01]  /*0600*/  LDC.64 R6, c[0x4][0x168] ;  /* 0x01005a00ff067b82 */ /* 0x000e220000000a00 */
[----:B------:R-:W1:Y:S02]  /*0610*/  LDCU.64 UR4, c[0x4][0x178] ;  /* 0x01002f00ff0477ac */ /* 0x000e640008000a00 */
[----:B------:R-:W3:Y:S04]  /*0620*/  LD.E.64 R4, desc[UR36][R18.64] ;  /* 0x0000002412047980 */ /* 0x000ee8000c101b00 */
[----:B------:R-:W4:Y:S01]  /*0630*/  LD.E R9, desc[UR36][R18.64+0x8] ;  /* 0x0000082412097980 */ /* 0x000f22000c101900 */
[----:B------:R-:W0:Y:S01]  /*0640*/  LDC.64 R16, c[0x4][R16] ;  /* 0x0100000010107b82 */ /* 0x000e220000000a00 */
[----:B--2---:R-:W-:Y:S01]  /*0650*/  ISETP.NE.AND P0, PT, R0, RZ, PT ;  /* 0x000000ff0000720c */ /* 0x004fe20003f05270 */
[----:B---3--:R-:W-:Y:S01]  /*0660*/  IMAD.MOV.U32 R3, RZ, RZ, R4 ;  /* 0x000000ffff037224 */ /* 0x008fe200078e0004 */
[----:B------:R-:W-:Y:S01]  /*0670*/  MOV R8, R5 ;  /* 0x0000000500087202 */ /* 0x000fe20000000f00 */
[----:B-1----:R-:W-:Y:S01]  /*0680*/  IMAD.U32 R4, RZ, RZ, UR4 ;  /* 0x00000004ff047e24 */ /* 0x002fe2000f8e00ff */
[----:B------:R-:W-:-:S02]  /*0690*/  MOV R5, UR5 ;  /* 0x0000000500057c02 */ /* 0x000fc40008000f00 */
[----:B------:R1:W-:Y:S07]  /*06a0*/  STL.64 [R1], R2 ;  /* 0x0000000201007387 */ /* 0x0003ee0000100a00 */
[----:B0-----:R-:W1:Y:S01]  /*06b0*/  @P0 LDC R6, c[0x4][0x160] ;  /* 0x01005800ff060b82 */ /* 0x001e620000000800 */
[----:B----4-:R0:W-:Y:S07]  /*06c0*/  STL.64 [R1+0x8], R8 ;  /* 0x0000080801007387 */ /* 0x0101ee0000100a00 */
[----:B------:R-:W2:Y:S01]  /*06d0*/  @P0 LDC R7, c[0x4][0x164] ;  /* 0x01005900ff070b82 */ /* 0x000ea20000000800 */
[----:B-1----:R-:W-:-:S02]  /*06e0*/  IMAD.MOV.U32 R2, RZ, RZ, R6 ;  /* 0x000000ffff027224 */ /* 0x002fc400078e0006 */
[----:B------:R-:W-:Y:S02]  /*06f0*/  IMAD.MOV.U32 R6, RZ, RZ, R22 ;  /* 0x000000ffff067224 */ /* 0x000fe400078e0016 */
[----:B--2---:R-:W-:Y:S02]  /*0700*/  IMAD.MOV.U32 R3, RZ, RZ, R7 ;  /* 0x000000ffff037224 */ /* 0x004fe400078e0007 */
[----:B------:R-:W-:-:S03]  /*0710*/  IMAD.MOV.U32 R7, RZ, RZ, R23 ;  /* 0x000000ffff077224 */ /* 0x000fc600078e0017 */
[----:B------:R0:W-:Y:S04]  /*0720*/  STL.64 [R1+0x10], R2 ;  /* 0x0000100201007387 */ /* 0x0001e80000100a00 */
[----:B------:R-:W-:-:S07]  /*0730*/  LEPC R20, `(.L_x_261) ;  /* 0x000000001014794e */ /* 0x000fce0000000000 */
[----:B0-----:R-:W-:Y:S05]  /*0740*/  CALL.ABS.NOINC R16 ;  /* 0x0000000010007343 */ /* 0x001fea0003c00000 */
.L_x_261:
[----:B------:R-:W-:Y:S05]  /*0750*/  EXIT ;  /* 0x000000000000794d */ /* 0x000fea0003800000 */
.L_x_262:
        /* <DEDUP_REMOVED lines=10> */
.L_x_294:


//--------------------- .text._Z8findNodeP10RBTreeNodePii --------------------------
	.section	.text._Z8findNodeP10RBTreeNodePii,"ax",@progbits
	.align	128
        .global         _Z8findNodeP10RBTreeNodePii
        .type           _Z8findNodeP10RBTreeNodePii,@function
        .size           _Z8findNodeP10RBTreeNodePii,(.L_x_295 - _Z8findNodeP10RBTreeNodePii)
        .other          _Z8findNodeP10RBTreeNodePii,@"STO_CUDA_ENTRY STV_DEFAULT"
_Z8findNodeP10RBTreeNodePii:
.text._Z8findNodeP10RBTreeNodePii:
        /* <DEDUP_REMOVED lines=29> */
.L_x_267:
        /* <DEDUP_REMOVED lines=12> */
.L_x_266:
[----:B------:R-:W-:Y:S05]  /*0290*/  BRA `(.L_x_265) ;  /* 0x0000000000247947 */ /* 0x000fea0003800000 */
.L_x_263:
[----:B------:R-:W-:Y:S01]  /*02a0*/  MOV R0, 0x1a0 ;  /* 0x000001a000007802 */ /* 0x000fe20000000f00 */
[----:B-----5:R0:W-:Y:S01]  /*02b0*/  STL [R1], R2 ;  /* 0x0000000201007387 */ /* 0x0201e20000100800 */
[----:B------:R-:W1:Y:S02]  /*02c0*/  LDCU.64 UR4, c[0x4][0x180] ;  /* 0x01003000ff0477ac */ /* 0x000e640008000a00 */
[----:B------:R0:W2:Y:S01]  /*02d0*/  LDC.64 R8, c[0x4][R0] ;  /* 0x0100000000087b82 */ /* 0x0000a20000000a00 */
[----:B-1----:R-:W-:Y:S02]  /*02e0*/  IMAD.U32 R4, RZ, RZ, UR4 ;  /* 0x00000004ff047e24 */ /* 0x002fe4000f8e00ff */
[----:B0-----:R-:W-:-:S07]  /*02f0*/  IMAD.U32 R5, RZ, RZ, UR5 ;  /* 0x00000005ff057e24 */ /* 0x001fce000f8e00ff */
[----:B------:R-:W-:-:S07]  /*0300*/  LEPC R20, `(.L_x_268) ;  /* 0x000000001014794e */ /* 0x000fce0000000000 */
[----:B--2---:R-:W-:Y:S05]  /*0310*/  CALL.ABS.NOINC R8 ;  /* 0x0000000008007343 */ /* 0x004fea0003c00000 */
.L_x_268:
[----:B------:R-:W-:Y:S05]  /*0320*/  EXIT ;  /* 0x000000000000794d */ /* 0x000fea0003800000 */
.L_x_265:
[----:B------:R-:W-:Y:S05]  /*0330*/  BSYNC.RECONVERGENT B7 ;  /* 0x0000000000077941 */ /* 0x000fea0003800200 */
.L_x_264:
[----:B------:R-:W2:Y:S01]  /*0340*/  LD.E.U8 R0, desc[UR36][R4.64+0x10] ;  /* 0x0000102404007980 */ /* 0x000ea2000c101100 */
[----:B------:R-:W0:Y:S03]  /*0350*/  LDC.64 R10, c[0x4][0x168] ;  /* 0x01005a00ff0a7b82 */ /* 0x000e260000000a00 */
[----:B------:R-:W3:Y:S04]  /*0360*/  LD.E R8, desc[UR36][R4.64+0x4] ;  /* 0x0000042404087980 */ /* 0x000ee8000c101900 */
[----:B------:R1:W3:Y:S01]  /*0370*/  LD.E R9, desc[UR36][R4.64+0x8] ;  /* 0x0000082404097980 */ /* 0x0002e2000c101900 */
[----:B------:R-:W-:Y:S01]  /*0380*/  MOV R3, R2 ;  /* 0x0000000200037202 */ /* 0x000fe20000000f00 */
[----:B------:R-:W1:Y:S04]  /*0390*/  LDCU.64 UR4, c[0x4][0x178] ;  /* 0x01002f00ff0477ac */ /* 0x000e680008000a00 */
[----:B------:R4:W-:Y:S01]  /*03a0*/  STL.64 [R1], R2 ;  /* 0x0000000201007387 */ /* 0x0009e20000100a00 */
[----:B-1----:R-:W-:Y:S01]  /*03b0*/  MOV R4, UR4 ;  /* 0x0000000400047c02 */ /* 0x002fe20008000f00 */
[----:B------:R-:W-:Y:S01]  /*03c0*/  IMAD.U32 R5, RZ, RZ, UR5 ;  /* 0x00000005ff057e24 */ /* 0x000fe2000f8e00ff */
[----:B--2---:R-:W-:-:S02]  /*03d0*/  ISETP.NE.AND P0, PT, R0, RZ, PT ;  /* 0x000000ff0000720c */ /* 0x004fc40003f05270 */
[----:B------:R-:W-:Y:S01]  /*03e0*/  MOV R0, 0x1a0 ;  /* 0x000001a000007802 */ /* 0x000fe20000000f00 */
[----:B---3--:R1:W-:Y:S10]  /*03f0*/  STL.64 [R1+0x8], R8 ;  /* 0x0000080801007387 */ /* 0x0083f40000100a00 */
[----:B0-----:R-:W4:Y:S08]  /*0400*/  @P0 LDC R10, c[0x4][0x160] ;  /* 0x01005800ff0a0b82 */ /* 0x001f300000000800 */
[----:B------:R-:W0:Y:S01]  /*0410*/  @P0 LDC R11, c[0x4][0x164] ;  /* 0x01005900ff0b0b82 */ /* 0x000e220000000800 */
[----:B----4-:R-:W-:-:S02]  /*0420*/  IMAD.MOV.U32 R2, RZ, RZ, R10 ;  /* 0x000000ffff027224 */ /* 0x010fc400078e000a */
[----:B0-----:R-:W-:-:S05]  /*0430*/  IMAD.MOV.U32 R3, RZ, RZ, R11 ;  /* 0x000000ffff037224 */ /* 0x001fca00078e000b */
[----:B------:R1:W0:Y:S01]  /*0440*/  LDC.64 R10, c[0x4][R0] ;  /* 0x01000000000a7b82 */ /* 0x0002220000000a00 */
[----:B------:R1:W-:Y:S02]  /*0450*/  STL.64 [R1+0x10], R2 ;  /* 0x0000100201007387 */ /* 0x0003e40000100a00 */
[----:B------:R-:W-:-:S07]  /*0460*/  LEPC R20, `(.L_x_269) ;  /* 0x000000001014794e */ /* 0x000fce0000000000 */
[----:B01----:R-:W-:Y:S05]  /*0470*/  CALL.ABS.NOINC R10 ;  /* 0x000000000a007343 */ /* 0x003fea0003c00000 */
.L_x_269:
[----:B------:R-:W-:Y:S05]  /*0480*/  EXIT ;  /* 0x000000000000794d */ /* 0x000fea0003800000 */
.L_x_270:
        /* <DEDUP_REMOVED lines=15> */
.L_x_295:


//--------------------- .text._Z13printEachNodeP10RBTreeNodei --------------------------
	.section	.text._Z13printEachNodeP10RBTreeNodei,"ax",@progbits
	.align	128
        .global         _Z13printEachNodeP10RBTreeNodei
        .type           _Z13printEachNodeP10RBTreeNodei,@function
        .size           _Z13printEachNodeP10RBTreeNodei,(.L_x_296 - _Z13printEachNodeP10RBTreeNodei)
        .other          _Z13printEachNodeP10RBTreeNodei,@"STO_CUDA_ENTRY STV_DEFAULT"
_Z13printEachNodeP10RBTreeNodei:
.text._Z13printEachNodeP10RBTreeNodei:
[----:B------:R-:W0:Y:S01]  /*0000*/  LDC R1, c[0x0][0x37c] ;  /* 0x0000df00ff017b82 */ /* 0x000e220000000800 */
[----:B------:R-:W1:Y:S01]  /*0010*/  S2R R8, SR_TID.X ;  /* 0x0000000000087919 */ /* 0x000e620000002100 */
[----:B------:R-:W2:Y:S06]  /*0020*/  LDCU UR5, c[0x0][0x2fc] ;  /* 0x00005f80ff0577ac */ /* 0x000eac0008000800 */
[----:B------:R-:W1:Y:S01]  /*0030*/  S2UR UR6, SR_CTAID.X ;  /* 0x00000000000679c3 */ /* 0x000e620000002500 */
[----:B0-----:R-:W-:Y:S01]  /*0040*/  VIADD R1, R1, 0xffffffe0 ;  /* 0xffffffe001017836 */ /* 0x001fe20000000000 */
[----:B------:R-:W0:Y:S01]  /*0050*/  LDCU.64 UR8, c[0x0][0x380] ;  /* 0x00007000ff0877ac */ /* 0x000e220008000a00 */
[----:B------:R-:W3:Y:S05]  /*0060*/  LDCU UR7, c[0x0][0x388] ;  /* 0x00007100ff0777ac */ /* 0x000eea0008000800 */
[----:B------:R-:W1:Y:S01]  /*0070*/  LDC R3, c[0x0][0x360] ;  /* 0x0000d800ff037b82 */ /* 0x000e620000000800 */
[----:B------:R-:W4:Y:S01]  /*0080*/  LDCU UR4, c[0x0][0x2f8] ;  /* 0x00005f00ff0477ac */ /* 0x000f220008000800 */
[----:B0-----:R-:W-:-:S04]  /*0090*/  ISETP.NE.U32.AND P0, PT, RZ, UR8, PT ;  /* 0x00000008ff007c0c */ /* 0x001fc8000bf05070 */
[----:B------:R-:W-:Y:S02]  /*00a0*/  ISETP.NE.AND.EX P0, PT, RZ, UR9, PT, P0 ;  /* 0x00000009ff007c0c */ /* 0x000fe4000bf05300 */
[----:B----4-:R-:W-:Y:S01]  /*00b0*/  IADD3 R6, P1, PT, R1, UR4, RZ ;  /* 0x0000000401067c10 */ /* 0x010fe2000ff3e0ff */
[----:B-1----:R-:W-:-:S04]  /*00c0*/  IMAD R8, R3, UR6, R8 ;  /* 0x0000000603087c24 */ /* 0x002fc8000f8e0208 */
[----:B--2---:R-:W-:Y:S01]  /*00d0*/  IMAD.X R7, RZ, RZ, UR5, P1 ;  /* 0x00000005ff077e24 */ /* 0x004fe200088e06ff */
[----:B---3--:R-:W-:-:S13]  /*00e0*/  ISETP.GT.OR P0, PT, R8, UR7, !P0 ;  /* 0x0000000708007c0c */ /* 0x008fda000c704670 */
[----:B------:R-:W-:Y:S05]  /*00f0*/  @P0 EXIT ;  /* 0x000000000000094d */ /* 0x000fea0003800000 */
[----:B------:R-:W0:Y:S01]  /*0100*/  LDCU.64 UR6, c[0x0][0x380] ;  /* 0x00007000ff0677ac */ /* 0x000e220008000a00 */
[----:B------:R-:W1:Y:S01]  /*0110*/  LDCU.64 UR4, c[0x0][0x358] ;  /* 0x00006b00ff0477ac */ /* 0x000e620008000a00 */
[----:B0-----:R-:W-:Y:S02]  /*0120*/  IMAD.U32 R2, RZ, RZ, UR6 ;  /* 0x00000006ff027e24 */ /* 0x001fe4000f8e00ff */
[----:B------:R-:W-:-:S05]  /*0130*/  IMAD.U32 R3, RZ, RZ, UR7 ;  /* 0x00000007ff037e24 */ /* 0x000fca000f8e00ff */
[----:B-1----:R-:W2:Y:S01]  /*0140*/  LD.E R5, desc[UR4][R2.64] ;  /* 0x0000000402057980 */ /* 0x002ea2000c101900 */
[----:B------:R-:W-:Y:S01]  /*0150*/  BSSY.RECONVERGENT B0, `(.L_x_271) ;  /* 0x000000e000007945 */ /* 0x000fe20003800200 */
[----:B--2---:R-:W-:-:S13]  /*0160*/  ISETP.NE.AND P0, PT, R5, R8, PT ;  /* 0x000000080500720c */ /* 0x004fda0003f05270 */
[----:B------:R-:W-:Y:S05]  /*0170*/  @!P0 BRA `(.L_x_272) ;  /* 0x00000000002c8947 */ /* 0x000fea0003800000 */
.L_x_273:
        /* <DEDUP_REMOVED lines=11> */
.L_x_272:
[----:B------:R-:W-:Y:S05]  /*0230*/  BSYNC.RECONVERGENT B0 ;  /* 0x0000000000007941 */ /* 0x000fea0003800200 */
.L_x_271:
[----:B------:R-:W2:Y:S01]  /*0240*/  LD.E.U8 R0, desc[UR4][R2.64+0x10] ;  /* 0x0000100402007980 */ /* 0x000ea2000c101100 */
[----:B------:R-:W0:Y:S03]  /*0250*/  LDC.64 R4, c[0x4][0x168] ;  /* 0x01005a00ff047b82 */ /* 0x000e260000000a00 */
[----:B------:R-:W3:Y:S04]  /*0260*/  LD.E.64 R12, desc[UR4][R2.64+0x8] ;  /* 0x00000804020c7980 */ /* 0x000ee8000c101b00 */
[----:B------:R1:W4:Y:S01]  /*0270*/  LD.E R10, desc[UR4][R2.64+0x4] ;  /* 0x00000404020a7980 */ /* 0x000322000c101900 */
[----:B------:R-:W-:Y:S01]  /*0280*/  MOV R9, R8 ;  /* 0x0000000800097202 */ /* 0x000fe20000000f00 */
[----:B------:R-:W5:Y:S01]  /*0290*/  LDCU.64 UR4, c[0x4][0x170] ;  /* 0x01002e00ff0477ac */ /* 0x000f620008000a00 */
[----:B--2---:R-:W-:-:S02]  /*02a0*/  ISETP.NE.AND P0, PT, R0, RZ, PT ;  /* 0x000000ff0000720c */ /* 0x004fc40003f05270 */
[----:B------:R-:W-:Y:S01]  /*02b0*/  MOV R0, 0x1a0 ;  /* 0x000001a000007802 */ /* 0x000fe20000000f00 */
[----:B---3--:R-:W-:Y:S01]  /*02c0*/  IMAD.MOV.U32 R11, RZ, RZ, R12 ;  /* 0x000000ffff0b7224 */ /* 0x008fe200078e000c */
[----:B------:R-:W-:Y:S02]  /*02d0*/  STL [R1+0x10], R13 ;  /* 0x0000100d01007387 */ /* 0x000fe40000100800 */
[----:B-1----:R1:W2:Y:S02]  /*02e0*/  LDC.64 R2, c[0x4][R0] ;  /* 0x0100000000027b82 */ /* 0x0022a40000000a00 */
[----:B----4-:R3:W-:Y:S06]  /*02f0*/  STL.128 [R1], R8 ;  /* 0x0000000801007387 */ /* 0x0107ec0000100c00 */
[----:B0-----:R-:W3:Y:S08]  /*0300*/  @P0 LDC R4, c[0x4][0x160] ;  /* 0x01005800ff040b82 */ /* 0x001ef00000000800 */
[----:B------:R-:W0:Y:S01]  /*0310*/  @P0 LDC R5, c[0x4][0x164] ;  /* 0x01005900ff050b82 */ /* 0x000e220000000800 */
[----:B---3--:R-:W-:Y:S01]  /*0320*/  IMAD.MOV.U32 R8, RZ, RZ, R4 ;  /* 0x000000ffff087224 */ /* 0x008fe200078e0004 */
[----:B-----5:R-:W-:Y:S01]  /*0330*/  MOV R4, UR4 ;  /* 0x0000000400047c02 */ /* 0x020fe20008000f00 */
[----:B0-----:R-:W-:-:S02]  /*0340*/  IMAD.MOV.U32 R9, RZ, RZ, R5 ;  /* 0x000000ffff097224 */ /* 0x001fc400078e0005 */
[----:B------:R-:W-:-:S03]  /*0350*/  IMAD.U32 R5, RZ, RZ, UR5 ;  /* 0x00000005ff057e24 */ /* 0x000fc6000f8e00ff */
[----:B--2---:R1:W-:Y:S04]  /*0360*/  STL.64 [R1+0x18], R8 ;  /* 0x0000180801007387 */ /* 0x0043e80000100a00 */
[----:B------:R-:W-:-:S07]  /*0370*/  LEPC R20, `(.L_x_274) ;  /* 0x000000001014794e */ /* 0x000fce0000000000 */
[----:B-1----:R-:W-:Y:S05]  /*0380*/  CALL.ABS.NOINC R2 ;  /* 0x0000000002007343 */ /* 0x002fea0003c00000 */
.L_x_274:
[----:B------:R-:W-:Y:S05]  /*0390*/  EXIT ;  /* 0x000000000000794d */ /* 0x000fea0003800000 */
.L_x_275:
        /* <DEDUP_REMOVED lines=14> */
.L_x_296:


//--------------------- .text._Z10colorNodesP10RBTreeNodei --------------------------
	.section	.text._Z10colorNodesP10RBTreeNodei,"ax",@progbits
	.align	128
        .global         _Z10colorNodesP10RBTreeNodei
        .type           _Z10colorNodesP10RBTreeNodei,@function
        .size           _Z10colorNodesP10RBTreeNodei,(.L_x_297 - _Z10colorNodesP10RBTreeNodei)
        .other          _Z10colorNodesP10RBTreeNodei,@"STO_CUDA_ENTRY STV_DEFAULT"
_Z10colorNodesP10RBTreeNodei:
.text._Z10colorNodesP10RBTreeNodei:
        /* <DEDUP_REMOVED lines=8> */
[----:B------:R-:W0:Y:S01]  /*0080*/  LDC.64 R2, c[0x0][0x380] ;  /* 0x0000e000ff027b82 */ /* 0x000e220000000a00 */
[----:B------:R-:W1:Y:S01]  /*0090*/  LDCU.64 UR4, c[0x0][0x358] ;  /* 0x00006b00ff0477ac */ /* 0x000e620008000a00 */
[C---:B------:R-:W-:Y:S01]  /*00a0*/  LOP3.LUT R7, R5.reuse, 0x1, RZ, 0xc, !PT ;  /* 0x0000000105077812 */ /* 0x040fe200078e0cff */
[----:B0-----:R-:W-:-:S05]  /*00b0*/  IMAD.WIDE R2, R5, 0x30, R2 ;  /* 0x0000003005027825 */ /* 0x001fca00078e0202 */
[----:B-1----:R-:W-:Y:S01]  /*00c0*/  STG.E.U8 desc[UR4][R2.64+0x10], R7 ;  /* 0x0000100702007986 */ /* 0x002fe2000c101104 */
[----:B------:R-:W-:Y:S05]  /*00d0*/  EXIT ;  /* 0x000000000000794d */ /* 0x000fea0003800000 */
.L_x_276:
        /* <DEDUP_REMOVED lines=10> */
.L_x_297:


//--------------------- .text._Z19storeItemsIntoNodesP10RBTreeNodePiS1_ii --------------------------
	.section	.text._Z19storeItemsIntoNodesP10RBTreeNodePiS1_ii,"ax",@progbits
	.align	128
        .global         _Z19storeItemsIntoNodesP10RBTreeNodePiS1_ii
        .type           _Z19storeItemsIntoNodesP10RBTreeNodePiS1_ii,@function
        .size           _Z19storeItemsIntoNodesP10RBTreeNodePiS1_ii,(.L_x_298 - _Z19storeItemsIntoNodesP10RBTreeNodePiS1_ii)
        .other          _Z19storeItemsIntoNodesP10RBTreeNodePiS1_ii,@"STO_CUDA_ENTRY STV_DEFAULT"
_Z19storeItemsIntoNodesP10RBTreeNodePiS1_ii:
.text._Z19storeItemsIntoNodesP10RBTreeNodePiS1_ii:
        /* <DEDUP_REMOVED lines=8> */
[----:B------:R-:W-:Y:S01]  /*0080*/  VIADD R2, R0, 0x1 ;  /* 0x0000000100027836 */ /* 0x000fe20000000000 */
[----:B------:R-:W-:Y:S01]  /*0090*/  BSSY.RECONVERGENT B0, `(.L_x_277) ;  /* 0x000000a000007945 */ /* 0x000fe20003800200 */
[----:B------:R-:W-:-:S03]  /*00a0*/  IMAD.MOV.U32 R5, RZ, RZ, RZ ;  /* 0x000000ffff057224 */ /* 0x000fc600078e00ff */
[----:B------:R-:W-:-:S13]  /*00b0*/  ISETP.GE.U32.AND P0, PT, R2, 0x2, PT ;  /* 0x000000020200780c */ /* 0x000fda0003f06070 */
[----:B------:R-:W-:Y:S05]  /*00c0*/  @!P0 BRA `(.L_x_278) ;  /* 0x0000000000188947 */ /* 0x000fea0003800000 */
[----:B------:R-:W-:Y:S02]  /*00d0*/  IMAD.MOV.U32 R5, RZ, RZ, RZ ;  /* 0x000000ffff057224 */ /* 0x000fe400078e00ff */
[----:B------:R-:W-:-:S07]  /*00e0*/  IMAD.MOV.U32 R3, RZ, RZ, R2 ;  /* 0x000000ffff037224 */ /* 0x000fce00078e0002 */
.L_x_279:
[----:B------:R-:W-:Y:S01]  /*00f0*/  SHF.R.S32.HI R3, RZ, 0x1, R3 ;  /* 0x00000001ff037819 */ /* 0x000fe20000011403 */
[----:B------:R-:W-:-:S03]  /*0100*/  VIADD R5, R5, 0x1 ;  /* 0x0000000105057836 */ /* 0x000fc60000000000 */
[----:B------:R-:W-:-:S13]  /*0110*/  ISETP.GE.U32.AND P0, PT, R3, 0x2, PT ;  /* 0x000000020300780c */ /* 0x000fda0003f06070 */
[----:B------:R-:W-:Y:S05]  /*0120*/  @P0 BRA `(.L_x_279) ;  /* 0xfffffffc00f00947 */ /* 0x000fea000383ffff */
.L_x_278:
[----:B------:R-:W-:Y:S05]  /*0130*/  BSYNC.RECONVERGENT B0 ;  /* 0x0000000000007941 */ /* 0x000fea0003800200 */
.L_x_277:
[----:B------:R-:W0:Y:S01]  /*0140*/  LDCU UR6, c[0x0][0x398] ;  /* 0x00007300ff0677ac */ /* 0x000e220008000800 */
[----:B------:R-:W-:Y:S01]  /*0150*/  IMAD.MOV.U32 R4, RZ, RZ, 0x1 ;  /* 0x00000001ff047424 */ /* 0x000fe200078e00ff */
[----:B------:R-:W-:Y:S01]  /*0160*/  UMOV UR4, URZ ;  /* 0x000000ff00047c82 */ /* 0x000fe20008000000 */
[----:B0-----:R-:W-:-:S09]  /*0170*/  UISETP.GE.U32.AND UP0, UPT, UR6, 0x2, UPT ;  /* 0x000000020600788c */ /* 0x001fd2000bf06070 */
[----:B------:R-:W-:Y:S05]  /*0180*/  BRA.U !UP0, `(.L_x_280) ;  /* 0x0000000108187547 */ /* 0x000fea000b800000 */
[----:B------:R-:W0:Y:S01]  /*0190*/  LDCU UR5, c[0x0][0x398] ;  /* 0x00007300ff0577ac */ /* 0x000e220008000800 */
[----:B------:R-:W-:-:S05]  /*01a0*/  UMOV UR4, URZ ;  /* 0x000000ff00047c82 */ /* 0x000fca0008000000 */
.L_x_281:
[----:B0-----:R-:W-:Y:S02]  /*01b0*/  USHF.R.S32.HI UR5, URZ, 0x1, UR5 ;  /* 0x00000001ff057899 */ /* 0x001fe40008011405 */
[----:B------:R-:W-:Y:S02]  /*01c0*/  UIADD3 UR4, UPT, UPT, UR4, 0x1, URZ ;  /* 0x0000000104047890 */ /* 0x000fe4000fffe0ff */
[----:B------:R-:W-:-:S09]  /*01d0*/  UISETP.GT.U32.AND UP0, UPT, UR5, 0x1, UPT ;  /* 0x000000010500788c */ /* 0x000fd2000bf04070 */
[----:B------:R-:W-:Y:S05]  /*01e0*/  BRA.U UP0, `(.L_x_281) ;  /* 0xfffffffd00f07547 */ /* 0x000fea000b83ffff */
.L_x_280:
[-C--:B------:R-:W-:Y:S02]  /*01f0*/  SHF.L.U32 R4, R4, R5.reuse, RZ ;  /* 0x0000000504047219 */ /* 0x080fe400000006ff */
[----:B------:R-:W-:Y:S02]  /*0200*/  MOV R8, 0xffffffff ;  /* 0xffffffff00087802 */ /* 0x000fe40000000f00 */
[-C--:B------:R-:W-:Y:S02]  /*0210*/  IABS R10, R4.reuse ;  /* 0x00000004000a7213 */ /* 0x080fe40000000000 */
[----:B------:R-:W-:Y:S02]  /*0220*/  SHF.L.U32 R5, R8, R5, RZ ;  /* 0x0000000508057219 */ /* 0x000fe400000006ff */
[----:B------:R-:W0:Y:S03]  /*0230*/  I2F.RP R6, R10 ;  /* 0x0000000a00067306 */ /* 0x000e260000209400 */
[----:B------:R-:W-:Y:S01]  /*0240*/  IMAD.IADD R5, R2, 0x1, R5 ;  /* 0x0000000102057824 */ /* 0x000fe200078e0205 */
[----:B------:R-:W-:-:S04]  /*0250*/  IABS R2, R4 ;  /* 0x0000000400027213 */ /* 0x000fc80000000000 */
[----:B------:R-:W-:Y:S01]  /*0260*/  LEA R5, R5, 0x1, 0x1 ;  /* 0x0000000105057811 */ /* 0x000fe200078e08ff */
[----:B------:R-:W-:Y:S02]  /*0270*/  IMAD.MOV R9, RZ, RZ, -R2 ;  /* 0x000000ffff097224 */ /* 0x000fe400078e0a02 */
[----:B------:R-:W-:Y:S01]  /*0280*/  IMAD.MOV.U32 R2, RZ, RZ, RZ ;  /* 0x000000ffff027224 */ /* 0x000fe200078e00ff */
[----:B------:R-:W-:Y:S01]  /*0290*/  SHF.L.U32 R5, R5, UR4, RZ ;  /* 0x0000000405057c19 */ /* 0x000fe200080006ff */
[----:B0-----:R-:W0:Y:S02]  /*02a0*/  MUFU.RCP R6, R6 ;  /* 0x0000000600067308 */ /* 0x001e240000001000 */
[----:B0-----:R-:W-:Y:S01]  /*02b0*/  VIADD R3, R6, 0xffffffe ;  /* 0x0ffffffe06037836 */ /* 0x001fe20000000000 */
[----:B------:R-:W-:Y:S02]  /*02c0*/  IABS R6, R5 ;  /* 0x0000000500067213 */ /* 0x000fe40000000000 */
[----:B------:R-:W-:-:S03]  /*02d0*/  LOP3.LUT R5, R5, R4, RZ, 0x3c, !PT ;  /* 0x0000000405057212 */ /* 0x000fc600078e3cff */
[----:B------:R-:W0:Y:S01]  /*02e0*/  F2I.FTZ.U32.TRUNC.NTZ R3, R3 ;  /* 0x0000000300037305 */ /* 0x000e22000021f000 */
[----:B------:R-:W-:Y:S01]  /*02f0*/  ISETP.GE.AND P1, PT, R5, RZ, PT ;  /* 0x000000ff0500720c */ /* 0x000fe20003f26270 */
[----:B0-----:R-:W-:-:S04]  /*0300*/  IMAD.MOV R7, RZ, RZ, -R3 ;  /* 0x000000ffff077224 */ /* 0x001fc800078e0a03 */
[----:B------:R-:W-:-:S04]  /*0310*/  IMAD R7, R7, R10, RZ ;  /* 0x0000000a07077224 */ /* 0x000fc800078e02ff */
[----:B------:R-:W-:Y:S01]  /*0320*/  IMAD.HI.U32 R2, R3, R7, R2 ;  /* 0x0000000703027227 */ /* 0x000fe200078e0002 */
[----:B------:R-:W-:-:S03]  /*0330*/  MOV R3, R6 ;  /* 0x0000000600037202 */ /* 0x000fc60000000f00 */
[----:B------:R-:W-:Y:S02]  /*0340*/  IMAD.MOV.U32 R6, RZ, RZ, R9 ;  /* 0x000000ffff067224 */ /* 0x000fe400078e0009 */
[----:B------:R-:W-:Y:S01]  /*0350*/  IMAD.HI.U32 R2, R2, R3, RZ ;  /* 0x0000000302027227 */ /* 0x000fe200078e00ff */
[----:B------:R-:W0:Y:S03]  /*0360*/  LDC R9, c[0x0][0x39c] ;  /* 0x0000e700ff097b82 */ /* 0x000e260000000800 */
[----:B------:R-:W-:Y:S01]  /*0370*/  IMAD R3, R2, R6, R3 ;  /* 0x0000000602037224 */ /* 0x000fe200078e0203 */
[----:B------:R-:W-:Y:S01]  /*0380*/  SHF.L.U32 R6, R8, UR4, RZ ;  /* 0x0000000408067c19 */ /* 0x000fe200080006ff */
[----:B------:R-:W0:Y:S03]  /*0390*/  LDCU.64 UR4, c[0x0][0x358] ;  /* 0x00006b00ff0477ac */ /* 0x000e260008000a00 */
[----:B------:R-:W-:-:S13]  /*03a0*/  ISETP.GT.U32.AND P2, PT, R10, R3, PT ;  /* 0x000000030a00720c */ /* 0x000fda0003f44070 */
[----:B------:R-:W-:Y:S02]  /*03b0*/  @!P2 IMAD.IADD R3, R3, 0x1, -R10 ;  /* 0x000000010303a824 */ /* 0x000fe400078e0a0a */
[----:B------:R-:W-:Y:S01]  /*03c0*/  @!P2 VIADD R2, R2, 0x1 ;  /* 0x000000010202a836 */ /* 0x000fe20000000000 */
[----:B------:R-:W-:Y:S02]  /*03d0*/  ISETP.NE.AND P2, PT, R4, RZ, PT ;  /* 0x000000ff0400720c */ /* 0x000fe40003f45270 */
[----:B------:R-:W-:-:S13]  /*03e0*/  ISETP.GE.U32.AND P0, PT, R3, R10, PT ;  /* 0x0000000a0300720c */ /* 0x000fda0003f06070 */
[----:B------:R-:W-:-:S05]  /*03f0*/  @P0 VIADD R2, R2, 0x1 ;  /* 0x0000000102020836 */ /* 0x000fca0000000000 */
[----:B------:R-:W-:Y:S02]  /*0400*/  MOV R5, R2 ;  /* 0x0000000200057202 */ /* 0x000fe40000000f00 */
[----:B------:R-:W1:Y:S03]  /*0410*/  LDC.64 R2, c[0x0][0x380] ;  /* 0x0000e000ff027b82 */ /* 0x000e660000000a00 */
[----:B------:R-:W-:Y:S01]  /*0420*/  @!P1 IMAD.MOV R5, RZ, RZ, -R5 ;  /* 0x000000ffff059224 */ /* 0x000fe200078e0a05 */
[----:B------:R-:W-:-:S04]  /*0430*/  @!P2 LOP3.LUT R5, RZ, R4, RZ, 0x33, !PT ;  /* 0x00000004ff05a212 */ /* 0x000fc800078e33ff */
[C---:B------:R-:W-:Y:S02]  /*0440*/  LEA.HI R4, R5.reuse, R5, RZ, 0x1 ;  /* 0x0000000505047211 */ /* 0x040fe400078f08ff */
[----:B------:R-:W-:Y:S02]  /*0450*/  IADD3 R7, PT, PT, R5, UR6, R6 ;  /* 0x0000000605077c10 */ /* 0x000fe4000fffe006 */
[----:B------:R-:W-:-:S04]  /*0460*/  SHF.R.S32.HI R4, RZ, 0x1, R4 ;  /* 0x00000001ff047819 */ /* 0x000fc80000011404 */
[----:B------:R-:W-:-:S04]  /*0470*/  IADD3 R4, PT, PT, R7, 0x1, -R4 ;  /* 0x0000000107047810 */ /* 0x000fc80007ffe804 */
[----:B------:R-:W-:-:S04]  /*0480*/  VIMNMX R11, PT, PT, R5, R4, PT ;  /* 0x00000004050b7248 */ /* 0x000fc80003fe0100 */
[----:B------:R-:W-:Y:S01]  /*0490*/  ISETP.GT.AND P0, PT, R11, UR6, PT ;  /* 0x000000060b007c0c */ /* 0x000fe2000bf04270 */
[----:B-1----:R-:W-:-:S05]  /*04a0*/  IMAD.WIDE R2, R0, 0x30, R2 ;  /* 0x0000003000027825 */ /* 0x002fca00078e0202 */
[----:B0-----:R0:W-:Y:S07]  /*04b0*/  STG.E desc[UR4][R2.64+0xc], R9 ;  /* 0x00000c0902007986 */ /* 0x0011ee000c101904 */
[----:B------:R-:W-:Y:S05]  /*04c0*/  @P0 EXIT ;  /* 0x000000000000094d */ /* 0x000fea0003800000 */
[----:B------:R-:W1:Y:S08]  /*04d0*/  LDC.64 R4, c[0x0][0x388] ;  /* 0x0000e200ff047b82 */ /* 0x000e700000000a00 */
[----:B------:R-:W2:Y:S01]  /*04e0*/  LDC.64 R6, c[0x0][0x390] ;  /* 0x0000e400ff067b82 */ /* 0x000ea20000000a00 */
[----:B-1----:R-:W-:-:S06]  /*04f0*/  IMAD.WIDE R4, R11, 0x4, R4 ;  /* 0x000000040b047825 */ /* 0x002fcc00078e0204 */
[----:B------:R-:W3:Y:S01]  /*0500*/  LDG.E R5, desc[UR4][R4.64+-0x4] ;  /* 0xfffffc0404057981 */ /* 0x000ee2000c1e1900 */
[----:B--2---:R-:W-:-:S03]  /*0510*/  IMAD.WIDE R6, R11, 0x4, R6 ;  /* 0x000000040b067825 */ /* 0x004fc600078e0206 */
[----:B---3--:R1:W-:Y:S04]  /*0520*/  STG.E desc[UR4][R2.64], R5 ;  /* 0x0000000502007986 */ /* 0x0083e8000c101904 */
[----:B------:R-:W2:Y:S01]  /*0530*/  LDG.E R13, desc[UR4][R6.64+-0x4] ;  /* 0xfffffc04060d7981 */ /* 0x000ea2000c1e1900 */
[----:B------:R-:W-:-:S03]  /*0540*/  ISETP.GE.AND P0, PT, R11, UR6, PT ;  /* 0x000000060b007c0c */ /* 0x000fc6000bf06270 */
[----:B--2---:R1:W-:Y:S10]  /*0550*/  STG.E desc[UR4][R2.64+0x4], R13 ;  /* 0x0000040d02007986 */ /* 0x0043f4000c101904 */
[----:B------:R-:W-:Y:S05]  /*0560*/  @P0 BRA `(.L_x_282) ;  /* 0x0000000000100947 */ /* 0x000fea0003800000 */
[----:B------:R-:W1:Y:S02]  /*0570*/  LDG.E R6, desc[UR4][R6.64] ;  /* 0x0000000406067981 */ /* 0x000e64000c1e1900 */
[----:B-1----:R-:W-:-:S05]  /*0580*/  IMAD.IADD R5, R6, 0x1, -R13 ;  /* 0x0000000106057824 */ /* 0x002fca00078e0a0d */
[----:B------:R-:W-:Y:S01]  /*0590*/  STG.E desc[UR4][R2.64+0x8], R5 ;  /* 0x0000080502007986 */ /* 0x000fe2000c101904 */
[----:B------:R-:W-:Y:S05]  /*05a0*/  EXIT ;  /* 0x000000000000794d */ /* 0x000fea0003800000 */
.L_x_282:
[----:B-1----:R-:W-:-:S05]  /*05b0*/  IMAD.IADD R5, R9, 0x1, -R13 ;  /* 0x0000000109057824 */ /* 0x002fca00078e0a0d */
[----:B------:R-:W-:Y:S01]  /*05c0*/  STG.E desc[UR4][R2.64+0x8], R5 ;  /* 0x0000080502007986 */ /* 0x000fe2000c101904 */
[----:B------:R-:W-:Y:S05]  /*05d0*/  EXIT ;  /* 0x000000000000794d */ /* 0x000fea0003800000 */
.L_x_283:
        /* <DEDUP_REMOVED lines=10> */
.L_x_298:


//--------------------- .text._Z20buildEmptyBinaryTreeP10RBTreeNodei --------------------------
	.section	.text._Z20buildEmptyBinaryTreeP10RBTreeNodei,"ax",@progbits
	.align	128
        .global         _Z20buildEmptyBinaryTreeP10RBTreeNodei
        .type           _Z20buildEmptyBinaryTreeP10RBTreeNodei,@function
        .size           _Z20buildEmptyBinaryTreeP10RBTreeNodei,(.L_x_299 - _Z20buildEmptyBinaryTreeP10RBTreeNodei)
        .other          _Z20buildEmptyBinaryTreeP10RBTreeNodei,@"STO_CUDA_ENTRY STV_DEFAULT"
_Z20buildEmptyBinaryTreeP10RBTreeNodei:
.text._Z20buildEmptyBinaryTreeP10RBTreeNodei:
        /* <DEDUP_REMOVED lines=9> */
[C---:B------:R-:W-:Y:S01]  /*0090*/  IMAD.SHL.U32 R7, R11.reuse, 0x2, RZ ;  /* 0x000000020b077824 */ /* 0x040fe200078e00ff */
[----:B------:R-:W-:Y:S01]  /*00a0*/  ISETP.NE.AND P2, PT, R11, RZ, PT ;  /* 0x000000ff0b00720c */ /* 0x000fe20003f45270 */
[----:B------:R-:W1:Y:S01]  /*00b0*/  LDCU.64 UR4, c[0x0][0x358] ;  /* 0x00006b00ff0477ac */ /* 0x000e620008000a00 */
[----:B------:R-:W-:Y:S02]  /*00c0*/  IMAD.MOV.U32 R12, RZ, RZ, RZ ;  /* 0x000000ffff0c7224 */ /* 0x000fe400078e00ff */
[----:B------:R-:W-:Y:S02]  /*00d0*/  HFMA2 R17, -RZ, RZ, 0, 0 ;  /* 0x00000000ff117431 */ /* 0x000fe400000001ff */
[C---:B------:R-:W-:Y:S01]  /*00e0*/  VIADD R0, R7.reuse, 0x1 ;  /* 0x0000000107007836 */ /* 0x040fe20000000000 */
[----:B------:R-:W-:Y:S01]  /*00f0*/  IADD3 R4, PT, PT, R7, 0x2, RZ ;  /* 0x0000000207047810 */ /* 0x000fe20007ffe0ff */
[----:B------:R-:W-:Y:S01]  /*0100*/  IMAD.MOV.U32 R10, RZ, RZ, RZ ;  /* 0x000000ffff0a7224 */ /* 0x000fe200078e00ff */
[----:B------:R-:W-:-:S02]  /*0110*/  CS2R R8, SRZ ;  /* 0x0000000000087805 */ /* 0x000fc4000001ff00 */
[----:B------:R-:W-:Y:S02]  /*0120*/  MOV R15, RZ ;  /* 0x000000ff000f7202 */ /* 0x000fe40000000f00 */
[----:B------:R-:W-:Y:S02]  /*0130*/  ISETP.GE.AND P0, PT, R0, UR6, PT ;  /* 0x0000000600007c0c */ /* 0x000fe4000bf06270 */
[----:B------:R-:W-:Y:S01]  /*0140*/  ISETP.GE.AND P1, PT, R4, UR6, PT ;  /* 0x0000000604007c0c */ /* 0x000fe2000bf26270 */
[----:B------:R-:W-:-:S05]  /*0150*/  @P2 VIADD R0, R11, 0xffffffff ;  /* 0xffffffff0b002836 */ /* 0x000fca0000000000 */
[----:B------:R-:W-:Y:S01]  /*0160*/  @P2 LEA.HI R0, R0, R0, RZ, 0x1 ;  /* 0x0000000000002211 */ /* 0x000fe200078f08ff */
[----:B0-----:R-:W-:-:S03]  /*0170*/  IMAD.WIDE R6, R7, 0x30, R2 ;  /* 0x0000003007067825 */ /* 0x001fc600078e0202 */
[----:B------:R-:W-:Y:S01]  /*0180*/  @P2 SHF.R.S32.HI R13, RZ, 0x1, R0 ;  /* 0x00000001ff0d2819 */ /* 0x000fe20000011400 */
[--C-:B------:R-:W-:Y:S01]  /*0190*/  IMAD.WIDE R4, R11, 0x30, R2.reuse ;  /* 0x000000300b047825 */ /* 0x100fe200078e0202 */
[C---:B------:R-:W-:Y:S02]  /*01a0*/  @!P0 IADD3 R12, P3, PT, R6.reuse, 0x30, RZ ;  /* 0x00000030060c8810 */ /* 0x040fe40007f7e0ff */
[----:B------:R-:W-:Y:S01]  /*01b0*/  @!P1 IADD3 R10, P4, PT, R6, 0x60, RZ ;  /* 0x00000060060a9810 */ /* 0x000fe20007f9e0ff */
[----:B------:R-:W-:Y:S01]  /*01c0*/  @P2 IMAD.WIDE R8, R13, 0x30, R2 ;  /* 0x000000300d082825 */ /* 0x000fe200078e0202 */
[----:B-1----:R-:W-:Y:S02]  /*01d0*/  STG.E desc[UR4][R4.64], R11 ;  /* 0x0000000b04007986 */ /* 0x002fe4000c101904 */
[----:B------:R-:W-:Y:S01]  /*01e0*/  @!P1 IADD3.X R15, PT, PT, RZ, R7, RZ, P4, !PT ;  /* 0x00000007ff0f9210 */ /* 0x000fe200027fe4ff */
[----:B------:R-:W-:Y:S01]  /*01f0*/  @!P0 IMAD.X R17, RZ, RZ, R7, P3 ;  /* 0x000000ffff118224 */ /* 0x000fe200018e0607 */
[----:B------:R-:W-:Y:S01]  /*0200*/  STG.E.64 desc[UR4][R4.64+0x28], R8 ;  /* 0x0000280804007986 */ /* 0x000fe2000c101b04 */
[----:B------:R-:W-:-:S03]  /*0210*/  IMAD.MOV.U32 R2, RZ, RZ, R12 ;  /* 0x000000ffff027224 */ /* 0x000fc600078e000c */
[----:B------:R-:W-:-:S05]  /*0220*/  MOV R3, R17 ;  /* 0x0000001100037202 */ /* 0x000fca0000000f00 */
[----:B------:R0:W-:Y:S02]  /*0230*/  STG.E.64 desc[UR4][R4.64+0x18], R2 ;  /* 0x0000180204007986 */ /* 0x0001e4000c101b04 */
[----:B0-----:R-:W-:Y:S01]  /*0240*/  IMAD.MOV.U32 R2, RZ, RZ, R10 ;  /* 0x000000ffff027224 */ /* 0x001fe200078e000a */
[----:B------:R-:W-:-:S05]  /*0250*/  MOV R3, R15 ;  /* 0x0000000f00037202 */ /* 0x000fca0000000f00 */
[----:B------:R-:W-:Y:S01]  /*0260*/  STG.E.64 desc[UR4][R4.64+0x20], R2 ;  /* 0x0000200204007986 */ /* 0x000fe2000c101b04 */
[----:B------:R-:W-:Y:S05]  /*0270*/  EXIT ;  /* 0x000000000000794d */ /* 0x000fea0003800000 */
.L_x_284:
        /* <DEDUP_REMOVED lines=16> */
.L_x_299:


//--------------------- .text._Z21updatePartialSolutionPiS_i --------------------------
	.section	.text._Z21updatePartialSolutionPiS_i,"ax",@progbits
	.align	128
        .global         _Z21updatePartialSolutionPiS_i
        .type           _Z21updatePartialSolutionPiS_i,@function
        .size           _Z21updatePartialSolutionPiS_i,(.L_x_300 - _Z21updatePartialSolutionPiS_i)
        .other          _Z21updatePartialSolutionPiS_i,@"STO_CUDA_ENTRY STV_DEFAULT"
_Z21updatePartialSolutionPiS_i:
.text._Z21updatePartialSolutionPiS_i:
        /* <DEDUP_REMOVED lines=9> */
[----:B------:R-:W1:Y:S07]  /*0090*/  LDCU.64 UR4, c[0x0][0x358] ;  /* 0x00006b00ff0477ac */ /* 0x000e6e0008000a00 */
[----:B------:R-:W2:Y:S01]  /*00a0*/  LDC.64 R4, c[0x0][0x380] ;  /* 0x0000e000ff047b82 */ /* 0x000ea20000000a00 */
[----:B0-----:R-:W-:-:S06]  /*00b0*/  IMAD.WIDE R2, R7, 0x4, R2 ;  /* 0x0000000407027825 */ /* 0x001fcc00078e0202 */
[----:B-1----:R-:W3:Y:S01]  /*00c0*/  LDG.E R3, desc[UR4][R2.64] ;  /* 0x0000000402037981 */ /* 0x002ee2000c1e1900 */
[----:B------:R-:W-:-:S05]  /*00d0*/  LEA R7, R7, R7, 0x1 ;  /* 0x0000000707077211 */ /* 0x000fca00078e08ff */
[----:B--2---:R-:W-:-:S05]  /*00e0*/  IMAD.WIDE R4, R7, 0x4, R4 ;  /* 0x0000000407047825 */ /* 0x004fca00078e0204 */
[----:B---3--:R-:W-:Y:S01]  /*00f0*/  STG.E desc[UR4][R4.64+0x8], R3 ;  /* 0x0000080304007986 */ /* 0x008fe2000c101904 */
[----:B------:R-:W-:Y:S05]  /*0100*/  EXIT ;  /* 0x000000000000794d */ /* 0x000fea0003800000 */
.L_x_285:
        /* <DEDUP_REMOVED lines=15> */
.L_x_300:


//--------------------- .text._Z22computeNextMultipleOf4PiS_i --------------------------
	.section	.text._Z22computeNextMultipleOf4PiS_i,"ax",@progbits
	.align	128
        .global         _Z22computeNextMultipleOf4PiS_i
        .type           _Z22computeNextMultipleOf4PiS_i,@function
        .size           _Z22computeNextMultipleOf4PiS_i,(.L_x_301 - _Z22computeNextMultipleOf4PiS_i)
        .other          _Z22computeNextMultipleOf4PiS_i,@"STO_CUDA_ENTRY STV_DEFAULT"
_Z22computeNextMultipleOf4PiS_i:
.text._Z22computeNextMultipleOf4PiS_i:
        /* <DEDUP_REMOVED lines=10> */
[----:B------:R-:W-:-:S04]  /*00a0*/  IMAD R5, R7, 0x3, RZ ;  /* 0x0000000307057824 */ /* 0x000fc800078e02ff */
[----:B0-----:R-:W-:Y:S02]  /*00b0*/  IMAD.WIDE R2, R5, 0x4, R2 ;  /* 0x0000000405027825 */ /* 0x001fe400078e0202 */
[----:B------:R-:W0:Y:S04]  /*00c0*/  LDC.64 R4, c[0x0][0x388] ;  /* 0x0000e200ff047b82 */ /* 0x000e280000000a00 */
[----:B-1----:R-:W2:Y:S01]  /*00d0*/  LDG.E R2, desc[UR4][R2.64+0x8] ;  /* 0x0000080402027981 */ /* 0x002ea2000c1e1900 */
[----:B------:R-:W-:Y:S02]  /*00e0*/  HFMA2 R9, -RZ, RZ, 0, 0 ;  /* 0x00000000ff097431 */ /* 0x000fe400000001ff */
[----:B0-----:R-:W-:Y:S01]  /*00f0*/  IMAD.WIDE R4, R7, 0x4, R4 ;  /* 0x0000000407047825 */ /* 0x001fe200078e0204 */
[----:B--2---:R-:W-:-:S13]  /*0100*/  ISETP.NE.AND P0, PT, R2, RZ, PT ;  /* 0x000000ff0200720c */ /* 0x004fda0003f05270 */
[----:B------:R-:W-:-:S05]  /*0110*/  @P0 VIADD R0, R2, 0x4 ;  /* 0x0000000402000836 */ /* 0x000fca0000000000 */
[----:B------:R-:W-:-:S04]  /*0120*/  @P0 SHF.R.S32.HI R11, RZ, 0x1f, R0 ;  /* 0x0000001fff0b0819 */ /* 0x000fc80000011400 */
[----:B------:R-:W-:-:S04]  /*0130*/  @P0 LEA.HI R11, R11, R0, RZ, 0x2 ;  /* 0x000000000b0b0211 */ /* 0x000fc800078f10ff */
[----:B------:R-:W-:-:S05]  /*0140*/  @P0 LOP3.LUT R9, R11, 0xfffffffc, RZ, 0xc0, !PT ;  /* 0xfffffffc0b090812 */ /* 0x000fca00078ec0ff */
[----:B------:R-:W-:Y:S01]  /*0150*/  STG.E desc[UR4][R4.64], R9 ;  /* 0x0000000904007986 */ /* 0x000fe2000c101904 */
[----:B------:R-:W-:Y:S05]  /*0160*/  EXIT ;  /* 0x000000000000794d */ /* 0x000fea0003800000 */
.L_x_286:
        /* <DEDUP_REMOVED lines=9> */
.L_x_301:


//--------------------- .nv.global.init           --------------------------
	.section	.nv.global.init,"aw",@progbits
	.align	4
.nv.global.init:
	.type		id_to_index,@object
	.size		id_to_index,($str$5 - id_to_index)
id_to_index:
        /*0000*/ 	.byte	0x00, 0x00, 0x00, 0x00, 0x00, 0x00, 0x00, 0x00, 0x00, 0x00, 0x00, 0x00, 0x00, 0x00, 0x00, 0x00
        /* <DEDUP_REMOVED lines=31> */
	.type		$str$5,@object
	.size		$str$5,($str$1 - $str$5)
$str$5:
        /*0200*/ 	.byte	0x0a, 0x00
	.type		$str$1,@object
	.size		$str$1,($str$6 - $str$1)
$str$1:
        /*0202*/ 	.byte	0x52, 0x65, 0x64, 0x00
	.type		$str$6,@object
	.size		$str$6,($str - $str$6)
$str$6:
        /*0206*/ 	.byte	0x25, 0x64, 0x20, 0x00
	.type		$str,@object
	.size		$str,($str$4 - $str)
$str:
        /*020a*/ 	.byte	0x42, 0x6c, 0x61, 0x63, 0x6b, 0x00
	.type		$str$4,@object
	.size		$str$4,($str$7 - $str$4)
$str$4:
        /*0210*/ 	.byte	0x4e, 0x6f, 0x64, 0x65, 0x20, 0x25, 0x64, 0x3a, 0x20, 0x4e, 0x6f, 0x74, 0x20, 0x46, 0x6f, 0x75
        /*0220*/ 	.byte	0x6e, 0x64, 0x0a, 0x00
	.type		$str$7,@object
	.size		$str$7,($str$3 - $str$7)
$str$7:
        /*0224*/ 	.byte	0x4f, 0x76, 0x65, 0x72, 0x66, 0x6c, 0x6f, 0x77, 0x20, 0x6f, 0x66, 0x20, 0x74, 0x68, 0x72, 0x65
        /*0234*/ 	.byte	0x61, 0x64, 0x20, 0x25, 0x64, 0x3a, 0x20, 0x70, 0x6f, 0x73, 0x69, 0x74, 0x69, 0x6f, 0x6e, 0x20
        /*0244*/ 	.byte	0x25, 0x64, 0x20, 0x73, 0x74, 0x61, 0x72, 0x74, 0x20, 0x25, 0x64, 0x20, 0x6f, 0x66, 0x20, 0x73
        /*0254*/ 	.byte	0x69, 0x7a, 0x65, 0x20, 0x25, 0x64, 0x20, 0x0a, 0x00
	.type		$str$3,@object
	.size		$str$3,($str$2 - $str$3)
$str$3:
        /*025d*/ 	.byte	0x4e, 0x6f, 0x64, 0x65, 0x20, 0x25, 0x64, 0x3a, 0x20, 0x49, 0x6e, 0x64, 0x65, 0x78, 0x20, 0x3d
        /*026d*/ 	.byte	0x20, 0x25, 0x64, 0x2c, 0x20, 0x56, 0x61, 0x6c, 0x75, 0x65, 0x20, 0x3d, 0x20, 0x25, 0x64, 0x2c
        /*027d*/ 	.byte	0x20, 0x4c, 0x65, 0x6e, 0x67, 0x74, 0x68, 0x20, 0x3d, 0x20, 0x25, 0x64, 0x2c, 0x20, 0x43, 0x6f
        /*028d*/ 	.byte	0x6c, 0x6f, 0x72, 0x20, 0x3d, 0x20, 0x25, 0x73, 0x0a, 0x00
	.type		$str$2,@object
	.size		$str$2,(.L_46 - $str$2)
$str$2:
        /*0297*/ 	.byte	0x4e, 0x6f, 0x64, 0x65, 0x20, 0x25, 0x64, 0x3a, 0x20, 0x49, 0x6e, 0x64, 0x65, 0x78, 0x20, 0x3d
        /*02a7*/ 	.byte	0x20, 0x25, 0x64, 0x2c, 0x20, 0x56, 0x61, 0x6c, 0x75, 0x65, 0x20, 0x3d, 0x20, 0x25, 0x64, 0x2c
        /*02b7*/ 	.byte	0x20, 0x4c, 0x65, 0x6e, 0x67, 0x74, 0x68, 0x20, 0x3d, 0x20, 0x25, 0x64, 0x2c, 0x20, 0x53, 0x69
        /*02c7*/ 	.byte	0x7a, 0x65, 0x20, 0x3d, 0x20, 0x25, 0x64, 0x2c, 0x20, 0x43, 0x6f, 0x6c, 0x6f, 0x72, 0x20, 0x3d
        /*02d7*/ 	.byte	0x20, 0x25, 0x73, 0x0a, 0x00
.L_46:


//--------------------- .nv.shared._ZN3cub18CUB_300001_SM_10006detail4scan16DeviceScanKernelINS2_10policy_hubIiiimN4cuda3std3__44plusIvEEE10Policy1000EN6thrust24THRUST_300001_SM_1000_NS10device_ptrIiEESF_NS0_13ScanTileStateIiLb1EEES9_NS0_8NullTypeEmiLb0ESI_EEvT0_T1_T2_iT3_T4_T5_ --------------------------
	.section	.nv.shared._ZN3cub18CUB_300001_SM_10006detail4scan16DeviceScanKernelINS2_10policy_hubIiiimN4cuda3std3__44plusIvEEE10Policy1000EN6thrust24THRUST_300001_SM_1000_NS10device_ptrIiEESF_NS0_13ScanTileStateIiLb1EEES9_NS0_8NullTypeEmiLb0ESI_EEvT0_T1_T2_iT3_T4_T5_,"aw",@nobits
	.sectionflags	@""
	.align	16
.nv.shared._ZN3cub18CUB_300001_SM_10006detail4scan16DeviceScanKernelINS2_10policy_hubIiiimN4cuda3std3__44plusIvEEE10Policy1000EN6thrust24THRUST_300001_SM_1000_NS10device_ptrIiEESF_NS0_13ScanTileStateIiLb1EEES9_NS0_8NullTypeEmiLb0ESI_EEvT0_T1_T2_iT3_T4_T5_:
	.zero		32656


//--------------------- .nv.shared.reserved.0     --------------------------
	.section	.nv.shared.reserved.0,"aw",@nobits
	.weak		__nv_reservedSMEM_offset_0_alias
	.size		__nv_reservedSMEM_offset_0_alias, 0, 64
	.other		__nv_reservedSMEM_offset_0_alias,@"STO_CUDA_RESERVED_SHARED STV_DEFAULT"
__nv_reservedSMEM_offset_0_alias:
	.zero		0
	.zero		64


//--------------------- .nv.global                --------------------------
	.section	.nv.global,"aw",@nobits
.nv.global:
	.type		_ZN34_INTERNAL_037e0ecc_4_k_cu_db94baa46thrust24THRUST_300001_SM_1000_NS3seqE,@object
	.size		_ZN34_INTERNAL_037e0ecc_4_k_cu_db94baa46thrust24THRUST_300001_SM_1000_NS3seqE,(_ZN34_INTERNAL_037e0ecc_4_k_cu_db94baa44cuda3std3__48in_placeE - _ZN34_INTERNAL_037e0ecc_4_k_cu_db94baa46thrust24THRUST_300001_SM_1000_NS3seqE)
_ZN34_INTERNAL_037e0ecc_4_k_cu_db94baa46thrust24THRUST_300001_SM_1000_NS3seqE:
	.zero		1
	.type		_ZN34_INTERNAL_037e0ecc_4_k_cu_db94baa44cuda3std3__48in_placeE,@object
	.size		_ZN34_INTERNAL_037e0ecc_4_k_cu_db94baa44cuda3std3__48in_placeE,(_ZN34_INTERNAL_037e0ecc_4_k_cu_db94baa44cuda3std6ranges3__45__cpo4sizeE - _ZN34_INTERNAL_037e0ecc_4_k_cu_db94baa44cuda3std3__48in_placeE)
_ZN34_INTERNAL_037e0ecc_4_k_cu_db94baa44cuda3std3__48in_placeE:
	.zero		1
	.type		_ZN34_INTERNAL_037e0ecc_4_k_cu_db94baa44cuda3std6ranges3__45__cpo4sizeE,@object
	.size		_ZN34_INTERNAL_037e0ecc_4_k_cu_db94baa44cuda3std6ranges3__45__cpo4sizeE,(_ZN34_INTERNAL_037e0ecc_4_k_cu_db94baa46thrust24THRUST_300001_SM_1000_NS12placeholders2_3E - _ZN34_INTERNAL_037e0ecc_4_k_cu_db94baa44cuda3std6ranges3__45__cpo4sizeE)
_ZN34_INTERNAL_037e0ecc_4_k_cu_db94baa44cuda3std6ranges3__45__cpo4sizeE:
	.zero		1
	.type		_ZN34_INTERNAL_037e0ecc_4_k_cu_db94baa46thrust24THRUST_300001_SM_1000_NS12placeholders2_3E,@object
	.size		_ZN34_INTERNAL_037e0ecc_4_k_cu_db94baa46thrust24THRUST_300001_SM_1000_NS12placeholders2_3E,(_ZN34_INTERNAL_037e0ecc_4_k_cu_db94baa44cuda3std3__45__cpo6cbeginE - _ZN34_INTERNAL_037e0ecc_4_k_cu_db94baa46thrust24THRUST_300001_SM_1000_NS12placeholders2_3E)
_ZN34_INTERNAL_037e0ecc_4_k_cu_db94baa46thrust24THRUST_300001_SM_1000_NS12placeholders2_3E:
	.zero		1
	.type		_ZN34_INTERNAL_037e0ecc_4_k_cu_db94baa44cuda3std3__45__cpo6cbeginE,@object
	.size		_ZN34_INTERNAL_037e0ecc_4_k_cu_db94baa44cuda3std3__45__cpo6cbeginE,(_ZN34_INTERNAL_037e0ecc_4_k_cu_db94baa44cuda3std6ranges3__45__cpo6cbeginE - _ZN34_INTERNAL_037e0ecc_4_k_cu_db94baa44cuda3std3__45__cpo6cbeginE)
_ZN34_INTERNAL_037e0ecc_4_k_cu_db94baa44cuda3std3__45__cpo6cbeginE:
	.zero		1
	.type		_ZN34_INTERNAL_037e0ecc_4_k_cu_db94baa44cuda3std6ranges3__45__cpo6cbeginE,@object
	.size		_ZN34_INTERNAL_037e0ecc_4_k_cu_db94baa44cuda3std6ranges3__45__cpo6cbeginE,(_ZN34_INTERNAL_037e0ecc_4_k_cu_db94baa46thrust24THRUST_300001_SM_1000_NS12placeholders2_7E - _ZN34_INTERNAL_037e0ecc_4_k_cu_db94baa44cuda3std6ranges3__45__cpo6cbeginE)
_ZN34_INTERNAL_037e0ecc_4_k_cu_db94baa44cuda3std6ranges3__45__cpo6cbeginE:
	.zero		1
	.type		_ZN34_INTERNAL_037e0ecc_4_k_cu_db94baa46thrust24THRUST_300001_SM_1000_NS12placeholders2_7E,@object
	.size		_ZN34_INTERNAL_037e0ecc_4_k_cu_db94baa46thrust24THRUST_300001_SM_1000_NS12placeholders2_7E,(_ZN34_INTERNAL_037e0ecc_4_k_cu_db94baa44cuda3std3__45__cpo7crbeginE - _ZN34_INTERNAL_037e0ecc_4_k_cu_db94baa46thrust24THRUST_300001_SM_1000_NS12placeholders2_7E)
_ZN34_INTERNAL_037e0ecc_4_k_cu_db94baa46thrust24THRUST_300001_SM_1000_NS12placeholders2_7E:
	.zero		1
	.type		_ZN34_INTERNAL_037e0ecc_4_k_cu_db94baa44cuda3std3__45__cpo7crbeginE,@object
	.size		_ZN34_INTERNAL_037e0ecc_4_k_cu_db94baa44cuda3std3__45__cpo7crbeginE,(_ZN34_INTERNAL_037e0ecc_4_k_cu_db94baa44cuda3std6ranges3__45__cpo4nextE - _ZN34_INTERNAL_037e0ecc_4_k_cu_db94baa44cuda3std3__45__cpo7crbeginE)
_ZN34_INTERNAL_037e0ecc_4_k_cu_db94baa44cuda3std3__45__cpo7crbeginE:
	.zero		1
	.type		_ZN34_INTERNAL_037e0ecc_4_k_cu_db94baa44cuda3std6ranges3__45__cpo4nextE,@object
	.size		_ZN34_INTERNAL_037e0ecc_4_k_cu_db94baa44cuda3std6ranges3__45__cpo4nextE,(_ZN34_INTERNAL_037e0ecc_4_k_cu_db94baa44cuda3std6ranges3__45__cpo4swapE - _ZN34_INTERNAL_037e0ecc_4_k_cu_db94baa44cuda3std6ranges3__45__cpo4nextE)
_ZN34_INTERNAL_037e0ecc_4_k_cu_db94baa44cuda3std6ranges3__45__cpo4nextE:
	.zero		1
	.type		_ZN34_INTERNAL_037e0ecc_4_k_cu_db94baa44cuda3std6ranges3__45__cpo4swapE,@object
	.size		_ZN34_INTERNAL_037e0ecc_4_k_cu_db94baa44cuda3std6ranges3__45__cpo4swapE,(_ZN34_INTERNAL_037e0ecc_4_k_cu_db94baa46thrust24THRUST_300001_SM_1000_NS8cuda_cub10par_nosyncE - _ZN34_INTERNAL_037e0ecc_4_k_cu_db94baa44cuda3std6ranges3__45__cpo4swapE)
_ZN34_INTERNAL_037e0ecc_4_k_cu_db94baa44cuda3std6ranges3__45__cpo4swapE:
	.zero		1
	.type		_ZN34_INTERNAL_037e0ecc_4_k_cu_db94baa46thrust24THRUST_300001_SM_1000_NS8cuda_cub10par_nosyncE,@object
	.size		_ZN34_INTERNAL_037e0ecc_4_k_cu_db94baa46thrust24THRUST_300001_SM_1000_NS8cuda_cub10par_nosyncE,(_ZN34_INTERNAL_037e0ecc_4_k_cu_db94baa46thrust24THRUST_300001_SM_1000_NS12placeholders2_9E - _ZN34_INTERNAL_037e0ecc_4_k_cu_db94baa46thrust24THRUST_300001_SM_1000_NS8cuda_cub10par_nosyncE)
_ZN34_INTERNAL_037e0ecc_4_k_cu_db94baa46thrust24THRUST_300001_SM_1000_NS8cuda_cub10par_nosyncE:
	.zero		1
	.type		_ZN34_INTERNAL_037e0ecc_4_k_cu_db94baa46thrust24THRUST_300001_SM_1000_NS12placeholders2_9E,@object
	.size		_ZN34_INTERNAL_037e0ecc_4_k_cu_db94baa46thrust24THRUST_300001_SM_1000_NS12placeholders2_9E,(_ZN34_INTERNAL_037e0ecc_4_k_cu_db94baa44cuda3std3__436_GLOBAL__N__037e0ecc_4_k_cu_db94baa46ignoreE - _ZN34_INTERNAL_037e0ecc_4_k_cu_db94baa46thrust24THRUST_300001_SM_1000_NS12placeholders2_9E)
_ZN34_INTERNAL_037e0ecc_4_k_cu_db94baa46thrust24THRUST_300001_SM_1000_NS12placeholders2_9E:
	.zero		1
	.type		_ZN34_INTERNAL_037e0ecc_4_k_cu_db94baa44cuda3std3__436_GLOBAL__N__037e0ecc_4_k_cu_db94baa46ignoreE,@object
	.size		_ZN34_INTERNAL_037e0ecc_4_k_cu_db94baa44cuda3std3__436_GLOBAL__N__037e0ecc_4_k_cu_db94baa46ignoreE,(_ZN34_INTERNAL_037e0ecc_4_k_cu_db94baa44cuda3std6ranges3__45__cpo4dataE - _ZN34_INTERNAL_037e0ecc_4_k_cu_db94baa44cuda3std3__436_GLOBAL__N__037e0ecc_4_k_cu_db94baa46ignoreE)
_ZN34_INTERNAL_037e0ecc_4_k_cu_db94baa44cuda3std3__436_GLOBAL__N__037e0ecc_4_k_cu_db94baa46ignoreE:
	.zero		1
	.type		_ZN34_INTERNAL_037e0ecc_4_k_cu_db94baa44cuda3std6ranges3__45__cpo4dataE,@object
	.size		_ZN34_INTERNAL_037e0ecc_4_k_cu_db94baa44cuda3std6ranges3__45__cpo4dataE,(_ZN34_INTERNAL_037e0ecc_4_k_cu_db94baa46thrust24THRUST_300001_SM_1000_NS12placeholders2_1E - _ZN34_INTERNAL_037e0ecc_4_k_cu_db94baa44cuda3std6ranges3__45__cpo4dataE)
_ZN34_INTERNAL_037e0ecc_4_k_cu_db94baa44cuda3std6ranges3__45__cpo4dataE:
	.zero		1
	.type		_ZN34_INTERNAL_037e0ecc_4_k_cu_db94baa46thrust24THRUST_300001_SM_1000_NS12placeholders2_1E,@object
	.size		_ZN34_INTERNAL_037e0ecc_4_k_cu_db94baa46thrust24THRUST_300001_SM_1000_NS12placeholders2_1E,(_ZN34_INTERNAL_037e0ecc_4_k_cu_db94baa44cuda3std3__45__cpo5beginE - _ZN34_INTERNAL_037e0ecc_4_k_cu_db94baa46thrust24THRUST_300001_SM_1000_NS12placeholders2_1E)
_ZN34_INTERNAL_037e0ecc_4_k_cu_db94baa46thrust24THRUST_300001_SM_1000_NS12placeholders2_1E:
	.zero		1
	.type		_ZN34_INTERNAL_037e0ecc_4_k_cu_db94baa44cuda3std3__45__cpo5beginE,@object
	.size		_ZN34_INTERNAL_037e0ecc_4_k_cu_db94baa44cuda3std3__45__cpo5beginE,(_ZN34_INTERNAL_037e0ecc_4_k_cu_db94baa44cuda3std6ranges3__45__cpo5beginE - _ZN34_INTERNAL_037e0ecc_4_k_cu_db94baa44cuda3std3__45__cpo5beginE)
_ZN34_INTERNAL_037e0ecc_4_k_cu_db94baa44cuda3std3__45__cpo5beginE:
	.zero		1
	.type		_ZN34_INTERNAL_037e0ecc_4_k_cu_db94baa44cuda3std6ranges3__45__cpo5beginE,@object
	.size		_ZN34_INTERNAL_037e0ecc_4_k_cu_db94baa44cuda3std6ranges3__45__cpo5beginE,(_ZN34_INTERNAL_037e0ecc_4_k_cu_db94baa46thrust24THRUST_300001_SM_1000_NS12placeholders2_5E - _ZN34_INTERNAL_037e0ecc_4_k_cu_db94baa44cuda3std6ranges3__45__cpo5beginE)
_ZN34_INTERNAL_037e0ecc_4_k_cu_db94baa44cuda3std6ranges3__45__cpo5beginE:
	.zero		1
	.type		_ZN34_INTERNAL_037e0ecc_4_k_cu_db94baa46thrust24THRUST_300001_SM_1000_NS12placeholders2_5E,@object
	.size		_ZN34_INTERNAL_037e0ecc_4_k_cu_db94baa46thrust24THRUST_300001_SM_1000_NS12placeholders2_5E,(_ZN34_INTERNAL_037e0ecc_4_k_cu_db94baa44cuda3std3__45__cpo6rbeginE - _ZN34_INTERNAL_037e0ecc_4_k_cu_db94baa46thrust24THRUST_300001_SM_1000_NS12placeholders2_5E)
_ZN34_INTERNAL_037e0ecc_4_k_cu_db94baa46thrust24THRUST_300001_SM_1000_NS12placeholders2_5E:
	.zero		1
	.type		_ZN34_INTERNAL_037e0ecc_4_k_cu_db94baa44cuda3std3__45__cpo6rbeginE,@object
	.size		_ZN34_INTERNAL_037e0ecc_4_k_cu_db94baa44cuda3std3__45__cpo6rbeginE,(_ZN34_INTERNAL_037e0ecc_4_k_cu_db94baa44cuda3std6ranges3__45__cpo7advanceE - _ZN34_INTERNAL_037e0ecc_4_k_cu_db94baa44cuda3std3__45__cpo6rbeginE)
_ZN34_INTERNAL_037e0ecc_4_k_cu_db94baa44cuda3std3__45__cpo6rbeginE:
	.zero		1
	.type		_ZN34_INTERNAL_037e0ecc_4_k_cu_db94baa44cuda3std6ranges3__45__cpo7advanceE,@object
	.size		_ZN34_INTERNAL_037e0ecc_4_k_cu_db94baa44cuda3std6ranges3__45__cpo7advanceE,(_ZN34_INTERNAL_037e0ecc_4_k_cu_db94baa44cuda3std3__47nulloptE - _ZN34_INTERNAL_037e0ecc_4_k_cu_db94baa44cuda3std6ranges3__45__cpo7advanceE)
_ZN34_INTERNAL_037e0ecc_4_k_cu_db94baa44cuda3std6ranges3__45__cpo7advanceE:
	.zero		1
	.type		_ZN34_INTERNAL_037e0ecc_4_k_cu_db94baa44cuda3std3__47nulloptE,@object
	.size		_ZN34_INTERNAL_037e0ecc_4_k_cu_db94baa44cuda3std3__47nulloptE,(_ZN34_INTERNAL_037e0ecc_4_k_cu_db94baa44cuda3std6ranges3__45__cpo8distanceE - _ZN34_INTERNAL_037e0ecc_4_k_cu_db94baa44cuda3std3__47nulloptE)
_ZN34_INTERNAL_037e0ecc_4_k_cu_db94baa44cuda3std3__47nulloptE:
	.zero		1
	.type		_ZN34_INTERNAL_037e0ecc_4_k_cu_db94baa44cuda3std6ranges3__45__cpo8distanceE,@object
	.size		_ZN34_INTERNAL_037e0ecc_4_k_cu_db94baa44cuda3std6ranges3__45__cpo8distanceE,(_ZN34_INTERNAL_037e0ecc_4_k_cu_db94baa46thrust24THRUST_300001_SM_1000_NS12placeholders3_10E - _ZN34_INTERNAL_037e0ecc_4_k_cu_db94baa44cuda3std6ranges3__45__cpo8distanceE)
_ZN34_INTERNAL_037e0ecc_4_k_cu_db94baa44cuda3std6ranges3__45__cpo8distanceE:
	.zero		1
	.type		_ZN34_INTERNAL_037e0ecc_4_k_cu_db94baa46thrust24THRUST_300001_SM_1000_NS12placeholders3_10E,@object
	.size		_ZN34_INTERNAL_037e0ecc_4_k_cu_db94baa46thrust24THRUST_300001_SM_1000_NS12placeholders3_10E,(_ZN34_INTERNAL_037e0ecc_4_k_cu_db94baa44cuda3std3__419piecewise_constructE - _ZN34_INTERNAL_037e0ecc_4_k_cu_db94baa46thrust24THRUST_300001_SM_1000_NS12placeholders3_10E)
_ZN34_INTERNAL_037e0ecc_4_k_cu_db94baa46thrust24THRUST_300001_SM_1000_NS12placeholders3_10E:
	.zero		1
	.type		_ZN34_INTERNAL_037e0ecc_4_k_cu_db94baa44cuda3std3__419piecewise_constructE,@object
	.size		_ZN34_INTERNAL_037e0ecc_4_k_cu_db94baa44cuda3std3__419piecewise_constructE,(_ZN34_INTERNAL_037e0ecc_4_k_cu_db94baa44cuda3std6ranges3__45__cpo5cdataE - _ZN34_INTERNAL_037e0ecc_4_k_cu_db94baa44cuda3std3__419piecewise_constructE)
_ZN34_INTERNAL_037e0ecc_4_k_cu_db94baa44cuda3std3__419piecewise_constructE:
	.zero		1
	.type		_ZN34_INTERNAL_037e0ecc_4_k_cu_db94baa44cuda3std6ranges3__45__cpo5cdataE,@object
	.size		_ZN34_INTERNAL_037e0ecc_4_k_cu_db94baa44cuda3std6ranges3__45__cpo5cdataE,(_ZN34_INTERNAL_037e0ecc_4_k_cu_db94baa46thrust24THRUST_300001_SM_1000_NS12placeholders2_2E - _ZN34_INTERNAL_037e0ecc_4_k_cu_db94baa44cuda3std6ranges3__45__cpo5cdataE)
_ZN34_INTERNAL_037e0ecc_4_k_cu_db94baa44cuda3std6ranges3__45__cpo5cdataE:
	.zero		1
	.type		_ZN34_INTERNAL_037e0ecc_4_k_cu_db94baa46thrust24THRUST_300001_SM_1000_NS12placeholders2_2E,@object
	.size		_ZN34_INTERNAL_037e0ecc_4_k_cu_db94baa46thrust24THRUST_300001_SM_1000_NS12placeholders2_2E,(_ZN34_INTERNAL_037e0ecc_4_k_cu_db94baa44cuda3std3__45__cpo3endE - _ZN34_INTERNAL_037e0ecc_4_k_cu_db94baa46thrust24THRUST_300001_SM_1000_NS12placeholders2_2E)
_ZN34_INTERNAL_037e0ecc_4_k_cu_db94baa46thrust24THRUST_300001_SM_1000_NS12placeholders2_2E:
	.zero		1
	.type		_ZN34_INTERNAL_037e0ecc_4_k_cu_db94baa44cuda3std3__45__cpo3endE,@object
	.size		_ZN34_INTERNAL_037e0ecc_4_k_cu_db94baa44cuda3std3__45__cpo3endE,(_ZN34_INTERNAL_037e0ecc_4_k_cu_db94baa44cuda3std6ranges3__45__cpo3endE - _ZN34_INTERNAL_037e0ecc_4_k_cu_db94baa44cuda3std3__45__cpo3endE)
_ZN34_INTERNAL_037e0ecc_4_k_cu_db94baa44cuda3std3__45__cpo3endE:
	.zero		1
	.type		_ZN34_INTERNAL_037e0ecc_4_k_cu_db94baa44cuda3std6ranges3__45__cpo3endE,@object
	.size		_ZN34_INTERNAL_037e0ecc_4_k_cu_db94baa44cuda3std6ranges3__45__cpo3endE,(_ZN34_INTERNAL_037e0ecc_4_k_cu_db94baa46thrust24THRUST_300001_SM_1000_NS12placeholders2_6E - _ZN34_INTERNAL_037e0ecc_4_k_cu_db94baa44cuda3std6ranges3__45__cpo3endE)
_ZN34_INTERNAL_037e0ecc_4_k_cu_db94baa44cuda3std6ranges3__45__cpo3endE:
	.zero		1
	.type		_ZN34_INTERNAL_037e0ecc_4_k_cu_db94baa46thrust24THRUST_300001_SM_1000_NS12placeholders2_6E,@object
	.size		_ZN34_INTERNAL_037e0ecc_4_k_cu_db94baa46thrust24THRUST_300001_SM_1000_NS12placeholders2_6E,(_ZN34_INTERNAL_037e0ecc_4_k_cu_db94baa44cuda3std3__45__cpo4rendE - _ZN34_INTERNAL_037e0ecc_4_k_cu_db94baa46thrust24THRUST_300001_SM_1000_NS12placeholders2_6E)
_ZN34_INTERNAL_037e0ecc_4_k_cu_db94baa46thrust24THRUST_300001_SM_1000_NS12placeholders2_6E:
	.zero		1
	.type		_ZN34_INTERNAL_037e0ecc_4_k_cu_db94baa44cuda3std3__45__cpo4rendE,@object
	.size		_ZN34_INTERNAL_037e0ecc_4_k_cu_db94baa44cuda3std3__45__cpo4rendE,(_ZN34_INTERNAL_037e0ecc_4_k_cu_db94baa44cuda3std6ranges3__45__cpo9iter_swapE - _ZN34_INTERNAL_037e0ecc_4_k_cu_db94baa44cuda3std3__45__cpo4rendE)
_ZN34_INTERNAL_037e0ecc_4_k_cu_db94baa44cuda3std3__45__cpo4rendE:
	.zero		1
	.type		_ZN34_INTERNAL_037e0ecc_4_k_cu_db94baa44cuda3std6ranges3__45__cpo9iter_swapE,@object
	.size		_ZN34_INTERNAL_037e0ecc_4_k_cu_db94baa44cuda3std6ranges3__45__cpo9iter_swapE,(_ZN34_INTERNAL_037e0ecc_4_k_cu_db94baa44cuda3std3__48unexpectE - _ZN34_INTERNAL_037e0ecc_4_k_cu_db94baa44cuda3std6ranges3__45__cpo9iter_swapE)
_ZN34_INTERNAL_037e0ecc_4_k_cu_db94baa44cuda3std6ranges3__45__cpo9iter_swapE:
	.zero		1
	.type		_ZN34_INTERNAL_037e0ecc_4_k_cu_db94baa44cuda3std3__48unexpectE,@object
	.size		_ZN34_INTERNAL_037e0ecc_4_k_cu_db94baa44cuda3std3__48unexpectE,(_ZN34_INTERNAL_037e0ecc_4_k_cu_db94baa46thrust24THRUST_300001_SM_1000_NS8cuda_cub3parE - _ZN34_INTERNAL_037e0ecc_4_k_cu_db94baa44cuda3std3__48unexpectE)
_ZN34_INTERNAL_037e0ecc_4_k_cu_db94baa44cuda3std3__48unexpectE:
	.zero		1
	.type		_ZN34_INTERNAL_037e0ecc_4_k_cu_db94baa46thrust24THRUST_300001_SM_1000_NS8cuda_cub3parE,@object
	.size		_ZN34_INTERNAL_037e0ecc_4_k_cu_db94baa46thrust24THRUST_300001_SM_1000_NS8cuda_cub3parE,(_ZN34_INTERNAL_037e0ecc_4_k_cu_db94baa46thrust24THRUST_300001_SM_1000_NS12placeholders2_4E - _ZN34_INTERNAL_037e0ecc_4_k_cu_db94baa46thrust24THRUST_300001_SM_1000_NS8cuda_cub3parE)
_ZN34_INTERNAL_037e0ecc_4_k_cu_db94baa46thrust24THRUST_300001_SM_1000_NS8cuda_cub3parE:
	.zero		1
	.type		_ZN34_INTERNAL_037e0ecc_4_k_cu_db94baa46thrust24THRUST_300001_SM_1000_NS12placeholders2_4E,@object
	.size		_ZN34_INTERNAL_037e0ecc_4_k_cu_db94baa46thrust24THRUST_300001_SM_1000_NS12placeholders2_4E,(_ZN34_INTERNAL_037e0ecc_4_k_cu_db94baa44cuda3std3__45__cpo4cendE - _ZN34_INTERNAL_037e0ecc_4_k_cu_db94baa46thrust24THRUST_300001_SM_1000_NS12placeholders2_4E)
_ZN34_INTERNAL_037e0ecc_4_k_cu_db94baa46thrust24THRUST_300001_SM_1000_NS12placeholders2_4E:
	.zero		1
	.type		_ZN34_INTERNAL_037e0ecc_4_k_cu_db94baa44cuda3std3__45__cpo4cendE,@object
	.size		_ZN34_INTERNAL_037e0ecc_4_k_cu_db94baa44cuda3std3__45__cpo4cendE,(_ZN34_INTERNAL_037e0ecc_4_k_cu_db94baa44cuda3std6ranges3__45__cpo4cendE - _ZN34_INTERNAL_037e0ecc_4_k_cu_db94baa44cuda3std3__45__cpo4cendE)
_ZN34_INTERNAL_037e0ecc_4_k_cu_db94baa44cuda3std3__45__cpo4cendE:
	.zero		1
	.type		_ZN34_INTERNAL_037e0ecc_4_k_cu_db94baa44cuda3std6ranges3__45__cpo4cendE,@object
	.size		_ZN34_INTERNAL_037e0ecc_4_k_cu_db94baa44cuda3std6ranges3__45__cpo4cendE,(_ZN34_INTERNAL_037e0ecc_4_k_cu_db94baa44cuda3std3__420unreachable_sentinelE - _ZN34_INTERNAL_037e0ecc_4_k_cu_db94baa44cuda3std6ranges3__45__cpo4cendE)
_ZN34_INTERNAL_037e0ecc_4_k_cu_db94baa44cuda3std6ranges3__45__cpo4cendE:
	.zero		1
	.type		_ZN34_INTERNAL_037e0ecc_4_k_cu_db94baa44cuda3std3__420unreachable_sentinelE,@object
	.size		_ZN34_INTERNAL_037e0ecc_4_k_cu_db94baa44cuda3std3__420unreachable_sentinelE,(_ZN34_INTERNAL_037e0ecc_4_k_cu_db94baa44cuda3std6ranges3__45__cpo5ssizeE - _ZN34_INTERNAL_037e0ecc_4_k_cu_db94baa44cuda3std3__420unreachable_sentinelE)
_ZN34_INTERNAL_037e0ecc_4_k_cu_db94baa44cuda3std3__420unreachable_sentinelE:
	.zero		1
	.type		_ZN34_INTERNAL_037e0ecc_4_k_cu_db94baa44cuda3std6ranges3__45__cpo5ssizeE,@object
	.size		_ZN34_INTERNAL_037e0ecc_4_k_cu_db94baa44cuda3std6ranges3__45__cpo5ssizeE,(_ZN34_INTERNAL_037e0ecc_4_k_cu_db94baa46thrust24THRUST_300001_SM_1000_NS12placeholders2_8E - _ZN34_INTERNAL_037e0ecc_4_k_cu_db94baa44cuda3std6ranges3__45__cpo5ssizeE)
_ZN34_INTERNAL_037e0ecc_4_k_cu_db94baa44cuda3std6ranges3__45__cpo5ssizeE:
	.zero		1
	.type		_ZN34_INTERNAL_037e0ecc_4_k_cu_db94baa46thrust24THRUST_300001_SM_1000_NS12placeholders2_8E,@object
	.size		_ZN34_INTERNAL_037e0ecc_4_k_cu_db94baa46thrust24THRUST_300001_SM_1000_NS12placeholders2_8E,(_ZN34_INTERNAL_037e0ecc_4_k_cu_db94baa44cuda3std3__45__cpo5crendE - _ZN34_INTERNAL_037e0ecc_4_k_cu_db94baa46thrust24THRUST_300001_SM_1000_NS12placeholders2_8E)
_ZN34_INTERNAL_037e0ecc_4_k_cu_db94baa46thrust24THRUST_300001_SM_1000_NS12placeholders2_8E:
	.zero		1
	.type		_ZN34_INTERNAL_037e0ecc_4_k_cu_db94baa44cuda3std3__45__cpo5crendE,@object
	.size		_ZN34_INTERNAL_037e0ecc_4_k_cu_db94baa44cuda3std3__45__cpo5crendE,(_ZN34_INTERNAL_037e0ecc_4_k_cu_db94baa44cuda3std6ranges3__45__cpo4prevE - _ZN34_INTERNAL_037e0ecc_4_k_cu_db94baa44cuda3std3__45__cpo5crendE)
_ZN34_INTERNAL_037e0ecc_4_k_cu_db94baa44cuda3std3__45__cpo5crendE:
	.zero		1
	.type		_ZN34_INTERNAL_037e0ecc_4_k_cu_db94baa44cuda3std6ranges3__45__cpo4prevE,@object
	.size		_ZN34_INTERNAL_037e0ecc_4_k_cu_db94baa44cuda3std6ranges3__45__cpo4prevE,(_ZN34_INTERNAL_037e0ecc_4_k_cu_db94baa44cuda3std6ranges3__45__cpo9iter_moveE - _ZN34_INTERNAL_037e0ecc_4_k_cu_db94baa44cuda3std6ranges3__45__cpo4prevE)
_ZN34_INTERNAL_037e0ecc_4_k_cu_db94baa44cuda3std6ranges3__45__cpo4prevE:
	.zero		1
	.type		_ZN34_INTERNAL_037e0ecc_4_k_cu_db94baa44cuda3std6ranges3__45__cpo9iter_moveE,@object
	.size		_ZN34_INTERNAL_037e0ecc_4_k_cu_db94baa44cuda3std6ranges3__45__cpo9iter_moveE,(_ZN34_INTERNAL_037e0ecc_4_k_cu_db94baa46thrust24THRUST_300001_SM_1000_NS6system6detail10sequential3seqE - _ZN34_INTERNAL_037e0ecc_4_k_cu_db94baa44cuda3std6ranges3__45__cpo9iter_moveE)
_ZN34_INTERNAL_037e0ecc_4_k_cu_db94baa44cuda3std6ranges3__45__cpo9iter_moveE:
	.zero		1
	.type		_ZN34_INTERNAL_037e0ecc_4_k_cu_db94baa46thrust24THRUST_300001_SM_1000_NS6system6detail10sequential3seqE,@object
	.size		_ZN34_INTERNAL_037e0ecc_4_k_cu_db94baa46thrust24THRUST_300001_SM_1000_NS6system6detail10sequential3seqE,(.L_32 - _ZN34_INTERNAL_037e0ecc_4_k_cu_db94baa46thrust24THRUST_300001_SM_1000_NS6system6detail10sequential3seqE)
_ZN34_INTERNAL_037e0ecc_4_k_cu_db94baa46thrust24THRUST_300001_SM_1000_NS6system6detail10sequential3seqE:
	.zero		1
.L_32:


//--------------------- .nv.shared._ZN3cub18CUB_300001_SM_10006detail4scan16DeviceScanKernelINS2_10policy_hubIiiijN4cuda3std3__44plusIvEEE10Policy1000EN6thrust24THRUST_300001_SM_1000_NS10device_ptrIiEESF_NS0_13ScanTileStateIiLb1EEES9_NS0_8NullTypeEjiLb0ESI_EEvT0_T1_T2_iT3_T4_T5_ --------------------------
	.section	.nv.shared._ZN3cub18CUB_300001_SM_10006detail4scan16DeviceScanKernelINS2_10policy_hubIiiijN4cuda3std3__44plusIvEEE10Policy1000EN6thrust24THRUST_300001_SM_1000_NS10device_ptrIiEESF_NS0_13ScanTileStateIiLb1EEES9_NS0_8NullTypeEjiLb0ESI_EEvT0_T1_T2_iT3_T4_T5_,"aw",@nobits
	.sectionflags	@""
	.align	16
.nv.shared._ZN3cub18CUB_300001_SM_10006detail4scan16DeviceScanKernelINS2_10policy_hubIiiijN4cuda3std3__44plusIvEEE10Policy1000EN6thrust24THRUST_300001_SM_1000_NS10device_ptrIiEESF_NS0_13ScanTileStateIiLb1EEES9_NS0_8NullTypeEjiLb0ESI_EEvT0_T1_T2_iT3_T4_T5_:
	.zero		34832


//--------------------- .nv.constant0._ZN3cub18CUB_300001_SM_10006detail4scan16DeviceScanKernelINS2_10policy_hubIiiimN4cuda3std3__44plusIvEEE10Policy1000EN6thrust24THRUST_300001_SM_1000_NS10device_ptrIiEESF_NS0_13ScanTileStateIiLb1EEES9_NS0_8NullTypeEmiLb0ESI_EEvT0_T1_T2_iT3_T4_T5_ --------------------------
	.section	.nv.constant0._ZN3cub18CUB_300001_SM_10006detail4scan16DeviceScanKernelINS2_10policy_hubIiiimN4cuda3std3__44plusIvEEE10Policy1000EN6thrust24THRUST_300001_SM_1000_NS10device_ptrIiEESF_NS0_13ScanTileStateIiLb1EEES9_NS0_8NullTypeEmiLb0ESI_EEvT0_T1_T2_iT3_T4_T5_,"a",@progbits
	.sectionflags	@""
	.align	4
.nv.constant0._ZN3cub18CUB_300001_SM_10006detail4scan16DeviceScanKernelINS2_10policy_hubIiiimN4cuda3std3__44plusIvEEE10Policy1000EN6thrust24THRUST_300001_SM_1000_NS10device_ptrIiEESF_NS0_13ScanTileStateIiLb1EEES9_NS0_8NullTypeEmiLb0ESI_EEvT0_T1_T2_iT3_T4_T5_:
	.zero		936


//--------------------- .nv.constant0._ZN3cub18CUB_300001_SM_10006detail4scan16DeviceScanKernelINS2_10policy_hubIiiijN4cuda3std3__44plusIvEEE10Policy1000EN6thrust24THRUST_300001_SM_1000_NS10device_ptrIiEESF_NS0_13ScanTileStateIiLb1EEES9_NS0_8NullTypeEjiLb0ESI_EEvT0_T1_T2_iT3_T4_T5_ --------------------------
	.section	.nv.constant0._ZN3cub18CUB_300001_SM_10006detail4scan16DeviceScanKernelINS2_10policy_hubIiiijN4cuda3std3__44plusIvEEE10Policy1000EN6thrust24THRUST_300001_SM_1000_NS10device_ptrIiEESF_NS0_13ScanTileStateIiLb1EEES9_NS0_8NullTypeEjiLb0ESI_EEvT0_T1_T2_iT3_T4_T5_,"a",@progbits
	.sectionflags	@""
	.align	4
.nv.constant0._ZN3cub18CUB_300001_SM_10006detail4scan16DeviceScanKernelINS2_10policy_hubIiiijN4cuda3std3__44plusIvEEE10Policy1000EN6thrust24THRUST_300001_SM_1000_NS10device_ptrIiEESF_NS0_13ScanTileStateIiLb1EEES9_NS0_8NullTypeEjiLb0ESI_EEvT0_T1_T2_iT3_T4_T5_:
	.zero		932


//--------------------- .nv.constant0._ZN3cub18CUB_300001_SM_10006detail4scan20DeviceScanInitKernelINS0_13ScanTileStateIiLb1EEEEEvT_i --------------------------
	.section	.nv.constant0._ZN3cub18CUB_300001_SM_10006detail4scan20DeviceScanInitKernelINS0_13ScanTileStateIiLb1EEEEEvT_i,"a",@progbits
	.sectionflags	@""
	.align	4
.nv.constant0._ZN3cub18CUB_300001_SM_10006detail4scan20DeviceScanInitKernelINS0_13ScanTileStateIiLb1EEEEEvT_i:
	.zero		908


//--------------------- .nv.constant0._ZN3cub18CUB_300001_SM_10006detail11EmptyKernelIvEEvv --------------------------
	.section	.nv.constant0._ZN3cub18CUB_300001_SM_10006detail11EmptyKernelIvEEvv,"a",@progbits
	.sectionflags	@""
	.align	4
.nv.constant0._ZN3cub18CUB_300001_SM_10006detail11EmptyKernelIvEEvv:
	.zero		896


//--------------------- .nv.constant0._Z11updateCountP10RBTreeNodePiS0_S1_S0_S1_iS1_i --------------------------
	.section	.nv.constant0._Z11updateCountP10RBTreeNodePiS0_S1_S0_S1_iS1_i,"a",@progbits
	.sectionflags	@""
	.align	4
.nv.constant0._Z11updateCountP10RBTreeNodePiS0_S1_S0_S1_iS1_i:
	.zero		964


//--------------------- .nv.constant0._Z13allocateSpacePiS_iS_S_S_i --------------------------
	.section	.nv.constant0._Z13allocateSpacePiS_iS_S_S_i,"a",@progbits
	.sectionflags	@""
	.align	4
.nv.constant0._Z13allocateSpacePiS_iS_S_S_i:
	.zero		948


//--------------------- .nv.constant0._Z10insertNodeP10RBTreeNodePiS1_S1_S1_iS1_ --------------------------
	.section	.nv.constant0._Z10insertNodeP10RBTreeNodePiS1_S1_S1_iS1_,"a",@progbits
	.sectionflags	@""
	.align	4
.nv.constant0._Z10insertNodeP10RBTreeNodePiS1_S1_S1_iS1_:
	.zero		952


//--------------------- .nv.constant0._Z12findContentsP10RBTreeNodePiiS1_ --------------------------
	.section	.nv.constant0._Z12findContentsP10RBTreeNodePiiS1_,"a",@progbits
	.sectionflags	@""
	.align	4
.nv.constant0._Z12findContentsP10RBTreeNodePiiS1_:
	.zero		928


//--------------------- .nv.constant0._Z8findNodeP10RBTreeNodePii --------------------------
	.section	.nv.constant0._Z8findNodeP10RBTreeNodePii,"a",@progbits
	.sectionflags	@""
	.align	4
.nv.constant0._Z8findNodeP10RBTreeNodePii:
	.zero		916


//--------------------- .nv.constant0._Z13printEachNodeP10RBTreeNodei --------------------------
	.section	.nv.constant0._Z13printEachNodeP10RBTreeNodei,"a",@progbits
	.sectionflags	@""
	.align	4
.nv.constant0._Z13printEachNodeP10RBTreeNodei:
	.zero		908


//--------------------- .nv.constant0._Z10colorNodesP10RBTreeNodei --------------------------
	.section	.nv.constant0._Z10colorNodesP10RBTreeNodei,"a",@progbits
	.sectionflags	@""
	.align	4
.nv.constant0._Z10colorNodesP10RBTreeNodei:
	.zero		908


//--------------------- .nv.constant0._Z19storeItemsIntoNodesP10RBTreeNodePiS1_ii --------------------------
	.section	.nv.constant0._Z19storeItemsIntoNodesP10RBTreeNodePiS1_ii,"a",@progbits
	.sectionflags	@""
	.align	4
.nv.constant0._Z19storeItemsIntoNodesP10RBTreeNodePiS1_ii:
	.zero		928


//--------------------- .nv.constant0._Z20buildEmptyBinaryTreeP10RBTreeNodei --------------------------
	.section	.nv.constant0._Z20buildEmptyBinaryTreeP10RBTreeNodei,"a",@progbits
	.sectionflags	@""
	.align	4
.nv.constant0._Z20buildEmptyBinaryTreeP10RBTreeNodei:
	.zero		908


//--------------------- .nv.constant0._Z21updatePartialSolutionPiS_i --------------------------
	.section	.nv.constant0._Z21updatePartialSolutionPiS_i,"a",@progbits
	.sectionflags	@""
	.align	4
.nv.constant0._Z21updatePartialSolutionPiS_i:
	.zero		916


//--------------------- .nv.constant0._Z22computeNextMultipleOf4PiS_i --------------------------
	.section	.nv.constant0._Z22computeNextMultipleOf4PiS_i,"a",@progbits
	.sectionflags	@""
	.align	4
.nv.constant0._Z22computeNextMultipleOf4PiS_i:
	.zero		916


//--------------------- SYMBOLS --------------------------

	.type		.nv.reservedSmem.offset0,@object
	.size		.nv.reservedSmem.offset0,0x4
	.type		.nv.reservedSmem.cap,@object
	.size		.nv.reservedSmem.cap,0x4
	.type		vprintf,@function
